	.target	sm_90

	.elftype	@"ET_EXEC"


//--------------------- .note.nv.tkinfo           --------------------------
	.section	.note.nv.tkinfo,"",@"SHT_NOTE"
	.sectionflags	@"SHF_NOTE_NV_TKINFO"
	.tkinfo
        /*0018*/ 	.word	0x00000002
        /*0030*/ 	.string	""
        /*0030*/ 	.string	"ptxas"
        /*0030*/ 	.string	"Cuda compilation tools, release 13.0, V13.0.88"
        /*0030*/ 	.string	"Build cuda_13.0.r13.0/compiler.36424714_0"
        /*0030*/ 	.string	"-arch sm_90 -m 64 "



//--------------------- .note.nv.cuinfo           --------------------------
	.section	.note.nv.cuinfo,"",@"SHT_NOTE"
	.sectionflags	@"SHF_NOTE_NV_CUINFO"
        /*0018*/ 	.short	0x0002
        /*001a*/ 	.short	0x005a
        /*001c*/ 	.short	0x0082
	.zero		2


//--------------------- .nv.info                  --------------------------
	.section	.nv.info,"",@"SHT_CUDA_INFO"
	.align	4


	//----- nvinfo : EIATTR_REGCOUNT
	.align		4
        /*0000*/ 	.byte	0x04, 0x2f
        /*0002*/ 	.short	(.L_29 - .L_28)
	.align		4
.L_28:
        /*0004*/ 	.word	index@(_ZN2at6native60_GLOBAL__N__aad4af22_27_AdaptiveAveragePooling3d_cu_866e08f919adaptiveaveragepoolIddEEvPKT_PS3_iiiiiilllllll)
        /*0008*/ 	.word	0x00000040


	//----- nvinfo : EIATTR_FRAME_SIZE
	.align		4
.L_29:
        /*000c*/ 	.byte	0x04, 0x11
        /*000e*/ 	.short	(.L_31 - .L_30)
	.align		4
.L_30:
        /*0010*/ 	.word	index@($__internal_14_$__cuda_sm20_div_s64)
        /*0014*/ 	.word	0x00000000


	//----- nvinfo : EIATTR_FRAME_SIZE
	.align		4
.L_31:
        /*0018*/ 	.byte	0x04, 0x11
        /*001a*/ 	.short	(.L_33 - .L_32)
	.align		4
.L_32:
        /*001c*/ 	.word	index@($__internal_13_$__cuda_sm20_div_rn_f64_full)
        /*0020*/ 	.word	0x00000000


	//----- nvinfo : EIATTR_FRAME_SIZE
	.align		4
.L_33:
        /*0024*/ 	.byte	0x04, 0x11
        /*0026*/ 	.short	(.L_35 - .L_34)
	.align		4
.L_34:
        /*0028*/ 	.word	index@(_ZN2at6native60_GLOBAL__N__aad4af22_27_AdaptiveAveragePooling3d_cu_866e08f919adaptiveaveragepoolIddEEvPKT_PS3_iiiiiilllllll)
        /*002c*/ 	.word	0x00000000


	//----- nvinfo : EIATTR_REGCOUNT
	.align		4
.L_35:
        /*0030*/ 	.byte	0x04, 0x2f
        /*0032*/ 	.short	(.L_37 - .L_36)
	.align		4
.L_36:
        /*0034*/ 	.word	index@(_ZN2at6native60_GLOBAL__N__aad4af22_27_AdaptiveAveragePooling3d_cu_866e08f919adaptiveaveragepoolIffEEvPKT_PS3_iiiiiilllllll)
        /*0038*/ 	.word	0x00000040


	//----- nvinfo : EIATTR_FRAME_SIZE
	.align		4
.L_37:
        /*003c*/ 	.byte	0x04, 0x11
        /*003e*/ 	.short	(.L_39 - .L_38)
	.align		4
.L_38:
        /*0040*/ 	.word	index@($__internal_12_$__cuda_sm20_div_s64)
        /*0044*/ 	.word	0x00000000


	//----- nvinfo : EIATTR_FRAME_SIZE
	.align		4
.L_39:
        /*0048*/ 	.byte	0x04, 0x11
        /*004a*/ 	.short	(.L_41 - .L_40)
	.align		4
.L_40:
        /*004c*/ 	.word	index@(_ZN2at6native60_GLOBAL__N__aad4af22_27_AdaptiveAveragePooling3d_cu_866e08f919adaptiveaveragepoolIffEEvPKT_PS3_iiiiiilllllll)
        /*0050*/ 	.word	0x00000000


	//----- nvinfo : EIATTR_REGCOUNT
	.align		4
.L_41:
        /*0054*/ 	.byte	0x04, 0x2f
        /*0056*/ 	.short	(.L_43 - .L_42)
	.align		4
.L_42:
        /*0058*/ 	.word	index@(_ZN2at6native60_GLOBAL__N__aad4af22_27_AdaptiveAveragePooling3d_cu_866e08f919adaptiveaveragepoolIN3c104HalfEfEEvPKT_PS5_iiiiiilllllll)
        /*005c*/ 	.word	0x00000030


	//----- nvinfo : EIATTR_FRAME_SIZE
	.align		4
.L_43:
        /*0060*/ 	.byte	0x04, 0x11
        /*0062*/ 	.short	(.L_45 - .L_44)
	.align		4
.L_44:
        /*0064*/ 	.word	index@($__internal_11_$__cuda_sm20_div_s64)
        /*0068*/ 	.word	0x00000000


	//----- nvinfo : EIATTR_FRAME_SIZE
	.align		4
.L_45:
        /*006c*/ 	.byte	0x04, 0x11
        /*006e*/ 	.short	(.L_47 - .L_46)
	.align		4
.L_46:
        /*0070*/ 	.word	index@(_ZN2at6native60_GLOBAL__N__aad4af22_27_AdaptiveAveragePooling3d_cu_866e08f919adaptiveaveragepoolIN3c104HalfEfEEvPKT_PS5_iiiiiilllllll)
        /*0074*/ 	.word	0x00000000


	//----- nvinfo : EIATTR_REGCOUNT
	.align		4
.L_47:
        /*0078*/ 	.byte	0x04, 0x2f
        /*007a*/ 	.short	(.L_49 - .L_48)
	.align		4
.L_48:
        /*007c*/ 	.word	index@(_ZN2at6native60_GLOBAL__N__aad4af22_27_AdaptiveAveragePooling3d_cu_866e08f919adaptiveaveragepoolIN3c108BFloat16EfEEvPKT_PS5_iiiiiilllllll)
        /*0080*/ 	.word	0x00000030


	//----- nvinfo : EIATTR_FRAME_SIZE
	.align		4
.L_49:
        /*0084*/ 	.byte	0x04, 0x11
        /*0086*/ 	.short	(.L_51 - .L_50)
	.align		4
.L_50:
        /*0088*/ 	.word	index@($__internal_10_$__cuda_sm20_div_s64)
        /*008c*/ 	.word	0x00000000


	//----- nvinfo : EIATTR_FRAME_SIZE
	.align		4
.L_51:
        /*0090*/ 	.byte	0x04, 0x11
        /*0092*/ 	.short	(.L_53 - .L_52)
	.align		4
.L_52:
        /*0094*/ 	.word	index@(_ZN2at6native60_GLOBAL__N__aad4af22_27_AdaptiveAveragePooling3d_cu_866e08f919adaptiveaveragepoolIN3c108BFloat16EfEEvPKT_PS5_iiiiiilllllll)
        /*0098*/ 	.word	0x00000000


	//----- nvinfo : EIATTR_REGCOUNT
	.align		4
.L_53:
        /*009c*/ 	.byte	0x04, 0x2f
        /*009e*/ 	.short	(.L_55 - .L_54)
	.align		4
.L_54:
        /*00a0*/ 	.word	index@(_ZN2at6native60_GLOBAL__N__aad4af22_27_AdaptiveAveragePooling3d_cu_866e08f930atomicadaptiveaveragegradinputIdEEvPT_PKS3_iiiiiil)
        /*00a4*/ 	.word	0x0000002f


	//----- nvinfo : EIATTR_FRAME_SIZE
	.align		4
.L_55:
        /*00a8*/ 	.byte	0x04, 0x11
        /*00aa*/ 	.short	(.L_57 - .L_56)
	.align		4
.L_56:
        /*00ac*/ 	.word	index@($__internal_9_$__cuda_sm20_div_s64)
        /*00b0*/ 	.word	0x00000000


	//----- nvinfo : EIATTR_FRAME_SIZE
	.align		4
.L_57:
        /*00b4*/ 	.byte	0x04, 0x11
        /*00b6*/ 	.short	(.L_59 - .L_58)
	.align		4
.L_58:
        /*00b8*/ 	.word	index@($__internal_8_$__cuda_sm20_div_rn_f64_full)
        /*00bc*/ 	.word	0x00000000


	//----- nvinfo : EIATTR_FRAME_SIZE
	.align		4
.L_59:
        /*00c0*/ 	.byte	0x04, 0x11
        /*00c2*/ 	.short	(.L_61 - .L_60)
	.align		4
.L_60:
        /*00c4*/ 	.word	index@(_ZN2at6native60_GLOBAL__N__aad4af22_27_AdaptiveAveragePooling3d_cu_866e08f930atomicadaptiveaveragegradinputIdEEvPT_PKS3_iiiiiil)
        /*00c8*/ 	.word	0x00000000


	//----- nvinfo : EIATTR_REGCOUNT
	.align		4
.L_61:
        /*00cc*/ 	.byte	0x04, 0x2f
        /*00ce*/ 	.short	(.L_63 - .L_62)
	.align		4
.L_62:
        /*00d0*/ 	.word	index@(_ZN2at6native60_GLOBAL__N__aad4af22_27_AdaptiveAveragePooling3d_cu_866e08f930atomicadaptiveaveragegradinputIfEEvPT_PKS3_iiiiiil)
        /*00d4*/ 	.word	0x00000028


	//----- nvinfo : EIATTR_FRAME_SIZE
	.align		4
.L_63:
        /*00d8*/ 	.byte	0x04, 0x11
        /*00da*/ 	.short	(.L_65 - .L_64)
	.align		4
.L_64:
        /*00dc*/ 	.word	index@($__internal_7_$__cuda_sm20_div_s64)
        /*00e0*/ 	.word	0x00000000


	//----- nvinfo : EIATTR_FRAME_SIZE
	.align		4
.L_65:
        /*00e4*/ 	.byte	0x04, 0x11
        /*00e6*/ 	.short	(.L_67 - .L_66)
	.align		4
.L_66:
        /*00e8*/ 	.word	index@(_ZN2at6native60_GLOBAL__N__aad4af22_27_AdaptiveAveragePooling3d_cu_866e08f930atomicadaptiveaveragegradinputIfEEvPT_PKS3_iiiiiil)
        /*00ec*/ 	.word	0x00000000


	//----- nvinfo : EIATTR_REGCOUNT
	.align		4
.L_67:
        /*00f0*/ 	.byte	0x04, 0x2f
        /*00f2*/ 	.short	(.L_69 - .L_68)
	.align		4
.L_68:
        /*00f4*/ 	.word	index@(_ZN2at6native60_GLOBAL__N__aad4af22_27_AdaptiveAveragePooling3d_cu_866e08f930atomicadaptiveaveragegradinputIN3c104HalfEEEvPT_PKS5_iiiiiil)
        /*00f8*/ 	.word	0x0000002e


	//----- nvinfo : EIATTR_FRAME_SIZE
	.align		4
.L_69:
        /*00fc*/ 	.byte	0x04, 0x11
        /*00fe*/ 	.short	(.L_71 - .L_70)
	.align		4
.L_70:
        /*0100*/ 	.word	index@($__internal_6_$__cuda_sm20_div_s64)
        /*0104*/ 	.word	0x00000000


	//----- nvinfo : EIATTR_FRAME_SIZE
	.align		4
.L_71:
        /*0108*/ 	.byte	0x04, 0x11
        /*010a*/ 	.short	(.L_73 - .L_72)
	.align		4
.L_72:
        /*010c*/ 	.word	index@(_ZN2at6native60_GLOBAL__N__aad4af22_27_AdaptiveAveragePooling3d_cu_866e08f930atomicadaptiveaveragegradinputIN3c104HalfEEEvPT_PKS5_iiiiiil)
        /*0110*/ 	.word	0x00000000


	//----- nvinfo : EIATTR_REGCOUNT
	.align		4
.L_73:
        /*0114*/ 	.byte	0x04, 0x2f
        /*0116*/ 	.short	(.L_75 - .L_74)
	.align		4
.L_74:
        /*0118*/ 	.word	index@(_ZN2at6native60_GLOBAL__N__aad4af22_27_AdaptiveAveragePooling3d_cu_866e08f930atomicadaptiveaveragegradinputIN3c108BFloat16EEEvPT_PKS5_iiiiiil)
        /*011c*/ 	.word	0x0000002c


	//----- nvinfo : EIATTR_FRAME_SIZE
	.align		4
.L_75:
        /*0120*/ 	.byte	0x04, 0x11
        /*0122*/ 	.short	(.L_77 - .L_76)
	.align		4
.L_76:
        /*0124*/ 	.word	index@($__internal_5_$__cuda_sm20_div_s64)
        /*0128*/ 	.word	0x00000000


	//----- nvinfo : EIATTR_FRAME_SIZE
	.align		4
.L_77:
        /*012c*/ 	.byte	0x04, 0x11
        /*012e*/ 	.short	(.L_79 - .L_78)
	.align		4
.L_78:
        /*0130*/ 	.word	index@(_ZN2at6native60_GLOBAL__N__aad4af22_27_AdaptiveAveragePooling3d_cu_866e08f930atomicadaptiveaveragegradinputIN3c108BFloat16EEEvPT_PKS5_iiiiiil)
        /*0134*/ 	.word	0x00000000


	//----- nvinfo : EIATTR_REGCOUNT
	.align		4
.L_79:
        /*0138*/ 	.byte	0x04, 0x2f
        /*013a*/ 	.short	(.L_81 - .L_80)
	.align		4
.L_80:
        /*013c*/ 	.word	index@(_ZN2at6native60_GLOBAL__N__aad4af22_27_AdaptiveAveragePooling3d_cu_866e08f924adaptiveaveragegradinputIddEEvPT_PKS3_iiiiiil)
        /*0140*/ 	.word	0x00000048


	//----- nvinfo : EIATTR_FRAME_SIZE
	.align		4
.L_81:
        /*0144*/ 	.byte	0x04, 0x11
        /*0146*/ 	.short	(.L_83 - .L_82)
	.align		4
.L_82:
        /*0148*/ 	.word	index@($__internal_4_$__cuda_sm20_div_s64)
        /*014c*/ 	.word	0x00000000


	//----- nvinfo : EIATTR_FRAME_SIZE
	.align		4
.L_83:
        /*0150*/ 	.byte	0x04, 0x11
        /*0152*/ 	.short	(.L_85 - .L_84)
	.align		4
.L_84:
        /*0154*/ 	.word	index@($__internal_3_$__cuda_sm20_div_rn_f64_full)
        /*0158*/ 	.word	0x00000000


	//----- nvinfo : EIATTR_FRAME_SIZE
	.align		4
.L_85:
        /*015c*/ 	.byte	0x04, 0x11
        /*015e*/ 	.short	(.L_87 - .L_86)
	.align		4
.L_86:
        /*0160*/ 	.word	index@(_ZN2at6native60_GLOBAL__N__aad4af22_27_AdaptiveAveragePooling3d_cu_866e08f924adaptiveaveragegradinputIddEEvPT_PKS3_iiiiiil)
        /*0164*/ 	.word	0x00000000


	//----- nvinfo : EIATTR_REGCOUNT
	.align		4
.L_87:
        /*0168*/ 	.byte	0x04, 0x2f
        /*016a*/ 	.short	(.L_89 - .L_88)
	.align		4
.L_88:
        /*016c*/ 	.word	index@(_ZN2at6native60_GLOBAL__N__aad4af22_27_AdaptiveAveragePooling3d_cu_866e08f924adaptiveaveragegradinputIffEEvPT_PKS3_iiiiiil)
        /*0170*/ 	.word	0x00000048


	//----- nvinfo : EIATTR_FRAME_SIZE
	.align		4
.L_89:
        /*0174*/ 	.byte	0x04, 0x11
        /*0176*/ 	.short	(.L_91 - .L_90)
	.align		4
.L_90:
        /*0178*/ 	.word	index@($__internal_2_$__cuda_sm20_div_s64)
        /*017c*/ 	.word	0x00000000


	//----- nvinfo : EIATTR_FRAME_SIZE
	.align		4
.L_91:
        /*0180*/ 	.byte	0x04, 0x11
        /*0182*/ 	.short	(.L_93 - .L_92)
	.align		4
.L_92:
        /*0184*/ 	.word	index@(_ZN2at6native60_GLOBAL__N__aad4af22_27_AdaptiveAveragePooling3d_cu_866e08f924adaptiveaveragegradinputIffEEvPT_PKS3_iiiiiil)
        /*0188*/ 	.word	0x00000000


	//----- nvinfo : EIATTR_REGCOUNT
	.align		4
.L_93:
        /*018c*/ 	.byte	0x04, 0x2f
        /*018e*/ 	.short	(.L_95 - .L_94)
	.align		4
.L_94:
        /*0190*/ 	.word	index@(_ZN2at6native60_GLOBAL__N__aad4af22_27_AdaptiveAveragePooling3d_cu_866e08f924adaptiveaveragegradinputIN3c104HalfEfEEvPT_PKS5_iiiiiil)
        /*0194*/ 	.word	0x00000048


	//----- nvinfo : EIATTR_FRAME_SIZE
	.align		4
.L_95:
        /*0198*/ 	.byte	0x04, 0x11
        /*019a*/ 	.short	(.L_97 - .L_96)
	.align		4
.L_96:
        /*019c*/ 	.word	index@($__internal_1_$__cuda_sm20_div_s64)
        /*01a0*/ 	.word	0x00000000


	//----- nvinfo : EIATTR_FRAME_SIZE
	.align		4
.L_97:
        /*01a4*/ 	.byte	0x04, 0x11
        /*01a6*/ 	.short	(.L_99 - .L_98)
	.align		4
.L_98:
        /*01a8*/ 	.word	index@(_ZN2at6native60_GLOBAL__N__aad4af22_27_AdaptiveAveragePooling3d_cu_866e08f924adaptiveaveragegradinputIN3c104HalfEfEEvPT_PKS5_iiiiiil)
        /*01ac*/ 	.word	0x00000000


	//----- nvinfo : EIATTR_REGCOUNT
	.align		4
.L_99:
        /*01b0*/ 	.byte	0x04, 0x2f
        /*01b2*/ 	.short	(.L_101 - .L_100)
	.align		4
.L_100:
        /*01b4*/ 	.word	index@(_ZN2at6native60_GLOBAL__N__aad4af22_27_AdaptiveAveragePooling3d_cu_866e08f924adaptiveaveragegradinputIN3c108BFloat16EfEEvPT_PKS5_iiiiiil)
        /*01b8*/ 	.word	0x00000048


	//----- nvinfo : EIATTR_FRAME_SIZE
	.align		4
.L_101:
        /*01bc*/ 	.byte	0x04, 0x11
        /*01be*/ 	.short	(.L_103 - .L_102)
	.align		4
.L_102:
        /*01c0*/ 	.word	index@($__internal_0_$__cuda_sm20_div_s64)
        /*01c4*/ 	.word	0x00000000


	//----- nvinfo : EIATTR_FRAME_SIZE
	.align		4
.L_103:
        /*01c8*/ 	.byte	0x04, 0x11
        /*01ca*/ 	.short	(.L_105 - .L_104)
	.align		4
.L_104:
        /*01cc*/ 	.word	index@(_ZN2at6native60_GLOBAL__N__aad4af22_27_AdaptiveAveragePooling3d_cu_866e08f924adaptiveaveragegradinputIN3c108BFloat16EfEEvPT_PKS5_iiiiiil)
        /*01d0*/ 	.word	0x00000000


	//----- nvinfo : EIATTR_MIN_STACK_SIZE
	.align		4
.L_105:
        /*01d4*/ 	.byte	0x04, 0x12
        /*01d6*/ 	.short	(.L_107 - .L_106)
	.align		4
.L_106:
        /*01d8*/ 	.word	index@(_ZN2at6native60_GLOBAL__N__aad4af22_27_AdaptiveAveragePooling3d_cu_866e08f924adaptiveaveragegradinputIN3c108BFloat16EfEEvPT_PKS5_iiiiiil)
        /*01dc*/ 	.word	0x00000000


	//----- nvinfo : EIATTR_MIN_STACK_SIZE
	.align		4
.L_107:
        /*01e0*/ 	.byte	0x04, 0x12
        /*01e2*/ 	.short	(.L_109 - .L_108)
	.align		4
.L_108:
        /*01e4*/ 	.word	index@(_ZN2at6native60_GLOBAL__N__aad4af22_27_AdaptiveAveragePooling3d_cu_866e08f924adaptiveaveragegradinputIN3c104HalfEfEEvPT_PKS5_iiiiiil)
        /*01e8*/ 	.word	0x00000000


	//----- nvinfo : EIATTR_MIN_STACK_SIZE
	.align		4
.L_109:
        /*01ec*/ 	.byte	0x04, 0x12
        /*01ee*/ 	.short	(.L_111 - .L_110)
	.align		4
.L_110:
        /*01f0*/ 	.word	index@(_ZN2at6native60_GLOBAL__N__aad4af22_27_AdaptiveAveragePooling3d_cu_866e08f924adaptiveaveragegradinputIffEEvPT_PKS3_iiiiiil)
        /*01f4*/ 	.word	0x00000000


	//----- nvinfo : EIATTR_MIN_STACK_SIZE
	.align		4
.L_111:
        /*01f8*/ 	.byte	0x04, 0x12
        /*01fa*/ 	.short	(.L_113 - .L_112)
	.align		4
.L_112:
        /*01fc*/ 	.word	index@(_ZN2at6native60_GLOBAL__N__aad4af22_27_AdaptiveAveragePooling3d_cu_866e08f924adaptiveaveragegradinputIddEEvPT_PKS3_iiiiiil)
        /*0200*/ 	.word	0x00000000


	//----- nvinfo : EIATTR_MIN_STACK_SIZE
	.align		4
.L_113:
        /*0204*/ 	.byte	0x04, 0x12
        /*0206*/ 	.short	(.L_115 - .L_114)
	.align		4
.L_114:
        /*0208*/ 	.word	index@(_ZN2at6native60_GLOBAL__N__aad4af22_27_AdaptiveAveragePooling3d_cu_866e08f930atomicadaptiveaveragegradinputIN3c108BFloat16EEEvPT_PKS5_iiiiiil)
        /*020c*/ 	.word	0x00000000


	//----- nvinfo : EIATTR_MIN_STACK_SIZE
	.align		4
.L_115:
        /*0210*/ 	.byte	0x04, 0x12
        /*0212*/ 	.short	(.L_117 - .L_116)
	.align		4
.L_116:
        /*0214*/ 	.word	index@(_ZN2at6native60_GLOBAL__N__aad4af22_27_AdaptiveAveragePooling3d_cu_866e08f930atomicadaptiveaveragegradinputIN3c104HalfEEEvPT_PKS5_iiiiiil)
        /*0218*/ 	.word	0x00000000


	//----- nvinfo : EIATTR_MIN_STACK_SIZE
	.align		4
.L_117:
        /*021c*/ 	.byte	0x04, 0x12
        /*021e*/ 	.short	(.L_119 - .L_118)
	.align		4
.L_118:
        /*0220*/ 	.word	index@(_ZN2at6native60_GLOBAL__N__aad4af22_27_AdaptiveAveragePooling3d_cu_866e08f930atomicadaptiveaveragegradinputIfEEvPT_PKS3_iiiiiil)
        /*0224*/ 	.word	0x00000000


	//----- nvinfo : EIATTR_MIN_STACK_SIZE
	.align		4
.L_119:
        /*0228*/ 	.byte	0x04, 0x12
        /*022a*/ 	.short	(.L_121 - .L_120)
	.align		4
.L_120:
        /*022c*/ 	.word	index@(_ZN2at6native60_GLOBAL__N__aad4af22_27_AdaptiveAveragePooling3d_cu_866e08f930atomicadaptiveaveragegradinputIdEEvPT_PKS3_iiiiiil)
        /*0230*/ 	.word	0x00000000


	//----- nvinfo : EIATTR_MIN_STACK_SIZE
	.align		4
.L_121:
        /*0234*/ 	.byte	0x04, 0x12
        /*0236*/ 	.short	(.L_123 - .L_122)
	.align		4
.L_122:
        /*0238*/ 	.word	index@(_ZN2at6native60_GLOBAL__N__aad4af22_27_AdaptiveAveragePooling3d_cu_866e08f919adaptiveaveragepoolIN3c108BFloat16EfEEvPKT_PS5_iiiiiilllllll)
        /*023c*/ 	.word	0x00000000


	//----- nvinfo : EIATTR_MIN_STACK_SIZE
	.align		4
.L_123:
        /*0240*/ 	.byte	0x04, 0x12
        /*0242*/ 	.short	(.L_125 - .L_124)
	.align		4
.L_124:
        /*0244*/ 	.word	index@(_ZN2at6native60_GLOBAL__N__aad4af22_27_AdaptiveAveragePooling3d_cu_866e08f919adaptiveaveragepoolIN3c104HalfEfEEvPKT_PS5_iiiiiilllllll)
        /*0248*/ 	.word	0x00000000


	//----- nvinfo : EIATTR_MIN_STACK_SIZE
	.align		4
.L_125:
        /*024c*/ 	.byte	0x04, 0x12
        /*024e*/ 	.short	(.L_127 - .L_126)
	.align		4
.L_126:
        /*0250*/ 	.word	index@(_ZN2at6native60_GLOBAL__N__aad4af22_27_AdaptiveAveragePooling3d_cu_866e08f919adaptiveaveragepoolIffEEvPKT_PS3_iiiiiilllllll)
        /*0254*/ 	.word	0x00000000


	//----- nvinfo : EIATTR_MIN_STACK_SIZE
	.align		4
.L_127:
        /*0258*/ 	.byte	0x04, 0x12
        /*025a*/ 	.short	(.L_129 - .L_128)
	.align		4
.L_128:
        /*025c*/ 	.word	index@(_ZN2at6native60_GLOBAL__N__aad4af22_27_AdaptiveAveragePooling3d_cu_866e08f919adaptiveaveragepoolIddEEvPKT_PS3_iiiiiilllllll)
        /*0260*/ 	.word	0x00000000
.L_129:


//--------------------- .nv.compat                --------------------------
	.section	.nv.compat,"",@"SHT_CUDA_COMPAT_INFO"
	.align	4
        /*0000*/ 	.byte	0x02, 0x09, 0x00, 0x00, 0x02, 0x02, 0x01, 0x00, 0x02, 0x05, 0x05, 0x00, 0x03, 0x07, 0x01, 0x01
        /*0010*/ 	.byte	0x02, 0x03, 0x00, 0x00, 0x02, 0x06, 0x01, 0x00, 0x04, 0x0b, 0x08, 0x00, 0x00, 0x00, 0x00, 0x00
        /*0020*/ 	.byte	0x00, 0x00, 0x00, 0x00


//--------------------- .nv.info._ZN2at6native60_GLOBAL__N__aad4af22_27_AdaptiveAveragePooling3d_cu_866e08f924adaptiveaveragegradinputIN3c108BFloat16EfEEvPT_PKS5_iiiiiil --------------------------
	.section	.nv.info._ZN2at6native60_GLOBAL__N__aad4af22_27_AdaptiveAveragePooling3d_cu_866e08f924adaptiveaveragegradinputIN3c108BFloat16EfEEvPT_PKS5_iiiiiil,"",@"SHT_CUDA_INFO"
	.sectionflags	@""
	.align	4


	//----- nvinfo : EIATTR_CUDA_API_VERSION
	.align		4
        /*0000*/ 	.byte	0x04, 0x37
        /*0002*/ 	.short	(.L_131 - .L_130)
.L_130:
        /*0004*/ 	.word	0x00000082


	//----- nvinfo : EIATTR_KPARAM_INFO
	.align		4
.L_131:
        /*0008*/ 	.byte	0x04, 0x17
        /*000a*/ 	.short	(.L_133 - .L_132)
.L_132:
        /*000c*/ 	.word	0x00000000
        /*0010*/ 	.short	0x0008
        /*0012*/ 	.short	0x0028
        /*0014*/ 	.byte	0x00, 0xf0, 0x21, 0x00


	//----- nvinfo : EIATTR_KPARAM_INFO
	.align		4
.L_133:
        /*0018*/ 	.byte	0x04, 0x17
        /*001a*/ 	.short	(.L_135 - .L_134)
.L_134:
        /*001c*/ 	.word	0x00000000
        /*0020*/ 	.short	0x0007
        /*0022*/ 	.short	0x0024
        /*0024*/ 	.byte	0x00, 0xf0, 0x11, 0x00


	//----- nvinfo : EIATTR_KPARAM_INFO
	.align		4
.L_135:
        /*0028*/ 	.byte	0x04, 0x17
        /*002a*/ 	.short	(.L_137 - .L_136)
.L_136:
        /*002c*/ 	.word	0x00000000
        /*0030*/ 	.short	0x0006
        /*0032*/ 	.short	0x0020
        /*0034*/ 	.byte	0x00, 0xf0, 0x11, 0x00


	//----- nvinfo : EIATTR_KPARAM_INFO
	.align		4
.L_137:
        /*0038*/ 	.byte	0x04, 0x17
        /*003a*/ 	.short	(.L_139 - .L_138)
.L_138:
        /*003c*/ 	.word	0x00000000
        /*0040*/ 	.short	0x0005
        /*0042*/ 	.short	0x001c
        /*0044*/ 	.byte	0x00, 0xf0, 0x11, 0x00


	//----- nvinfo : EIATTR_KPARAM_INFO
	.align		4
.L_139:
        /*0048*/ 	.byte	0x04, 0x17
        /*004a*/ 	.short	(.L_141 - .L_140)
.L_140:
        /*004c*/ 	.word	0x00000000
        /*0050*/ 	.short	0x0004
        /*0052*/ 	.short	0x0018
        /*0054*/ 	.byte	0x00, 0xf0, 0x11, 0x00


	//----- nvinfo : EIATTR_KPARAM_INFO
	.align		4
.L_141:
        /*0058*/ 	.byte	0x04, 0x17
        /*005a*/ 	.short	(.L_143 - .L_142)
.L_142:
        /*005c*/ 	.word	0x00000000
        /*0060*/ 	.short	0x0003
        /*0062*/ 	.short	0x0014
        /*0064*/ 	.byte	0x00, 0xf0, 0x11, 0x00


	//----- nvinfo : EIATTR_KPARAM_INFO
	.align		4
.L_143:
        /*0068*/ 	.byte	0x04, 0x17
        /*006a*/ 	.short	(.L_145 - .L_144)
.L_144:
        /*006c*/ 	.word	0x00000000
        /*0070*/ 	.short	0x0002
        /*0072*/ 	.short	0x0010
        /*0074*/ 	.byte	0x00, 0xf0, 0x11, 0x00


	//----- nvinfo : EIATTR_KPARAM_INFO
	.align		4
.L_145:
        /*0078*/ 	.byte	0x04, 0x17
        /*007a*/ 	.short	(.L_147 - .L_146)
.L_146:
        /*007c*/ 	.word	0x00000000
        /*0080*/ 	.short	0x0001
        /*0082*/ 	.short	0x0008
        /*0084*/ 	.byte	0x00, 0xf0, 0x21, 0x00


	//----- nvinfo : EIATTR_KPARAM_INFO
	.align		4
.L_147:
        /*0088*/ 	.byte	0x04, 0x17
        /*008a*/ 	.short	(.L_149 - .L_148)
.L_148:
        /*008c*/ 	.word	0x00000000
        /*0090*/ 	.short	0x0000
        /*0092*/ 	.short	0x0000
        /*0094*/ 	.byte	0x00, 0xf0, 0x21, 0x00


	//----- nvinfo : EIATTR_SPARSE_MMA_MASK
	.align		4
.L_149:
        /*0098*/ 	.byte	0x03, 0x50
        /*009a*/ 	.short	0x0000


	//----- nvinfo : EIATTR_MAXREG_COUNT
	.align		4
        /*009c*/ 	.byte	0x03, 0x1b
        /*009e*/ 	.short	0x00ff


	//----- nvinfo : EIATTR_MERCURY_ISA_VERSION
	.align		4
        /*00a0*/ 	.byte	0x03, 0x5f
        /*00a2*/ 	.short	0x0101


	//----- nvinfo : EIATTR_EXIT_INSTR_OFFSETS
	.align		4
        /*00a4*/ 	.byte	0x04, 0x1c
        /*00a6*/ 	.short	(.L_151 - .L_150)


	//   ....[0]....
.L_150:
        /*00a8*/ 	.word	0x00000ac0


	//   ....[1]....
        /*00ac*/ 	.word	0x00006e60


	//----- nvinfo : EIATTR_CRS_STACK_SIZE
	.align		4
.L_151:
        /*00b0*/ 	.byte	0x04, 0x1e
        /*00b2*/ 	.short	(.L_153 - .L_152)
.L_152:
        /*00b4*/ 	.word	0x00000000


	//----- nvinfo : EIATTR_CBANK_PARAM_SIZE
	.align		4
.L_153:
        /*00b8*/ 	.byte	0x03, 0x19
        /*00ba*/ 	.short	0x0030


	//----- nvinfo : EIATTR_PARAM_CBANK
	.align		4
        /*00bc*/ 	.byte	0x04, 0x0a
        /*00be*/ 	.short	(.L_155 - .L_154)
	.align		4
.L_154:
        /*00c0*/ 	.word	index@(.nv.constant0._ZN2at6native60_GLOBAL__N__aad4af22_27_AdaptiveAveragePooling3d_cu_866e08f924adaptiveaveragegradinputIN3c108BFloat16EfEEvPT_PKS5_iiiiiil)
        /*00c4*/ 	.short	0x0210
        /*00c6*/ 	.short	0x0030


	//----- nvinfo : EIATTR_SW_WAR
	.align		4
.L_155:
        /*00c8*/ 	.byte	0x04, 0x36
        /*00ca*/ 	.short	(.L_157 - .L_156)
.L_156:
        /*00cc*/ 	.word	0x00000008
.L_157:


//--------------------- .nv.info._ZN2at6native60_GLOBAL__N__aad4af22_27_AdaptiveAveragePooling3d_cu_866e08f924adaptiveaveragegradinputIN3c104HalfEfEEvPT_PKS5_iiiiiil --------------------------
	.section	.nv.info._ZN2at6native60_GLOBAL__N__aad4af22_27_AdaptiveAveragePooling3d_cu_866e08f924adaptiveaveragegradinputIN3c104HalfEfEEvPT_PKS5_iiiiiil,"",@"SHT_CUDA_INFO"
	.sectionflags	@""
	.align	4


	//----- nvinfo : EIATTR_CUDA_API_VERSION
	.align		4
        /*0000*/ 	.byte	0x04, 0x37
        /*0002*/ 	.short	(.L_159 - .L_158)
.L_158:
        /*0004*/ 	.word	0x00000082


	//----- nvinfo : EIATTR_KPARAM_INFO
	.align		4
.L_159:
        /*0008*/ 	.byte	0x04, 0x17
        /*000a*/ 	.short	(.L_161 - .L_160)
.L_160:
        /*000c*/ 	.word	0x00000000
        /*0010*/ 	.short	0x0008
        /*0012*/ 	.short	0x0028
        /*0014*/ 	.byte	0x00, 0xf0, 0x21, 0x00


	//----- nvinfo : EIATTR_KPARAM_INFO
	.align		4
.L_161:
        /*0018*/ 	.byte	0x04, 0x17
        /*001a*/ 	.short	(.L_163 - .L_162)
.L_162:
        /*001c*/ 	.word	0x00000000
        /*0020*/ 	.short	0x0007
        /*0022*/ 	.short	0x0024
        /*0024*/ 	.byte	0x00, 0xf0, 0x11, 0x00


	//----- nvinfo : EIATTR_KPARAM_INFO
	.align		4
.L_163:
        /*0028*/ 	.byte	0x04, 0x17
        /*002a*/ 	.short	(.L_165 - .L_164)
.L_164:
        /*002c*/ 	.word	0x00000000
        /*0030*/ 	.short	0x0006
        /*0032*/ 	.short	0x0020
        /*0034*/ 	.byte	0x00, 0xf0, 0x11, 0x00


	//----- nvinfo : EIATTR_KPARAM_INFO
	.align		4
.L_165:
        /*0038*/ 	.byte	0x04, 0x17
        /*003a*/ 	.short	(.L_167 - .L_166)
.L_166:
        /*003c*/ 	.word	0x00000000
        /*0040*/ 	.short	0x0005
        /*0042*/ 	.short	0x001c
        /*0044*/ 	.byte	0x00, 0xf0, 0x11, 0x00


	//----- nvinfo : EIATTR_KPARAM_INFO
	.align		4
.L_167:
        /*0048*/ 	.byte	0x04, 0x17
        /*004a*/ 	.short	(.L_169 - .L_168)
.L_168:
        /*004c*/ 	.word	0x00000000
        /*0050*/ 	.short	0x0004
        /*0052*/ 	.short	0x0018
        /*0054*/ 	.byte	0x00, 0xf0, 0x11, 0x00


	//----- nvinfo : EIATTR_KPARAM_INFO
	.align		4
.L_169:
        /*0058*/ 	.byte	0x04, 0x17
        /*005a*/ 	.short	(.L_171 - .L_170)
.L_170:
        /*005c*/ 	.word	0x00000000
        /*0060*/ 	.short	0x0003
        /*0062*/ 	.short	0x0014
        /*0064*/ 	.byte	0x00, 0xf0, 0x11, 0x00


	//----- nvinfo : EIATTR_KPARAM_INFO
	.align		4
.L_171:
        /*0068*/ 	.byte	0x04, 0x17
        /*006a*/ 	.short	(.L_173 - .L_172)
.L_172:
        /*006c*/ 	.word	0x00000000
        /*0070*/ 	.short	0x0002
        /*0072*/ 	.short	0x0010
        /*0074*/ 	.byte	0x00, 0xf0, 0x11, 0x00


	//----- nvinfo : EIATTR_KPARAM_INFO
	.align		4
.L_173:
        /*0078*/ 	.byte	0x04, 0x17
        /*007a*/ 	.short	(.L_175 - .L_174)
.L_174:
        /*007c*/ 	.word	0x00000000
        /*0080*/ 	.short	0x0001
        /*0082*/ 	.short	0x0008
        /*0084*/ 	.byte	0x00, 0xf0, 0x21, 0x00


	//----- nvinfo : EIATTR_KPARAM_INFO
	.align		4
.L_175:
        /*0088*/ 	.byte	0x04, 0x17
        /*008a*/ 	.short	(.L_177 - .L_176)
.L_176:
        /*008c*/ 	.word	0x00000000
        /*0090*/ 	.short	0x0000
        /*0092*/ 	.short	0x0000
        /*0094*/ 	.byte	0x00, 0xf0, 0x21, 0x00


	//----- nvinfo : EIATTR_SPARSE_MMA_MASK
	.align		4
.L_177:
        /*0098*/ 	.byte	0x03, 0x50
        /*009a*/ 	.short	0x0000


	//----- nvinfo : EIATTR_MAXREG_COUNT
	.align		4
        /*009c*/ 	.byte	0x03, 0x1b
        /*009e*/ 	.short	0x00ff


	//----- nvinfo : EIATTR_MERCURY_ISA_VERSION
	.align		4
        /*00a0*/ 	.byte	0x03, 0x5f
        /*00a2*/ 	.short	0x0101


	//----- nvinfo : EIATTR_EXIT_INSTR_OFFSETS
	.align		4
        /*00a4*/ 	.byte	0x04, 0x1c
        /*00a6*/ 	.short	(.L_179 - .L_178)


	//   ....[0]....
.L_178:
        /*00a8*/ 	.word	0x00000ac0


	//   ....[1]....
        /*00ac*/ 	.word	0x00006e80


	//----- nvinfo : EIATTR_CRS_STACK_SIZE
	.align		4
.L_179:
        /*00b0*/ 	.byte	0x04, 0x1e
        /*00b2*/ 	.short	(.L_181 - .L_180)
.L_180:
        /*00b4*/ 	.word	0x00000000


	//----- nvinfo : EIATTR_CBANK_PARAM_SIZE
	.align		4
.L_181:
        /*00b8*/ 	.byte	0x03, 0x19
        /*00ba*/ 	.short	0x0030


	//----- nvinfo : EIATTR_PARAM_CBANK
	.align		4
        /*00bc*/ 	.byte	0x04, 0x0a
        /*00be*/ 	.short	(.L_183 - .L_182)
	.align		4
.L_182:
        /*00c0*/ 	.word	index@(.nv.constant0._ZN2at6native60_GLOBAL__N__aad4af22_27_AdaptiveAveragePooling3d_cu_866e08f924adaptiveaveragegradinputIN3c104HalfEfEEvPT_PKS5_iiiiiil)
        /*00c4*/ 	.short	0x0210
        /*00c6*/ 	.short	0x0030


	//----- nvinfo : EIATTR_SW_WAR
	.align		4
.L_183:
        /*00c8*/ 	.byte	0x04, 0x36
        /*00ca*/ 	.short	(.L_185 - .L_184)
.L_184:
        /*00cc*/ 	.word	0x00000008
.L_185:


//--------------------- .nv.info._ZN2at6native60_GLOBAL__N__aad4af22_27_AdaptiveAveragePooling3d_cu_866e08f924adaptiveaveragegradinputIffEEvPT_PKS3_iiiiiil --------------------------
	.section	.nv.info._ZN2at6native60_GLOBAL__N__aad4af22_27_AdaptiveAveragePooling3d_cu_866e08f924adaptiveaveragegradinputIffEEvPT_PKS3_iiiiiil,"",@"SHT_CUDA_INFO"
	.sectionflags	@""
	.align	4


	//----- nvinfo : EIATTR_CUDA_API_VERSION
	.align		4
        /*0000*/ 	.byte	0x04, 0x37
        /*0002*/ 	.short	(.L_187 - .L_186)
.L_186:
        /*0004*/ 	.word	0x00000082


	//----- nvinfo : EIATTR_KPARAM_INFO
	.align		4
.L_187:
        /*0008*/ 	.byte	0x04, 0x17
        /*000a*/ 	.short	(.L_189 - .L_188)
.L_188:
        /*000c*/ 	.word	0x00000000
        /*0010*/ 	.short	0x0008
        /*0012*/ 	.short	0x0028
        /*0014*/ 	.byte	0x00, 0xf0, 0x21, 0x00


	//----- nvinfo : EIATTR_KPARAM_INFO
	.align		4
.L_189:
        /*0018*/ 	.byte	0x04, 0x17
        /*001a*/ 	.short	(.L_191 - .L_190)
.L_190:
        /*001c*/ 	.word	0x00000000
        /*0020*/ 	.short	0x0007
        /*0022*/ 	.short	0x0024
        /*0024*/ 	.byte	0x00, 0xf0, 0x11, 0x00


	//----- nvinfo : EIATTR_KPARAM_INFO
	.align		4
.L_191:
        /*0028*/ 	.byte	0x04, 0x17
        /*002a*/ 	.short	(.L_193 - .L_192)
.L_192:
        /*002c*/ 	.word	0x00000000
        /*0030*/ 	.short	0x0006
        /*0032*/ 	.short	0x0020
        /*0034*/ 	.byte	0x00, 0xf0, 0x11, 0x00


	//----- nvinfo : EIATTR_KPARAM_INFO
	.align		4
.L_193:
        /*0038*/ 	.byte	0x04, 0x17
        /*003a*/ 	.short	(.L_195 - .L_194)
.L_194:
        /*003c*/ 	.word	0x00000000
        /*0040*/ 	.short	0x0005
        /*0042*/ 	.short	0x001c
        /*0044*/ 	.byte	0x00, 0xf0, 0x11, 0x00


	//----- nvinfo : EIATTR_KPARAM_INFO
	.align		4
.L_195:
        /*0048*/ 	.byte	0x04, 0x17
        /*004a*/ 	.short	(.L_197 - .L_196)
.L_196:
        /*004c*/ 	.word	0x00000000
        /*0050*/ 	.short	0x0004
        /*0052*/ 	.short	0x0018
        /*0054*/ 	.byte	0x00, 0xf0, 0x11, 0x00


	//----- nvinfo : EIATTR_KPARAM_INFO
	.align		4
.L_197:
        /*0058*/ 	.byte	0x04, 0x17
        /*005a*/ 	.short	(.L_199 - .L_198)
.L_198:
        /*005c*/ 	.word	0x00000000
        /*0060*/ 	.short	0x0003
        /*0062*/ 	.short	0x0014
        /*0064*/ 	.byte	0x00, 0xf0, 0x11, 0x00


	//----- nvinfo : EIATTR_KPARAM_INFO
	.align		4
.L_199:
        /*0068*/ 	.byte	0x04, 0x17
        /*006a*/ 	.short	(.L_201 - .L_200)
.L_200:
        /*006c*/ 	.word	0x00000000
        /*0070*/ 	.short	0x0002
        /*0072*/ 	.short	0x0010
        /*0074*/ 	.byte	0x00, 0xf0, 0x11, 0x00


	//----- nvinfo : EIATTR_KPARAM_INFO
	.align		4
.L_201:
        /*0078*/ 	.byte	0x04, 0x17
        /*007a*/ 	.short	(.L_203 - .L_202)
.L_202:
        /*007c*/ 	.word	0x00000000
        /*0080*/ 	.short	0x0001
        /*0082*/ 	.short	0x0008
        /*0084*/ 	.byte	0x00, 0xf0, 0x21, 0x00


	//----- nvinfo : EIATTR_KPARAM_INFO
	.align		4
.L_203:
        /*0088*/ 	.byte	0x04, 0x17
        /*008a*/ 	.short	(.L_205 - .L_204)
.L_204:
        /*008c*/ 	.word	0x00000000
        /*0090*/ 	.short	0x0000
        /*0092*/ 	.short	0x0000
        /*0094*/ 	.byte	0x00, 0xf0, 0x21, 0x00


	//----- nvinfo : EIATTR_SPARSE_MMA_MASK
	.align		4
.L_205:
        /*0098*/ 	.byte	0x03, 0x50
        /*009a*/ 	.short	0x0000


	//----- nvinfo : EIATTR_MAXREG_COUNT
	.align		4
        /*009c*/ 	.byte	0x03, 0x1b
        /*009e*/ 	.short	0x00ff


	//----- nvinfo : EIATTR_MERCURY_ISA_VERSION
	.align		4
        /*00a0*/ 	.byte	0x03, 0x5f
        /*00a2*/ 	.short	0x0101


	//----- nvinfo : EIATTR_EXIT_INSTR_OFFSETS
	.align		4
        /*00a4*/ 	.byte	0x04, 0x1c
        /*00a6*/ 	.short	(.L_207 - .L_206)


	//   ....[0]....
.L_206:
        /*00a8*/ 	.word	0x00000ac0


	//   ....[1]....
        /*00ac*/ 	.word	0x00006bb0


	//----- nvinfo : EIATTR_CRS_STACK_SIZE
	.align		4
.L_207:
        /*00b0*/ 	.byte	0x04, 0x1e
        /*00b2*/ 	.short	(.L_209 - .L_208)
.L_208:
        /*00b4*/ 	.word	0x00000000


	//----- nvinfo : EIATTR_CBANK_PARAM_SIZE
	.align		4
.L_209:
        /*00b8*/ 	.byte	0x03, 0x19
        /*00ba*/ 	.short	0x0030


	//----- nvinfo : EIATTR_PARAM_CBANK
	.align		4
        /*00bc*/ 	.byte	0x04, 0x0a
        /*00be*/ 	.short	(.L_211 - .L_210)
	.align		4
.L_210:
        /*00c0*/ 	.word	index@(.nv.constant0._ZN2at6native60_GLOBAL__N__aad4af22_27_AdaptiveAveragePooling3d_cu_866e08f924adaptiveaveragegradinputIffEEvPT_PKS3_iiiiiil)
        /*00c4*/ 	.short	0x0210
        /*00c6*/ 	.short	0x0030


	//----- nvinfo : EIATTR_SW_WAR
	.align		4
.L_211:
        /*00c8*/ 	.byte	0x04, 0x36
        /*00ca*/ 	.short	(.L_213 - .L_212)
.L_212:
        /*00cc*/ 	.word	0x00000008
.L_213:


//--------------------- .nv.info._ZN2at6native60_GLOBAL__N__aad4af22_27_AdaptiveAveragePooling3d_cu_866e08f924adaptiveaveragegradinputIddEEvPT_PKS3_iiiiiil --------------------------
	.section	.nv.info._ZN2at6native60_GLOBAL__N__aad4af22_27_AdaptiveAveragePooling3d_cu_866e08f924adaptiveaveragegradinputIddEEvPT_PKS3_iiiiiil,"",@"SHT_CUDA_INFO"
	.sectionflags	@""
	.align	4


	//----- nvinfo : EIATTR_CUDA_API_VERSION
	.align		4
        /*0000*/ 	.byte	0x04, 0x37
        /*0002*/ 	.short	(.L_215 - .L_214)
.L_214:
        /*0004*/ 	.word	0x00000082


	//----- nvinfo : EIATTR_KPARAM_INFO
	.align		4
.L_215:
        /*0008*/ 	.byte	0x04, 0x17
        /*000a*/ 	.short	(.L_217 - .L_216)
.L_216:
        /*000c*/ 	.word	0x00000000
        /*0010*/ 	.short	0x0008
        /*0012*/ 	.short	0x0028
        /*0014*/ 	.byte	0x00, 0xf0, 0x21, 0x00


	//----- nvinfo : EIATTR_KPARAM_INFO
	.align		4
.L_217:
        /*0018*/ 	.byte	0x04, 0x17
        /*001a*/ 	.short	(.L_219 - .L_218)
.L_218:
        /*001c*/ 	.word	0x00000000
        /*0020*/ 	.short	0x0007
        /*0022*/ 	.short	0x0024
        /*0024*/ 	.byte	0x00, 0xf0, 0x11, 0x00


	//----- nvinfo : EIATTR_KPARAM_INFO
	.align		4
.L_219:
        /*0028*/ 	.byte	0x04, 0x17
        /*002a*/ 	.short	(.L_221 - .L_220)
.L_220:
        /*002c*/ 	.word	0x00000000
        /*0030*/ 	.short	0x0006
        /*0032*/ 	.short	0x0020
        /*0034*/ 	.byte	0x00, 0xf0, 0x11, 0x00


	//----- nvinfo : EIATTR_KPARAM_INFO
	.align		4
.L_221:
        /*0038*/ 	.byte	0x04, 0x17
        /*003a*/ 	.short	(.L_223 - .L_222)
.L_222:
        /*003c*/ 	.word	0x00000000
        /*0040*/ 	.short	0x0005
        /*0042*/ 	.short	0x001c
        /*0044*/ 	.byte	0x00, 0xf0, 0x11, 0x00


	//----- nvinfo : EIATTR_KPARAM_INFO
	.align		4
.L_223:
        /*0048*/ 	.byte	0x04, 0x17
        /*004a*/ 	.short	(.L_225 - .L_224)
.L_224:
        /*004c*/ 	.word	0x00000000
        /*0050*/ 	.short	0x0004
        /*0052*/ 	.short	0x0018
        /*0054*/ 	.byte	0x00, 0xf0, 0x11, 0x00


	//----- nvinfo : EIATTR_KPARAM_INFO
	.align		4
.L_225:
        /*0058*/ 	.byte	0x04, 0x17
        /*005a*/ 	.short	(.L_227 - .L_226)
.L_226:
        /*005c*/ 	.word	0x00000000
        /*0060*/ 	.short	0x0003
        /*0062*/ 	.short	0x0014
        /*0064*/ 	.byte	0x00, 0xf0, 0x11, 0x00


	//----- nvinfo : EIATTR_KPARAM_INFO
	.align		4
.L_227:
        /*0068*/ 	.byte	0x04, 0x17
        /*006a*/ 	.short	(.L_229 - .L_228)
.L_228:
        /*006c*/ 	.word	0x00000000
        /*0070*/ 	.short	0x0002
        /*0072*/ 	.short	0x0010
        /*0074*/ 	.byte	0x00, 0xf0, 0x11, 0x00


	//----- nvinfo : EIATTR_KPARAM_INFO
	.align		4
.L_229:
        /*0078*/ 	.byte	0x04, 0x17
        /*007a*/ 	.short	(.L_231 - .L_230)
.L_230:
        /*007c*/ 	.word	0x00000000
        /*0080*/ 	.short	0x0001
        /*0082*/ 	.short	0x0008
        /*0084*/ 	.byte	0x00, 0xf0, 0x21, 0x00


	//----- nvinfo : EIATTR_KPARAM_INFO
	.align		4
.L_231:
        /*0088*/ 	.byte	0x04, 0x17
        /*008a*/ 	.short	(.L_233 - .L_232)
.L_232:
        /*008c*/ 	.word	0x00000000
        /*0090*/ 	.short	0x0000
        /*0092*/ 	.short	0x0000
        /*0094*/ 	.byte	0x00, 0xf0, 0x21, 0x00


	//----- nvinfo : EIATTR_SPARSE_MMA_MASK
	.align		4
.L_233:
        /*0098*/ 	.byte	0x03, 0x50
        /*009a*/ 	.short	0x0000


	//----- nvinfo : EIATTR_MAXREG_COUNT
	.align		4
        /*009c*/ 	.byte	0x03, 0x1b
        /*009e*/ 	.short	0x00ff


	//----- nvinfo : EIATTR_MERCURY_ISA_VERSION
	.align		4
        /*00a0*/ 	.byte	0x03, 0x5f
        /*00a2*/ 	.short	0x0101


	//----- nvinfo : EIATTR_EXIT_INSTR_OFFSETS
	.align		4
        /*00a4*/ 	.byte	0x04, 0x1c
        /*00a6*/ 	.short	(.L_235 - .L_234)


	//   ....[0]....
.L_234:
        /*00a8*/ 	.word	0x00000ac0


	//   ....[1]....
        /*00ac*/ 	.word	0x00007580


	//----- nvinfo : EIATTR_CRS_STACK_SIZE
	.align		4
.L_235:
        /*00b0*/ 	.byte	0x04, 0x1e
        /*00b2*/ 	.short	(.L_237 - .L_236)
.L_236:
        /*00b4*/ 	.word	0x00000000


	//----- nvinfo : EIATTR_CBANK_PARAM_SIZE
	.align		4
.L_237:
        /*00b8*/ 	.byte	0x03, 0x19
        /*00ba*/ 	.short	0x0030


	//----- nvinfo : EIATTR_PARAM_CBANK
	.align		4
        /*00bc*/ 	.byte	0x04, 0x0a
        /*00be*/ 	.short	(.L_239 - .L_238)
	.align		4
.L_238:
        /*00c0*/ 	.word	index@(.nv.constant0._ZN2at6native60_GLOBAL__N__aad4af22_27_AdaptiveAveragePooling3d_cu_866e08f924adaptiveaveragegradinputIddEEvPT_PKS3_iiiiiil)
        /*00c4*/ 	.short	0x0210
        /*00c6*/ 	.short	0x0030


	//----- nvinfo : EIATTR_SW_WAR
	.align		4
.L_239:
        /*00c8*/ 	.byte	0x04, 0x36
        /*00ca*/ 	.short	(.L_241 - .L_240)
.L_240:
        /*00cc*/ 	.word	0x00000008
.L_241:


//--------------------- .nv.info._ZN2at6native60_GLOBAL__N__aad4af22_27_AdaptiveAveragePooling3d_cu_866e08f930atomicadaptiveaveragegradinputIN3c108BFloat16EEEvPT_PKS5_iiiiiil --------------------------
	.section	.nv.info._ZN2at6native60_GLOBAL__N__aad4af22_27_AdaptiveAveragePooling3d_cu_866e08f930atomicadaptiveaveragegradinputIN3c108BFloat16EEEvPT_PKS5_iiiiiil,"",@"SHT_CUDA_INFO"
	.sectionflags	@""
	.align	4


	//----- nvinfo : EIATTR_CUDA_API_VERSION
	.align		4
        /*0000*/ 	.byte	0x04, 0x37
        /*0002*/ 	.short	(.L_243 - .L_242)
.L_242:
        /*0004*/ 	.word	0x00000082


	//----- nvinfo : EIATTR_KPARAM_INFO
	.align		4
.L_243:
        /*0008*/ 	.byte	0x04, 0x17
        /*000a*/ 	.short	(.L_245 - .L_244)
.L_244:
        /*000c*/ 	.word	0x00000000
        /*0010*/ 	.short	0x0008
        /*0012*/ 	.short	0x0028
        /*0014*/ 	.byte	0x00, 0xf0, 0x21, 0x00


	//----- nvinfo : EIATTR_KPARAM_INFO
	.align		4
.L_245:
        /*0018*/ 	.byte	0x04, 0x17
        /*001a*/ 	.short	(.L_247 - .L_246)
.L_246:
        /*001c*/ 	.word	0x00000000
        /*0020*/ 	.short	0x0007
        /*0022*/ 	.short	0x0024
        /*0024*/ 	.byte	0x00, 0xf0, 0x11, 0x00


	//----- nvinfo : EIATTR_KPARAM_INFO
	.align		4
.L_247:
        /*0028*/ 	.byte	0x04, 0x17
        /*002a*/ 	.short	(.L_249 - .L_248)
.L_248:
        /*002c*/ 	.word	0x00000000
        /*0030*/ 	.short	0x0006
        /*0032*/ 	.short	0x0020
        /*0034*/ 	.byte	0x00, 0xf0, 0x11, 0x00


	//----- nvinfo : EIATTR_KPARAM_INFO
	.align		4
.L_249:
        /*0038*/ 	.byte	0x04, 0x17
        /*003a*/ 	.short	(.L_251 - .L_250)
.L_250:
        /*003c*/ 	.word	0x00000000
        /*0040*/ 	.short	0x0005
        /*0042*/ 	.short	0x001c
        /*0044*/ 	.byte	0x00, 0xf0, 0x11, 0x00


	//----- nvinfo : EIATTR_KPARAM_INFO
	.align		4
.L_251:
        /*0048*/ 	.byte	0x04, 0x17
        /*004a*/ 	.short	(.L_253 - .L_252)
.L_252:
        /*004c*/ 	.word	0x00000000
        /*0050*/ 	.short	0x0004
        /*0052*/ 	.short	0x0018
        /*0054*/ 	.byte	0x00, 0xf0, 0x11, 0x00


	//----- nvinfo : EIATTR_KPARAM_INFO
	.align		4
.L_253:
        /*0058*/ 	.byte	0x04, 0x17
        /*005a*/ 	.short	(.L_255 - .L_254)
.L_254:
        /*005c*/ 	.word	0x00000000
        /*0060*/ 	.short	0x0003
        /*0062*/ 	.short	0x0014
        /*0064*/ 	.byte	0x00, 0xf0, 0x11, 0x00


	//----- nvinfo : EIATTR_KPARAM_INFO
	.align		4
.L_255:
        /*0068*/ 	.byte	0x04, 0x17
        /*006a*/ 	.short	(.L_257 - .L_256)
.L_256:
        /*006c*/ 	.word	0x00000000
        /*0070*/ 	.short	0x0002
        /*0072*/ 	.short	0x0010
        /*0074*/ 	.byte	0x00, 0xf0, 0x11, 0x00


	//----- nvinfo : EIATTR_KPARAM_INFO
	.align		4
.L_257:
        /*0078*/ 	.byte	0x04, 0x17
        /*007a*/ 	.short	(.L_259 - .L_258)
.L_258:
        /*007c*/ 	.word	0x00000000
        /*0080*/ 	.short	0x0001
        /*0082*/ 	.short	0x0008
        /*0084*/ 	.byte	0x00, 0xf0, 0x21, 0x00


	//----- nvinfo : EIATTR_KPARAM_INFO
	.align		4
.L_259:
        /*0088*/ 	.byte	0x04, 0x17
        /*008a*/ 	.short	(.L_261 - .L_260)
.L_260:
        /*008c*/ 	.word	0x00000000
        /*0090*/ 	.short	0x0000
        /*0092*/ 	.short	0x0000
        /*0094*/ 	.byte	0x00, 0xf0, 0x21, 0x00


	//----- nvinfo : EIATTR_SPARSE_MMA_MASK
	.align		4
.L_261:
        /*0098*/ 	.byte	0x03, 0x50
        /*009a*/ 	.short	0x0000


	//----- nvinfo : EIATTR_MAXREG_COUNT
	.align		4
        /*009c*/ 	.byte	0x03, 0x1b
        /*009e*/ 	.short	0x00ff


	//----- nvinfo : EIATTR_MERCURY_ISA_VERSION
	.align		4
        /*00a0*/ 	.byte	0x03, 0x5f
        /*00a2*/ 	.short	0x0101


	//----- nvinfo : EIATTR_ATOM16_EMUL_INSTR_REG_MAP
	.align		4
        /*00a4*/ 	.byte	0x04, 0x2e
        /*00a6*/ 	.short	(.L_263 - .L_262)


	//   ....[0]....
.L_262:
        /*00a8*/ 	.word	0x00002170
        /*00ac*/ 	.short	0x0023
        /*00ae*/ 	.short	0x0000


	//   ....[1]....
        /*00b0*/ 	.word	0x000021d0
        /*00b4*/ 	.short	0x0023
        /*00b6*/ 	.short	0x0000


	//   ....[2]....
        /*00b8*/ 	.word	0x00002260
        /*00bc*/ 	.short	0x0025
        /*00be*/ 	.short	0x0000


	//   ....[3]....
        /*00c0*/ 	.word	0x000022b0
        /*00c4*/ 	.short	0x0025
        /*00c6*/ 	.short	0x0000


	//   ....[4]....
        /*00c8*/ 	.word	0x00002340
        /*00cc*/ 	.short	0x0018
        /*00ce*/ 	.short	0x0000


	//   ....[5]....
        /*00d0*/ 	.word	0x00002390
        /*00d4*/ 	.short	0x0018
        /*00d6*/ 	.short	0x0000


	//   ....[6]....
        /*00d8*/ 	.word	0x00002420
        /*00dc*/ 	.short	0x001f
        /*00de*/ 	.short	0x0000


	//   ....[7]....
        /*00e0*/ 	.word	0x00002470
        /*00e4*/ 	.short	0x001f
        /*00e6*/ 	.short	0x0000


	//   ....[8]....
        /*00e8*/ 	.word	0x00002640
        /*00ec*/ 	.short	0x0016
        /*00ee*/ 	.short	0x0000


	//   ....[9]....
        /*00f0*/ 	.word	0x000026a0
        /*00f4*/ 	.short	0x0016
        /*00f6*/ 	.short	0x0000


	//   ....[10]....
        /*00f8*/ 	.word	0x00002770
        /*00fc*/ 	.short	0x0016
        /*00fe*/ 	.short	0x0000


	//   ....[11]....
        /*0100*/ 	.word	0x000027c0
        /*0104*/ 	.short	0x0016
        /*0106*/ 	.short	0x0000


	//   ....[12]....
        /*0108*/ 	.word	0x00002880
        /*010c*/ 	.short	0x0016
        /*010e*/ 	.short	0x0000


	//   ....[13]....
        /*0110*/ 	.word	0x000028d0
        /*0114*/ 	.short	0x0016
        /*0116*/ 	.short	0x0000


	//----- nvinfo : EIATTR_EXIT_INSTR_OFFSETS
	.align		4
.L_263:
        /*0118*/ 	.byte	0x04, 0x1c
        /*011a*/ 	.short	(.L_265 - .L_264)


	//   ....[0]....
.L_264:
        /*011c*/ 	.word	0x00000ab0


	//   ....[1]....
        /*0120*/ 	.word	0x00002a40


	//----- nvinfo : EIATTR_CRS_STACK_SIZE
	.align		4
.L_265:
        /*0124*/ 	.byte	0x04, 0x1e
        /*0126*/ 	.short	(.L_267 - .L_266)
.L_266:
        /*0128*/ 	.word	0x00000000


	//----- nvinfo : EIATTR_CBANK_PARAM_SIZE
	.align		4
.L_267:
        /*012c*/ 	.byte	0x03, 0x19
        /*012e*/ 	.short	0x0030


	//----- nvinfo : EIATTR_PARAM_CBANK
	.align		4
        /*0130*/ 	.byte	0x04, 0x0a
        /*0132*/ 	.short	(.L_269 - .L_268)
	.align		4
.L_268:
        /*0134*/ 	.word	index@(.nv.constant0._ZN2at6native60_GLOBAL__N__aad4af22_27_AdaptiveAveragePooling3d_cu_866e08f930atomicadaptiveaveragegradinputIN3c108BFloat16EEEvPT_PKS5_iiiiiil)
        /*0138*/ 	.short	0x0210
        /*013a*/ 	.short	0x0030


	//----- nvinfo : EIATTR_SW_WAR
	.align		4
.L_269:
        /*013c*/ 	.byte	0x04, 0x36
        /*013e*/ 	.short	(.L_271 - .L_270)
.L_270:
        /*0140*/ 	.word	0x00000008
.L_271:


//--------------------- .nv.info._ZN2at6native60_GLOBAL__N__aad4af22_27_AdaptiveAveragePooling3d_cu_866e08f930atomicadaptiveaveragegradinputIN3c104HalfEEEvPT_PKS5_iiiiiil --------------------------
	.section	.nv.info._ZN2at6native60_GLOBAL__N__aad4af22_27_AdaptiveAveragePooling3d_cu_866e08f930atomicadaptiveaveragegradinputIN3c104HalfEEEvPT_PKS5_iiiiiil,"",@"SHT_CUDA_INFO"
	.sectionflags	@""
	.align	4


	//----- nvinfo : EIATTR_CUDA_API_VERSION
	.align		4
        /*0000*/ 	.byte	0x04, 0x37
        /*0002*/ 	.short	(.L_273 - .L_272)
.L_272:
        /*0004*/ 	.word	0x00000082


	//----- nvinfo : EIATTR_KPARAM_INFO
	.align		4
.L_273:
        /*0008*/ 	.byte	0x04, 0x17
        /*000a*/ 	.short	(.L_275 - .L_274)
.L_274:
        /*000c*/ 	.word	0x00000000
        /*0010*/ 	.short	0x0008
        /*0012*/ 	.short	0x0028
        /*0014*/ 	.byte	0x00, 0xf0, 0x21, 0x00


	//----- nvinfo : EIATTR_KPARAM_INFO
	.align		4
.L_275:
        /*0018*/ 	.byte	0x04, 0x17
        /*001a*/ 	.short	(.L_277 - .L_276)
.L_276:
        /*001c*/ 	.word	0x00000000
        /*0020*/ 	.short	0x0007
        /*0022*/ 	.short	0x0024
        /*0024*/ 	.byte	0x00, 0xf0, 0x11, 0x00


	//----- nvinfo : EIATTR_KPARAM_INFO
	.align		4
.L_277:
        /*0028*/ 	.byte	0x04, 0x17
        /*002a*/ 	.short	(.L_279 - .L_278)
.L_278:
        /*002c*/ 	.word	0x00000000
        /*0030*/ 	.short	0x0006
        /*0032*/ 	.short	0x0020
        /*0034*/ 	.byte	0x00, 0xf0, 0x11, 0x00


	//----- nvinfo : EIATTR_KPARAM_INFO
	.align		4
.L_279:
        /*0038*/ 	.byte	0x04, 0x17
        /*003a*/ 	.short	(.L_281 - .L_280)
.L_280:
        /*003c*/ 	.word	0x00000000
        /*0040*/ 	.short	0x0005
        /*0042*/ 	.short	0x001c
        /*0044*/ 	.byte	0x00, 0xf0, 0x11, 0x00


	//----- nvinfo : EIATTR_KPARAM_INFO
	.align		4
.L_281:
        /*0048*/ 	.byte	0x04, 0x17
        /*004a*/ 	.short	(.L_283 - .L_282)
.L_282:
        /*004c*/ 	.word	0x00000000
        /*0050*/ 	.short	0x0004
        /*0052*/ 	.short	0x0018
        /*0054*/ 	.byte	0x00, 0xf0, 0x11, 0x00


	//----- nvinfo : EIATTR_KPARAM_INFO
	.align		4
.L_283:
        /*0058*/ 	.byte	0x04, 0x17
        /*005a*/ 	.short	(.L_285 - .L_284)
.L_284:
        /*005c*/ 	.word	0x00000000
        /*0060*/ 	.short	0x0003
        /*0062*/ 	.short	0x0014
        /*0064*/ 	.byte	0x00, 0xf0, 0x11, 0x00


	//----- nvinfo : EIATTR_KPARAM_INFO
	.align		4
.L_285:
        /*0068*/ 	.byte	0x04, 0x17
        /*006a*/ 	.short	(.L_287 - .L_286)
.L_286:
        /*006c*/ 	.word	0x00000000
        /*0070*/ 	.short	0x0002
        /*0072*/ 	.short	0x0010
        /*0074*/ 	.byte	0x00, 0xf0, 0x11, 0x00


	//----- nvinfo : EIATTR_KPARAM_INFO
	.align		4
.L_287:
        /*0078*/ 	.byte	0x04, 0x17
        /*007a*/ 	.short	(.L_289 - .L_288)
.L_288:
        /*007c*/ 	.word	0x00000000
        /*0080*/ 	.short	0x0001
        /*0082*/ 	.short	0x0008
        /*0084*/ 	.byte	0x00, 0xf0, 0x21, 0x00


	//----- nvinfo : EIATTR_KPARAM_INFO
	.align		4
.L_289:
        /*0088*/ 	.byte	0x04, 0x17
        /*008a*/ 	.short	(.L_291 - .L_290)
.L_290:
        /*008c*/ 	.word	0x00000000
        /*0090*/ 	.short	0x0000
        /*0092*/ 	.short	0x0000
        /*0094*/ 	.byte	0x00, 0xf0, 0x21, 0x00


	//----- nvinfo : EIATTR_SPARSE_MMA_MASK
	.align		4
.L_291:
        /*0098*/ 	.byte	0x03, 0x50
        /*009a*/ 	.short	0x0000


	//----- nvinfo : EIATTR_MAXREG_COUNT
	.align		4
        /*009c*/ 	.byte	0x03, 0x1b
        /*009e*/ 	.short	0x00ff


	//----- nvinfo : EIATTR_MERCURY_ISA_VERSION
	.align		4
        /*00a0*/ 	.byte	0x03, 0x5f
        /*00a2*/ 	.short	0x0101


	//----- nvinfo : EIATTR_ATOM16_EMUL_INSTR_REG_MAP
	.align		4
        /*00a4*/ 	.byte	0x04, 0x2e
        /*00a6*/ 	.short	(.L_293 - .L_292)


	//   ....[0]....
.L_292:
        /*00a8*/ 	.word	0x00002160
        /*00ac*/ 	.short	0x0025
        /*00ae*/ 	.short	0x0000


	//   ....[1]....
        /*00b0*/ 	.word	0x000021c0
        /*00b4*/ 	.short	0x0025
        /*00b6*/ 	.short	0x0000


	//   ....[2]....
        /*00b8*/ 	.word	0x00002250
        /*00bc*/ 	.short	0x0027
        /*00be*/ 	.short	0x0000


	//   ....[3]....
        /*00c0*/ 	.word	0x000022a0
        /*00c4*/ 	.short	0x0027
        /*00c6*/ 	.short	0x0000


	//   ....[4]....
        /*00c8*/ 	.word	0x00002330
        /*00cc*/ 	.short	0x0018
        /*00ce*/ 	.short	0x0000


	//   ....[5]....
        /*00d0*/ 	.word	0x00002380
        /*00d4*/ 	.short	0x0018
        /*00d6*/ 	.short	0x0000


	//   ....[6]....
        /*00d8*/ 	.word	0x00002410
        /*00dc*/ 	.short	0x0021
        /*00de*/ 	.short	0x0000


	//   ....[7]....
        /*00e0*/ 	.word	0x00002460
        /*00e4*/ 	.short	0x0021
        /*00e6*/ 	.short	0x0000


	//   ....[8]....
        /*00e8*/ 	.word	0x00002630
        /*00ec*/ 	.short	0x0016
        /*00ee*/ 	.short	0x0000


	//   ....[9]....
        /*00f0*/ 	.word	0x00002690
        /*00f4*/ 	.short	0x0016
        /*00f6*/ 	.short	0x0000


	//   ....[10]....
        /*00f8*/ 	.word	0x00002760
        /*00fc*/ 	.short	0x0016
        /*00fe*/ 	.short	0x0000


	//   ....[11]....
        /*0100*/ 	.word	0x000027b0
        /*0104*/ 	.short	0x0016
        /*0106*/ 	.short	0x0000


	//   ....[12]....
        /*0108*/ 	.word	0x00002870
        /*010c*/ 	.short	0x0016
        /*010e*/ 	.short	0x0000


	//   ....[13]....
        /*0110*/ 	.word	0x000028c0
        /*0114*/ 	.short	0x0016
        /*0116*/ 	.short	0x0000


	//----- nvinfo : EIATTR_EXIT_INSTR_OFFSETS
	.align		4
.L_293:
        /*0118*/ 	.byte	0x04, 0x1c
        /*011a*/ 	.short	(.L_295 - .L_294)


	//   ....[0]....
.L_294:
        /*011c*/ 	.word	0x00000ab0


	//   ....[1]....
        /*0120*/ 	.word	0x00002a30


	//----- nvinfo : EIATTR_CRS_STACK_SIZE
	.align		4
.L_295:
        /*0124*/ 	.byte	0x04, 0x1e
        /*0126*/ 	.short	(.L_297 - .L_296)
.L_296:
        /*0128*/ 	.word	0x00000000


	//----- nvinfo : EIATTR_CBANK_PARAM_SIZE
	.align		4
.L_297:
        /*012c*/ 	.byte	0x03, 0x19
        /*012e*/ 	.short	0x0030


	//----- nvinfo : EIATTR_PARAM_CBANK
	.align		4
        /*0130*/ 	.byte	0x04, 0x0a
        /*0132*/ 	.short	(.L_299 - .L_298)
	.align		4
.L_298:
        /*0134*/ 	.word	index@(.nv.constant0._ZN2at6native60_GLOBAL__N__aad4af22_27_AdaptiveAveragePooling3d_cu_866e08f930atomicadaptiveaveragegradinputIN3c104HalfEEEvPT_PKS5_iiiiiil)
        /*0138*/ 	.short	0x0210
        /*013a*/ 	.short	0x0030


	//----- nvinfo : EIATTR_SW_WAR
	.align		4
.L_299:
        /*013c*/ 	.byte	0x04, 0x36
        /*013e*/ 	.short	(.L_301 - .L_300)
.L_300:
        /*0140*/ 	.word	0x00000008
.L_301:


//--------------------- .nv.info._ZN2at6native60_GLOBAL__N__aad4af22_27_AdaptiveAveragePooling3d_cu_866e08f930atomicadaptiveaveragegradinputIfEEvPT_PKS3_iiiiiil --------------------------
	.section	.nv.info._ZN2at6native60_GLOBAL__N__aad4af22_27_AdaptiveAveragePooling3d_cu_866e08f930atomicadaptiveaveragegradinputIfEEvPT_PKS3_iiiiiil,"",@"SHT_CUDA_INFO"
	.sectionflags	@""
	.align	4


	//----- nvinfo : EIATTR_CUDA_API_VERSION
	.align		4
        /*0000*/ 	.byte	0x04, 0x37
        /*0002*/ 	.short	(.L_303 - .L_302)
.L_302:
        /*0004*/ 	.word	0x00000082


	//----- nvinfo : EIATTR_KPARAM_INFO
	.align		4
.L_303:
        /*0008*/ 	.byte	0x04, 0x17
        /*000a*/ 	.short	(.L_305 - .L_304)
.L_304:
        /*000c*/ 	.word	0x00000000
        /*0010*/ 	.short	0x0008
        /*0012*/ 	.short	0x0028
        /*0014*/ 	.byte	0x00, 0xf0, 0x21, 0x00


	//----- nvinfo : EIATTR_KPARAM_INFO
	.align		4
.L_305:
        /*0018*/ 	.byte	0x04, 0x17
        /*001a*/ 	.short	(.L_307 - .L_306)
.L_306:
        /*001c*/ 	.word	0x00000000
        /*0020*/ 	.short	0x0007
        /*0022*/ 	.short	0x0024
        /*0024*/ 	.byte	0x00, 0xf0, 0x11, 0x00


	//----- nvinfo : EIATTR_KPARAM_INFO
	.align		4
.L_307:
        /*0028*/ 	.byte	0x04, 0x17
        /*002a*/ 	.short	(.L_309 - .L_308)
.L_308:
        /*002c*/ 	.word	0x00000000
        /*0030*/ 	.short	0x0006
        /*0032*/ 	.short	0x0020
        /*0034*/ 	.byte	0x00, 0xf0, 0x11, 0x00


	//----- nvinfo : EIATTR_KPARAM_INFO
	.align		4
.L_309:
        /*0038*/ 	.byte	0x04, 0x17
        /*003a*/ 	.short	(.L_311 - .L_310)
.L_310:
        /*003c*/ 	.word	0x00000000
        /*0040*/ 	.short	0x0005
        /*0042*/ 	.short	0x001c
        /*0044*/ 	.byte	0x00, 0xf0, 0x11, 0x00


	//----- nvinfo : EIATTR_KPARAM_INFO
	.align		4
.L_311:
        /*0048*/ 	.byte	0x04, 0x17
        /*004a*/ 	.short	(.L_313 - .L_312)
.L_312:
        /*004c*/ 	.word	0x00000000
        /*0050*/ 	.short	0x0004
        /*0052*/ 	.short	0x0018
        /*0054*/ 	.byte	0x00, 0xf0, 0x11, 0x00


	//----- nvinfo : EIATTR_KPARAM_INFO
	.align		4
.L_313:
        /*0058*/ 	.byte	0x04, 0x17
        /*005a*/ 	.short	(.L_315 - .L_314)
.L_314:
        /*005c*/ 	.word	0x00000000
        /*0060*/ 	.short	0x0003
        /*0062*/ 	.short	0x0014
        /*0064*/ 	.byte	0x00, 0xf0, 0x11, 0x00


	//----- nvinfo : EIATTR_KPARAM_INFO
	.align		4
.L_315:
        /*0068*/ 	.byte	0x04, 0x17
        /*006a*/ 	.short	(.L_317 - .L_316)
.L_316:
        /*006c*/ 	.word	0x00000000
        /*0070*/ 	.short	0x0002
        /*0072*/ 	.short	0x0010
        /*0074*/ 	.byte	0x00, 0xf0, 0x11, 0x00


	//----- nvinfo : EIATTR_KPARAM_INFO
	.align		4
.L_317:
        /*0078*/ 	.byte	0x04, 0x17
        /*007a*/ 	.short	(.L_319 - .L_318)
.L_318:
        /*007c*/ 	.word	0x00000000
        /*0080*/ 	.short	0x0001
        /*0082*/ 	.short	0x0008
        /*0084*/ 	.byte	0x00, 0xf0, 0x21, 0x00


	//----- nvinfo : EIATTR_KPARAM_INFO
	.align		4
.L_319:
        /*0088*/ 	.byte	0x04, 0x17
        /*008a*/ 	.short	(.L_321 - .L_320)
.L_320:
        /*008c*/ 	.word	0x00000000
        /*0090*/ 	.short	0x0000
        /*0092*/ 	.short	0x0000
        /*0094*/ 	.byte	0x00, 0xf0, 0x21, 0x00


	//----- nvinfo : EIATTR_SPARSE_MMA_MASK
	.align		4
.L_321:
        /*0098*/ 	.byte	0x03, 0x50
        /*009a*/ 	.short	0x0000


	//----- nvinfo : EIATTR_MAXREG_COUNT
	.align		4
        /*009c*/ 	.byte	0x03, 0x1b
        /*009e*/ 	.short	0x00ff


	//----- nvinfo : EIATTR_MERCURY_ISA_VERSION
	.align		4
        /*00a0*/ 	.byte	0x03, 0x5f
        /*00a2*/ 	.short	0x0101


	//----- nvinfo : EIATTR_EXIT_INSTR_OFFSETS
	.align		4
        /*00a4*/ 	.byte	0x04, 0x1c
        /*00a6*/ 	.short	(.L_323 - .L_322)


	//   ....[0]....
.L_322:
        /*00a8*/ 	.word	0x00000a90


	//   ....[1]....
        /*00ac*/ 	.word	0x000023c0


	//----- nvinfo : EIATTR_CRS_STACK_SIZE
	.align		4
.L_323:
        /*00b0*/ 	.byte	0x04, 0x1e
        /*00b2*/ 	.short	(.L_325 - .L_324)
.L_324:
        /*00b4*/ 	.word	0x00000000


	//----- nvinfo : EIATTR_CBANK_PARAM_SIZE
	.align		4
.L_325:
        /*00b8*/ 	.byte	0x03, 0x19
        /*00ba*/ 	.short	0x0030


	//----- nvinfo : EIATTR_PARAM_CBANK
	.align		4
        /*00bc*/ 	.byte	0x04, 0x0a
        /*00be*/ 	.short	(.L_327 - .L_326)
	.align		4
.L_326:
        /*00c0*/ 	.word	index@(.nv.constant0._ZN2at6native60_GLOBAL__N__aad4af22_27_AdaptiveAveragePooling3d_cu_866e08f930atomicadaptiveaveragegradinputIfEEvPT_PKS3_iiiiiil)
        /*00c4*/ 	.short	0x0210
        /*00c6*/ 	.short	0x0030


	//----- nvinfo : EIATTR_SW_WAR
	.align		4
.L_327:
        /*00c8*/ 	.byte	0x04, 0x36
        /*00ca*/ 	.short	(.L_329 - .L_328)
.L_328:
        /*00cc*/ 	.word	0x00000008
.L_329:


//--------------------- .nv.info._ZN2at6native60_GLOBAL__N__aad4af22_27_AdaptiveAveragePooling3d_cu_866e08f930atomicadaptiveaveragegradinputIdEEvPT_PKS3_iiiiiil --------------------------
	.section	.nv.info._ZN2at6native60_GLOBAL__N__aad4af22_27_AdaptiveAveragePooling3d_cu_866e08f930atomicadaptiveaveragegradinputIdEEvPT_PKS3_iiiiiil,"",@"SHT_CUDA_INFO"
	.sectionflags	@""
	.align	4


	//----- nvinfo : EIATTR_CUDA_API_VERSION
	.align		4
        /*0000*/ 	.byte	0x04, 0x37
        /*0002*/ 	.short	(.L_331 - .L_330)
.L_330:
        /*0004*/ 	.word	0x00000082


	//----- nvinfo : EIATTR_KPARAM_INFO
	.align		4
.L_331:
        /*0008*/ 	.byte	0x04, 0x17
        /*000a*/ 	.short	(.L_333 - .L_332)
.L_332:
        /*000c*/ 	.word	0x00000000
        /*0010*/ 	.short	0x0008
        /*0012*/ 	.short	0x0028
        /*0014*/ 	.byte	0x00, 0xf0, 0x21, 0x00


	//----- nvinfo : EIATTR_KPARAM_INFO
	.align		4
.L_333:
        /*0018*/ 	.byte	0x04, 0x17
        /*001a*/ 	.short	(.L_335 - .L_334)
.L_334:
        /*001c*/ 	.word	0x00000000
        /*0020*/ 	.short	0x0007
        /*0022*/ 	.short	0x0024
        /*0024*/ 	.byte	0x00, 0xf0, 0x11, 0x00


	//----- nvinfo : EIATTR_KPARAM_INFO
	.align		4
.L_335:
        /*0028*/ 	.byte	0x04, 0x17
        /*002a*/ 	.short	(.L_337 - .L_336)
.L_336:
        /*002c*/ 	.word	0x00000000
        /*0030*/ 	.short	0x0006
        /*0032*/ 	.short	0x0020
        /*0034*/ 	.byte	0x00, 0xf0, 0x11, 0x00


	//----- nvinfo : EIATTR_KPARAM_INFO
	.align		4
.L_337:
        /*0038*/ 	.byte	0x04, 0x17
        /*003a*/ 	.short	(.L_339 - .L_338)
.L_338:
        /*003c*/ 	.word	0x00000000
        /*0040*/ 	.short	0x0005
        /*0042*/ 	.short	0x001c
        /*0044*/ 	.byte	0x00, 0xf0, 0x11, 0x00


	//----- nvinfo : EIATTR_KPARAM_INFO
	.align		4
.L_339:
        /*0048*/ 	.byte	0x04, 0x17
        /*004a*/ 	.short	(.L_341 - .L_340)
.L_340:
        /*004c*/ 	.word	0x00000000
        /*0050*/ 	.short	0x0004
        /*0052*/ 	.short	0x0018
        /*0054*/ 	.byte	0x00, 0xf0, 0x11, 0x00


	//----- nvinfo : EIATTR_KPARAM_INFO
	.align		4
.L_341:
        /*0058*/ 	.byte	0x04, 0x17
        /*005a*/ 	.short	(.L_343 - .L_342)
.L_342:
        /*005c*/ 	.word	0x00000000
        /*0060*/ 	.short	0x0003
        /*0062*/ 	.short	0x0014
        /*0064*/ 	.byte	0x00, 0xf0, 0x11, 0x00


	//----- nvinfo : EIATTR_KPARAM_INFO
	.align		4
.L_343:
        /*0068*/ 	.byte	0x04, 0x17
        /*006a*/ 	.short	(.L_345 - .L_344)
.L_344:
        /*006c*/ 	.word	0x00000000
        /*0070*/ 	.short	0x0002
        /*0072*/ 	.short	0x0010
        /*0074*/ 	.byte	0x00, 0xf0, 0x11, 0x00


	//----- nvinfo : EIATTR_KPARAM_INFO
	.align		4
.L_345:
        /*0078*/ 	.byte	0x04, 0x17
        /*007a*/ 	.short	(.L_347 - .L_346)
.L_346:
        /*007c*/ 	.word	0x00000000
        /*0080*/ 	.short	0x0001
        /*0082*/ 	.short	0x0008
        /*0084*/ 	.byte	0x00, 0xf0, 0x21, 0x00


	//----- nvinfo : EIATTR_KPARAM_INFO
	.align		4
.L_347:
        /*0088*/ 	.byte	0x04, 0x17
        /*008a*/ 	.short	(.L_349 - .L_348)
.L_348:
        /*008c*/ 	.word	0x00000000
        /*0090*/ 	.short	0x0000
        /*0092*/ 	.short	0x0000
        /*0094*/ 	.byte	0x00, 0xf0, 0x21, 0x00


	//----- nvinfo : EIATTR_SPARSE_MMA_MASK
	.align		4
.L_349:
        /*0098*/ 	.byte	0x03, 0x50
        /*009a*/ 	.short	0x0000


	//----- nvinfo : EIATTR_MAXREG_COUNT
	.align		4
        /*009c*/ 	.byte	0x03, 0x1b
        /*009e*/ 	.short	0x00ff


	//----- nvinfo : EIATTR_MERCURY_ISA_VERSION
	.align		4
        /*00a0*/ 	.byte	0x03, 0x5f
        /*00a2*/ 	.short	0x0101


	//----- nvinfo : EIATTR_EXIT_INSTR_OFFSETS
	.align		4
        /*00a4*/ 	.byte	0x04, 0x1c
        /*00a6*/ 	.short	(.L_351 - .L_350)


	//   ....[0]....
.L_350:
        /*00a8*/ 	.word	0x00000a90


	//   ....[1]....
        /*00ac*/ 	.word	0x000027b0


	//----- nvinfo : EIATTR_CRS_STACK_SIZE
	.align		4
.L_351:
        /*00b0*/ 	.byte	0x04, 0x1e
        /*00b2*/ 	.short	(.L_353 - .L_352)
.L_352:
        /*00b4*/ 	.word	0x00000000


	//----- nvinfo : EIATTR_CBANK_PARAM_SIZE
	.align		4
.L_353:
        /*00b8*/ 	.byte	0x03, 0x19
        /*00ba*/ 	.short	0x0030


	//----- nvinfo : EIATTR_PARAM_CBANK
	.align		4
        /*00bc*/ 	.byte	0x04, 0x0a
        /*00be*/ 	.short	(.L_355 - .L_354)
	.align		4
.L_354:
        /*00c0*/ 	.word	index@(.nv.constant0._ZN2at6native60_GLOBAL__N__aad4af22_27_AdaptiveAveragePooling3d_cu_866e08f930atomicadaptiveaveragegradinputIdEEvPT_PKS3_iiiiiil)
        /*00c4*/ 	.short	0x0210
        /*00c6*/ 	.short	0x0030


	//----- nvinfo : EIATTR_SW_WAR
	.align		4
.L_355:
        /*00c8*/ 	.byte	0x04, 0x36
        /*00ca*/ 	.short	(.L_357 - .L_356)
.L_356:
        /*00cc*/ 	.word	0x00000008
.L_357:


//--------------------- .nv.info._ZN2at6native60_GLOBAL__N__aad4af22_27_AdaptiveAveragePooling3d_cu_866e08f919adaptiveaveragepoolIN3c108BFloat16EfEEvPKT_PS5_iiiiiilllllll --------------------------
	.section	.nv.info._ZN2at6native60_GLOBAL__N__aad4af22_27_AdaptiveAveragePooling3d_cu_866e08f919adaptiveaveragepoolIN3c108BFloat16EfEEvPKT_PS5_iiiiiilllllll,"",@"SHT_CUDA_INFO"
	.sectionflags	@""
	.align	4


	//----- nvinfo : EIATTR_CUDA_API_VERSION
	.align		4
        /*0000*/ 	.byte	0x04, 0x37
        /*0002*/ 	.short	(.L_359 - .L_358)
.L_358:
        /*0004*/ 	.word	0x00000082


	//----- nvinfo : EIATTR_KPARAM_INFO
	.align		4
.L_359:
        /*0008*/ 	.byte	0x04, 0x17
        /*000a*/ 	.short	(.L_361 - .L_360)
.L_360:
        /*000c*/ 	.word	0x00000000
        /*0010*/ 	.short	0x000e
        /*0012*/ 	.short	0x0058
        /*0014*/ 	.byte	0x00, 0xf0, 0x21, 0x00


	//----- nvinfo : EIATTR_KPARAM_INFO
	.align		4
.L_361:
        /*0018*/ 	.byte	0x04, 0x17
        /*001a*/ 	.short	(.L_363 - .L_362)
.L_362:
        /*001c*/ 	.word	0x00000000
        /*0020*/ 	.short	0x000d
        /*0022*/ 	.short	0x0050
        /*0024*/ 	.byte	0x00, 0xf0, 0x21, 0x00


	//----- nvinfo : EIATTR_KPARAM_INFO
	.align		4
.L_363:
        /*0028*/ 	.byte	0x04, 0x17
        /*002a*/ 	.short	(.L_365 - .L_364)
.L_364:
        /*002c*/ 	.word	0x00000000
        /*0030*/ 	.short	0x000c
        /*0032*/ 	.short	0x0048
        /*0034*/ 	.byte	0x00, 0xf0, 0x21, 0x00


	//----- nvinfo : EIATTR_KPARAM_INFO
	.align		4
.L_365:
        /*0038*/ 	.byte	0x04, 0x17
        /*003a*/ 	.short	(.L_367 - .L_366)
.L_366:
        /*003c*/ 	.word	0x00000000
        /*0040*/ 	.short	0x000b
        /*0042*/ 	.short	0x0040
        /*0044*/ 	.byte	0x00, 0xf0, 0x21, 0x00


	//----- nvinfo : EIATTR_KPARAM_INFO
	.align		4
.L_367:
        /*0048*/ 	.byte	0x04, 0x17
        /*004a*/ 	.short	(.L_369 - .L_368)
.L_368:
        /*004c*/ 	.word	0x00000000
        /*0050*/ 	.short	0x000a
        /*0052*/ 	.short	0x0038
        /*0054*/ 	.byte	0x00, 0xf0, 0x21, 0x00


	//----- nvinfo : EIATTR_KPARAM_INFO
	.align		4
.L_369:
        /*0058*/ 	.byte	0x04, 0x17
        /*005a*/ 	.short	(.L_371 - .L_370)
.L_370:
        /*005c*/ 	.word	0x00000000
        /*0060*/ 	.short	0x0009
        /*0062*/ 	.short	0x0030
        /*0064*/ 	.byte	0x00, 0xf0, 0x21, 0x00


	//----- nvinfo : EIATTR_KPARAM_INFO
	.align		4
.L_371:
        /*0068*/ 	.byte	0x04, 0x17
        /*006a*/ 	.short	(.L_373 - .L_372)
.L_372:
        /*006c*/ 	.word	0x00000000
        /*0070*/ 	.short	0x0008
        /*0072*/ 	.short	0x0028
        /*0074*/ 	.byte	0x00, 0xf0, 0x21, 0x00


	//----- nvinfo : EIATTR_KPARAM_INFO
	.align		4
.L_373:
        /*0078*/ 	.byte	0x04, 0x17
        /*007a*/ 	.short	(.L_375 - .L_374)
.L_374:
        /*007c*/ 	.word	0x00000000
        /*0080*/ 	.short	0x0007
        /*0082*/ 	.short	0x0024
        /*0084*/ 	.byte	0x00, 0xf0, 0x11, 0x00


	//----- nvinfo : EIATTR_KPARAM_INFO
	.align		4
.L_375:
        /*0088*/ 	.byte	0x04, 0x17
        /*008a*/ 	.short	(.L_377 - .L_376)
.L_376:
        /*008c*/ 	.word	0x00000000
        /*0090*/ 	.short	0x0006
        /*0092*/ 	.short	0x0020
        /*0094*/ 	.byte	0x00, 0xf0, 0x11, 0x00


	//----- nvinfo : EIATTR_KPARAM_INFO
	.align		4
.L_377:
        /*0098*/ 	.byte	0x04, 0x17
        /*009a*/ 	.short	(.L_379 - .L_378)
.L_378:
        /*009c*/ 	.word	0x00000000
        /*00a0*/ 	.short	0x0005
        /*00a2*/ 	.short	0x001c
        /*00a4*/ 	.byte	0x00, 0xf0, 0x11, 0x00


	//----- nvinfo : EIATTR_KPARAM_INFO
	.align		4
.L_379:
        /*00a8*/ 	.byte	0x04, 0x17
        /*00aa*/ 	.short	(.L_381 - .L_380)
.L_380:
        /*00ac*/ 	.word	0x00000000
        /*00b0*/ 	.short	0x0004
        /*00b2*/ 	.short	0x0018
        /*00b4*/ 	.byte	0x00, 0xf0, 0x11, 0x00


	//----- nvinfo : EIATTR_KPARAM_INFO
	.align		4
.L_381:
        /*00b8*/ 	.byte	0x04, 0x17
        /*00ba*/ 	.short	(.L_383 - .L_382)
.L_382:
        /*00bc*/ 	.word	0x00000000
        /*00c0*/ 	.short	0x0003
        /*00c2*/ 	.short	0x0014
        /*00c4*/ 	.byte	0x00, 0xf0, 0x11, 0x00


	//----- nvinfo : EIATTR_KPARAM_INFO
	.align		4
.L_383:
        /*00c8*/ 	.byte	0x04, 0x17
        /*00ca*/ 	.short	(.L_385 - .L_384)
.L_384:
        /*00cc*/ 	.word	0x00000000
        /*00d0*/ 	.short	0x0002
        /*00d2*/ 	.short	0x0010
        /*00d4*/ 	.byte	0x00, 0xf0, 0x11, 0x00


	//----- nvinfo : EIATTR_KPARAM_INFO
	.align		4
.L_385:
        /*00d8*/ 	.byte	0x04, 0x17
        /*00da*/ 	.short	(.L_387 - .L_386)
.L_386:
        /*00dc*/ 	.word	0x00000000
        /*00e0*/ 	.short	0x0001
        /*00e2*/ 	.short	0x0008
        /*00e4*/ 	.byte	0x00, 0xf0, 0x21, 0x00


	//----- nvinfo : EIATTR_KPARAM_INFO
	.align		4
.L_387:
        /*00e8*/ 	.byte	0x04, 0x17
        /*00ea*/ 	.short	(.L_389 - .L_388)
.L_388:
        /*00ec*/ 	.word	0x00000000
        /*00f0*/ 	.short	0x0000
        /*00f2*/ 	.short	0x0000
        /*00f4*/ 	.byte	0x00, 0xf0, 0x21, 0x00


	//----- nvinfo : EIATTR_SPARSE_MMA_MASK
	.align		4
.L_389:
        /*00f8*/ 	.byte	0x03, 0x50
        /*00fa*/ 	.short	0x0000


	//----- nvinfo : EIATTR_MAXREG_COUNT
	.align		4
        /*00fc*/ 	.byte	0x03, 0x1b
        /*00fe*/ 	.short	0x00ff


	//----- nvinfo : EIATTR_MERCURY_ISA_VERSION
	.align		4
        /*0100*/ 	.byte	0x03, 0x5f
        /*0102*/ 	.short	0x0101


	//----- nvinfo : EIATTR_EXIT_INSTR_OFFSETS
	.align		4
        /*0104*/ 	.byte	0x04, 0x1c
        /*0106*/ 	.short	(.L_391 - .L_390)


	//   ....[0]....
.L_390:
        /*0108*/ 	.word	0x00000d50


	//   ....[1]....
        /*010c*/ 	.word	0x00003b60


	//----- nvinfo : EIATTR_CRS_STACK_SIZE
	.align		4
.L_391:
        /*0110*/ 	.byte	0x04, 0x1e
        /*0112*/ 	.short	(.L_393 - .L_392)
.L_392:
        /*0114*/ 	.word	0x00000000


	//----- nvinfo : EIATTR_CBANK_PARAM_SIZE
	.align		4
.L_393:
        /*0118*/ 	.byte	0x03, 0x19
        /*011a*/ 	.short	0x0060


	//----- nvinfo : EIATTR_PARAM_CBANK
	.align		4
        /*011c*/ 	.byte	0x04, 0x0a
        /*011e*/ 	.short	(.L_395 - .L_394)
	.align		4
.L_394:
        /*0120*/ 	.word	index@(.nv.constant0._ZN2at6native60_GLOBAL__N__aad4af22_27_AdaptiveAveragePooling3d_cu_866e08f919adaptiveaveragepoolIN3c108BFloat16EfEEvPKT_PS5_iiiiiilllllll)
        /*0124*/ 	.short	0x0210
        /*0126*/ 	.short	0x0060


	//----- nvinfo : EIATTR_SW_WAR
	.align		4
.L_395:
        /*0128*/ 	.byte	0x04, 0x36
        /*012a*/ 	.short	(.L_397 - .L_396)
.L_396:
        /*012c*/ 	.word	0x00000008
.L_397:


//--------------------- .nv.info._ZN2at6native60_GLOBAL__N__aad4af22_27_AdaptiveAveragePooling3d_cu_866e08f919adaptiveaveragepoolIN3c104HalfEfEEvPKT_PS5_iiiiiilllllll --------------------------
	.section	.nv.info._ZN2at6native60_GLOBAL__N__aad4af22_27_AdaptiveAveragePooling3d_cu_866e08f919adaptiveaveragepoolIN3c104HalfEfEEvPKT_PS5_iiiiiilllllll,"",@"SHT_CUDA_INFO"
	.sectionflags	@""
	.align	4


	//----- nvinfo : EIATTR_CUDA_API_VERSION
	.align		4
        /*0000*/ 	.byte	0x04, 0x37
        /*0002*/ 	.short	(.L_399 - .L_398)
.L_398:
        /*0004*/ 	.word	0x00000082


	//----- nvinfo : EIATTR_KPARAM_INFO
	.align		4
.L_399:
        /*0008*/ 	.byte	0x04, 0x17
        /*000a*/ 	.short	(.L_401 - .L_400)
.L_400:
        /*000c*/ 	.word	0x00000000
        /*0010*/ 	.short	0x000e
        /*0012*/ 	.short	0x0058
        /*0014*/ 	.byte	0x00, 0xf0, 0x21, 0x00


	//----- nvinfo : EIATTR_KPARAM_INFO
	.align		4
.L_401:
        /*0018*/ 	.byte	0x04, 0x17
        /*001a*/ 	.short	(.L_403 - .L_402)
.L_402:
        /*001c*/ 	.word	0x00000000
        /*0020*/ 	.short	0x000d
        /*0022*/ 	.short	0x0050
        /*0024*/ 	.byte	0x00, 0xf0, 0x21, 0x00


	//----- nvinfo : EIATTR_KPARAM_INFO
	.align		4
.L_403:
        /*0028*/ 	.byte	0x04, 0x17
        /*002a*/ 	.short	(.L_405 - .L_404)
.L_404:
        /*002c*/ 	.word	0x00000000
        /*0030*/ 	.short	0x000c
        /*0032*/ 	.short	0x0048
        /*0034*/ 	.byte	0x00, 0xf0, 0x21, 0x00


	//----- nvinfo : EIATTR_KPARAM_INFO
	.align		4
.L_405:
        /*0038*/ 	.byte	0x04, 0x17
        /*003a*/ 	.short	(.L_407 - .L_406)
.L_406:
        /*003c*/ 	.word	0x00000000
        /*0040*/ 	.short	0x000b
        /*0042*/ 	.short	0x0040
        /*0044*/ 	.byte	0x00, 0xf0, 0x21, 0x00


	//----- nvinfo : EIATTR_KPARAM_INFO
	.align		4
.L_407:
        /*0048*/ 	.byte	0x04, 0x17
        /*004a*/ 	.short	(.L_409 - .L_408)
.L_408:
        /*004c*/ 	.word	0x00000000
        /*0050*/ 	.short	0x000a
        /*0052*/ 	.short	0x0038
        /*0054*/ 	.byte	0x00, 0xf0, 0x21, 0x00


	//----- nvinfo : EIATTR_KPARAM_INFO
	.align		4
.L_409:
        /*0058*/ 	.byte	0x04, 0x17
        /*005a*/ 	.short	(.L_411 - .L_410)
.L_410:
        /*005c*/ 	.word	0x00000000
        /*0060*/ 	.short	0x0009
        /*0062*/ 	.short	0x0030
        /*0064*/ 	.byte	0x00, 0xf0, 0x21, 0x00


	//----- nvinfo : EIATTR_KPARAM_INFO
	.align		4
.L_411:
        /*0068*/ 	.byte	0x04, 0x17
        /*006a*/ 	.short	(.L_413 - .L_412)
.L_412:
        /*006c*/ 	.word	0x00000000
        /*0070*/ 	.short	0x0008
        /*0072*/ 	.short	0x0028
        /*0074*/ 	.byte	0x00, 0xf0, 0x21, 0x00


	//----- nvinfo : EIATTR_KPARAM_INFO
	.align		4
.L_413:
        /*0078*/ 	.byte	0x04, 0x17
        /*007a*/ 	.short	(.L_415 - .L_414)
.L_414:
        /*007c*/ 	.word	0x00000000
        /*0080*/ 	.short	0x0007
        /*0082*/ 	.short	0x0024
        /*0084*/ 	.byte	0x00, 0xf0, 0x11, 0x00


	//----- nvinfo : EIATTR_KPARAM_INFO
	.align		4
.L_415:
        /*0088*/ 	.byte	0x04, 0x17
        /*008a*/ 	.short	(.L_417 - .L_416)
.L_416:
        /*008c*/ 	.word	0x00000000
        /*0090*/ 	.short	0x0006
        /*0092*/ 	.short	0x0020
        /*0094*/ 	.byte	0x00, 0xf0, 0x11, 0x00


	//----- nvinfo : EIATTR_KPARAM_INFO
	.align		4
.L_417:
        /*0098*/ 	.byte	0x04, 0x17
        /*009a*/ 	.short	(.L_419 - .L_418)
.L_418:
        /*009c*/ 	.word	0x00000000
        /*00a0*/ 	.short	0x0005
        /*00a2*/ 	.short	0x001c
        /*00a4*/ 	.byte	0x00, 0xf0, 0x11, 0x00


	//----- nvinfo : EIATTR_KPARAM_INFO
	.align		4
.L_419:
        /*00a8*/ 	.byte	0x04, 0x17
        /*00aa*/ 	.short	(.L_421 - .L_420)
.L_420:
        /*00ac*/ 	.word	0x00000000
        /*00b0*/ 	.short	0x0004
        /*00b2*/ 	.short	0x0018
        /*00b4*/ 	.byte	0x00, 0xf0, 0x11, 0x00


	//----- nvinfo : EIATTR_KPARAM_INFO
	.align		4
.L_421:
        /*00b8*/ 	.byte	0x04, 0x17
        /*00ba*/ 	.short	(.L_423 - .L_422)
.L_422:
        /*00bc*/ 	.word	0x00000000
        /*00c0*/ 	.short	0x0003
        /*00c2*/ 	.short	0x0014
        /*00c4*/ 	.byte	0x00, 0xf0, 0x11, 0x00


	//----- nvinfo : EIATTR_KPARAM_INFO
	.align		4
.L_423:
        /*00c8*/ 	.byte	0x04, 0x17
        /*00ca*/ 	.short	(.L_425 - .L_424)
.L_424:
        /*00cc*/ 	.word	0x00000000
        /*00d0*/ 	.short	0x0002
        /*00d2*/ 	.short	0x0010
        /*00d4*/ 	.byte	0x00, 0xf0, 0x11, 0x00


	//----- nvinfo : EIATTR_KPARAM_INFO
	.align		4
.L_425:
        /*00d8*/ 	.byte	0x04, 0x17
        /*00da*/ 	.short	(.L_427 - .L_426)
.L_426:
        /*00dc*/ 	.word	0x00000000
        /*00e0*/ 	.short	0x0001
        /*00e2*/ 	.short	0x0008
        /*00e4*/ 	.byte	0x00, 0xf0, 0x21, 0x00


	//----- nvinfo : EIATTR_KPARAM_INFO
	.align		4
.L_427:
        /*00e8*/ 	.byte	0x04, 0x17
        /*00ea*/ 	.short	(.L_429 - .L_428)
.L_428:
        /*00ec*/ 	.word	0x00000000
        /*00f0*/ 	.short	0x0000
        /*00f2*/ 	.short	0x0000
        /*00f4*/ 	.byte	0x00, 0xf0, 0x21, 0x00


	//----- nvinfo : EIATTR_SPARSE_MMA_MASK
	.align		4
.L_429:
        /*00f8*/ 	.byte	0x03, 0x50
        /*00fa*/ 	.short	0x0000


	//----- nvinfo : EIATTR_MAXREG_COUNT
	.align		4
        /*00fc*/ 	.byte	0x03, 0x1b
        /*00fe*/ 	.short	0x00ff


	//----- nvinfo : EIATTR_MERCURY_ISA_VERSION
	.align		4
        /*0100*/ 	.byte	0x03, 0x5f
        /*0102*/ 	.short	0x0101


	//----- nvinfo : EIATTR_EXIT_INSTR_OFFSETS
	.align		4
        /*0104*/ 	.byte	0x04, 0x1c
        /*0106*/ 	.short	(.L_431 - .L_430)


	//   ....[0]....
.L_430:
        /*0108*/ 	.word	0x00000d50


	//   ....[1]....
        /*010c*/ 	.word	0x00003b60


	//----- nvinfo : EIATTR_CRS_STACK_SIZE
	.align		4
.L_431:
        /*0110*/ 	.byte	0x04, 0x1e
        /*0112*/ 	.short	(.L_433 - .L_432)
.L_432:
        /*0114*/ 	.word	0x00000000


	//----- nvinfo : EIATTR_CBANK_PARAM_SIZE
	.align		4
.L_433:
        /*0118*/ 	.byte	0x03, 0x19
        /*011a*/ 	.short	0x0060


	//----- nvinfo : EIATTR_PARAM_CBANK
	.align		4
        /*011c*/ 	.byte	0x04, 0x0a
        /*011e*/ 	.short	(.L_435 - .L_434)
	.align		4
.L_434:
        /*0120*/ 	.word	index@(.nv.constant0._ZN2at6native60_GLOBAL__N__aad4af22_27_AdaptiveAveragePooling3d_cu_866e08f919adaptiveaveragepoolIN3c104HalfEfEEvPKT_PS5_iiiiiilllllll)
        /*0124*/ 	.short	0x0210
        /*0126*/ 	.short	0x0060


	//----- nvinfo : EIATTR_SW_WAR
	.align		4
.L_435:
        /*0128*/ 	.byte	0x04, 0x36
        /*012a*/ 	.short	(.L_437 - .L_436)
.L_436:
        /*012c*/ 	.word	0x00000008
.L_437:


//--------------------- .nv.info._ZN2at6native60_GLOBAL__N__aad4af22_27_AdaptiveAveragePooling3d_cu_866e08f919adaptiveaveragepoolIffEEvPKT_PS3_iiiiiilllllll --------------------------
	.section	.nv.info._ZN2at6native60_GLOBAL__N__aad4af22_27_AdaptiveAveragePooling3d_cu_866e08f919adaptiveaveragepoolIffEEvPKT_PS3_iiiiiilllllll,"",@"SHT_CUDA_INFO"
	.sectionflags	@""
	.align	4


	//----- nvinfo : EIATTR_CUDA_API_VERSION
	.align		4
        /*0000*/ 	.byte	0x04, 0x37
        /*0002*/ 	.short	(.L_439 - .L_438)
.L_438:
        /*0004*/ 	.word	0x00000082


	//----- nvinfo : EIATTR_KPARAM_INFO
	.align		4
.L_439:
        /*0008*/ 	.byte	0x04, 0x17
        /*000a*/ 	.short	(.L_441 - .L_440)
.L_440:
        /*000c*/ 	.word	0x00000000
        /*0010*/ 	.short	0x000e
        /*0012*/ 	.short	0x0058
        /*0014*/ 	.byte	0x00, 0xf0, 0x21, 0x00


	//----- nvinfo : EIATTR_KPARAM_INFO
	.align		4
.L_441:
        /*0018*/ 	.byte	0x04, 0x17
        /*001a*/ 	.short	(.L_443 - .L_442)
.L_442:
        /*001c*/ 	.word	0x00000000
        /*0020*/ 	.short	0x000d
        /*0022*/ 	.short	0x0050
        /*0024*/ 	.byte	0x00, 0xf0, 0x21, 0x00


	//----- nvinfo : EIATTR_KPARAM_INFO
	.align		4
.L_443:
        /*0028*/ 	.byte	0x04, 0x17
        /*002a*/ 	.short	(.L_445 - .L_444)
.L_444:
        /*002c*/ 	.word	0x00000000
        /*0030*/ 	.short	0x000c
        /*0032*/ 	.short	0x0048
        /*0034*/ 	.byte	0x00, 0xf0, 0x21, 0x00


	//----- nvinfo : EIATTR_KPARAM_INFO
	.align		4
.L_445:
        /*0038*/ 	.byte	0x04, 0x17
        /*003a*/ 	.short	(.L_447 - .L_446)
.L_446:
        /*003c*/ 	.word	0x00000000
        /*0040*/ 	.short	0x000b
        /*0042*/ 	.short	0x0040
        /*0044*/ 	.byte	0x00, 0xf0, 0x21, 0x00


	//----- nvinfo : EIATTR_KPARAM_INFO
	.align		4
.L_447:
        /*0048*/ 	.byte	0x04, 0x17
        /*004a*/ 	.short	(.L_449 - .L_448)
.L_448:
        /*004c*/ 	.word	0x00000000
        /*0050*/ 	.short	0x000a
        /*0052*/ 	.short	0x0038
        /*0054*/ 	.byte	0x00, 0xf0, 0x21, 0x00


	//----- nvinfo : EIATTR_KPARAM_INFO
	.align		4
.L_449:
        /*0058*/ 	.byte	0x04, 0x17
        /*005a*/ 	.short	(.L_451 - .L_450)
.L_450:
        /*005c*/ 	.word	0x00000000
        /*0060*/ 	.short	0x0009
        /*0062*/ 	.short	0x0030
        /*0064*/ 	.byte	0x00, 0xf0, 0x21, 0x00


	//----- nvinfo : EIATTR_KPARAM_INFO
	.align		4
.L_451:
        /*0068*/ 	.byte	0x04, 0x17
        /*006a*/ 	.short	(.L_453 - .L_452)
.L_452:
        /*006c*/ 	.word	0x00000000
        /*0070*/ 	.short	0x0008
        /*0072*/ 	.short	0x0028
        /*0074*/ 	.byte	0x00, 0xf0, 0x21, 0x00


	//----- nvinfo : EIATTR_KPARAM_INFO
	.align		4
.L_453:
        /*0078*/ 	.byte	0x04, 0x17
        /*007a*/ 	.short	(.L_455 - .L_454)
.L_454:
        /*007c*/ 	.word	0x00000000
        /*0080*/ 	.short	0x0007
        /*0082*/ 	.short	0x0024
        /*0084*/ 	.byte	0x00, 0xf0, 0x11, 0x00


	//----- nvinfo : EIATTR_KPARAM_INFO
	.align		4
.L_455:
        /*0088*/ 	.byte	0x04, 0x17
        /*008a*/ 	.short	(.L_457 - .L_456)
.L_456:
        /*008c*/ 	.word	0x00000000
        /*0090*/ 	.short	0x0006
        /*0092*/ 	.short	0x0020
        /*0094*/ 	.byte	0x00, 0xf0, 0x11, 0x00


	//----- nvinfo : EIATTR_KPARAM_INFO
	.align		4
.L_457:
        /*0098*/ 	.byte	0x04, 0x17
        /*009a*/ 	.short	(.L_459 - .L_458)
.L_458:
        /*009c*/ 	.word	0x00000000
        /*00a0*/ 	.short	0x0005
        /*00a2*/ 	.short	0x001c
        /*00a4*/ 	.byte	0x00, 0xf0, 0x11, 0x00


	//----- nvinfo : EIATTR_KPARAM_INFO
	.align		4
.L_459:
        /*00a8*/ 	.byte	0x04, 0x17
        /*00aa*/ 	.short	(.L_461 - .L_460)
.L_460:
        /*00ac*/ 	.word	0x00000000
        /*00b0*/ 	.short	0x0004
        /*00b2*/ 	.short	0x0018
        /*00b4*/ 	.byte	0x00, 0xf0, 0x11, 0x00


	//----- nvinfo : EIATTR_KPARAM_INFO
	.align		4
.L_461:
        /*00b8*/ 	.byte	0x04, 0x17
        /*00ba*/ 	.short	(.L_463 - .L_462)
.L_462:
        /*00bc*/ 	.word	0x00000000
        /*00c0*/ 	.short	0x0003
        /*00c2*/ 	.short	0x0014
        /*00c4*/ 	.byte	0x00, 0xf0, 0x11, 0x00


	//----- nvinfo : EIATTR_KPARAM_INFO
	.align		4
.L_463:
        /*00c8*/ 	.byte	0x04, 0x17
        /*00ca*/ 	.short	(.L_465 - .L_464)
.L_464:
        /*00cc*/ 	.word	0x00000000
        /*00d0*/ 	.short	0x0002
        /*00d2*/ 	.short	0x0010
        /*00d4*/ 	.byte	0x00, 0xf0, 0x11, 0x00


	//----- nvinfo : EIATTR_KPARAM_INFO
	.align		4
.L_465:
        /*00d8*/ 	.byte	0x04, 0x17
        /*00da*/ 	.short	(.L_467 - .L_466)
.L_466:
        /*00dc*/ 	.word	0x00000000
        /*00e0*/ 	.short	0x0001
        /*00e2*/ 	.short	0x0008
        /*00e4*/ 	.byte	0x00, 0xf0, 0x21, 0x00


	//----- nvinfo : EIATTR_KPARAM_INFO
	.align		4
.L_467:
        /*00e8*/ 	.byte	0x04, 0x17
        /*00ea*/ 	.short	(.L_469 - .L_468)
.L_468:
        /*00ec*/ 	.word	0x00000000
        /*00f0*/ 	.short	0x0000
        /*00f2*/ 	.short	0x0000
        /*00f4*/ 	.byte	0x00, 0xf0, 0x21, 0x00


	//----- nvinfo : EIATTR_SPARSE_MMA_MASK
	.align		4
.L_469:
        /*00f8*/ 	.byte	0x03, 0x50
        /*00fa*/ 	.short	0x0000


	//----- nvinfo : EIATTR_MAXREG_COUNT
	.align		4
        /*00fc*/ 	.byte	0x03, 0x1b
        /*00fe*/ 	.short	0x00ff


	//----- nvinfo : EIATTR_MERCURY_ISA_VERSION
	.align		4
        /*0100*/ 	.byte	0x03, 0x5f
        /*0102*/ 	.short	0x0101


	//----- nvinfo : EIATTR_EXIT_INSTR_OFFSETS
	.align		4
        /*0104*/ 	.byte	0x04, 0x1c
        /*0106*/ 	.short	(.L_471 - .L_470)


	//   ....[0]....
.L_470:
        /*0108*/ 	.word	0x00000d70


	//   ....[1]....
        /*010c*/ 	.word	0x00006cd0


	//----- nvinfo : EIATTR_CRS_STACK_SIZE
	.align		4
.L_471:
        /*0110*/ 	.byte	0x04, 0x1e
        /*0112*/ 	.short	(.L_473 - .L_472)
.L_472:
        /*0114*/ 	.word	0x00000000


	//----- nvinfo : EIATTR_CBANK_PARAM_SIZE
	.align		4
.L_473:
        /*0118*/ 	.byte	0x03, 0x19
        /*011a*/ 	.short	0x0060


	//----- nvinfo : EIATTR_PARAM_CBANK
	.align		4
        /*011c*/ 	.byte	0x04, 0x0a
        /*011e*/ 	.short	(.L_475 - .L_474)
	.align		4
.L_474:
        /*0120*/ 	.word	index@(.nv.constant0._ZN2at6native60_GLOBAL__N__aad4af22_27_AdaptiveAveragePooling3d_cu_866e08f919adaptiveaveragepoolIffEEvPKT_PS3_iiiiiilllllll)
        /*0124*/ 	.short	0x0210
        /*0126*/ 	.short	0x0060


	//----- nvinfo : EIATTR_SW_WAR
	.align		4
.L_475:
        /*0128*/ 	.byte	0x04, 0x36
        /*012a*/ 	.short	(.L_477 - .L_476)
.L_476:
        /*012c*/ 	.word	0x00000008
.L_477:


//--------------------- .nv.info._ZN2at6native60_GLOBAL__N__aad4af22_27_AdaptiveAveragePooling3d_cu_866e08f919adaptiveaveragepoolIddEEvPKT_PS3_iiiiiilllllll --------------------------
	.section	.nv.info._ZN2at6native60_GLOBAL__N__aad4af22_27_AdaptiveAveragePooling3d_cu_866e08f919adaptiveaveragepoolIddEEvPKT_PS3_iiiiiilllllll,"",@"SHT_CUDA_INFO"
	.sectionflags	@""
	.align	4


	//----- nvinfo : EIATTR_CUDA_API_VERSION
	.align		4
        /*0000*/ 	.byte	0x04, 0x37
        /*0002*/ 	.short	(.L_479 - .L_478)
.L_478:
        /*0004*/ 	.word	0x00000082


	//----- nvinfo : EIATTR_KPARAM_INFO
	.align		4
.L_479:
        /*0008*/ 	.byte	0x04, 0x17
        /*000a*/ 	.short	(.L_481 - .L_480)
.L_480:
        /*000c*/ 	.word	0x00000000
        /*0010*/ 	.short	0x000e
        /*0012*/ 	.short	0x0058
        /*0014*/ 	.byte	0x00, 0xf0, 0x21, 0x00


	//----- nvinfo : EIATTR_KPARAM_INFO
	.align		4
.L_481:
        /*0018*/ 	.byte	0x04, 0x17
        /*001a*/ 	.short	(.L_483 - .L_482)
.L_482:
        /*001c*/ 	.word	0x00000000
        /*0020*/ 	.short	0x000d
        /*0022*/ 	.short	0x0050
        /*0024*/ 	.byte	0x00, 0xf0, 0x21, 0x00


	//----- nvinfo : EIATTR_KPARAM_INFO
	.align		4
.L_483:
        /*0028*/ 	.byte	0x04, 0x17
        /*002a*/ 	.short	(.L_485 - .L_484)
.L_484:
        /*002c*/ 	.word	0x00000000
        /*0030*/ 	.short	0x000c
        /*0032*/ 	.short	0x0048
        /*0034*/ 	.byte	0x00, 0xf0, 0x21, 0x00


	//----- nvinfo : EIATTR_KPARAM_INFO
	.align		4
.L_485:
        /*0038*/ 	.byte	0x04, 0x17
        /*003a*/ 	.short	(.L_487 - .L_486)
.L_486:
        /*003c*/ 	.word	0x00000000
        /*0040*/ 	.short	0x000b
        /*0042*/ 	.short	0x0040
        /*0044*/ 	.byte	0x00, 0xf0, 0x21, 0x00


	//----- nvinfo : EIATTR_KPARAM_INFO
	.align		4
.L_487:
        /*0048*/ 	.byte	0x04, 0x17
        /*004a*/ 	.short	(.L_489 - .L_488)
.L_488:
        /*004c*/ 	.word	0x00000000
        /*0050*/ 	.short	0x000a
        /*0052*/ 	.short	0x0038
        /*0054*/ 	.byte	0x00, 0xf0, 0x21, 0x00


	//----- nvinfo : EIATTR_KPARAM_INFO
	.align		4
.L_489:
        /*0058*/ 	.byte	0x04, 0x17
        /*005a*/ 	.short	(.L_491 - .L_490)
.L_490:
        /*005c*/ 	.word	0x00000000
        /*0060*/ 	.short	0x0009
        /*0062*/ 	.short	0x0030
        /*0064*/ 	.byte	0x00, 0xf0, 0x21, 0x00


	//----- nvinfo : EIATTR_KPARAM_INFO
	.align		4
.L_491:
        /*0068*/ 	.byte	0x04, 0x17
        /*006a*/ 	.short	(.L_493 - .L_492)
.L_492:
        /*006c*/ 	.word	0x00000000
        /*0070*/ 	.short	0x0008
        /*0072*/ 	.short	0x0028
        /*0074*/ 	.byte	0x00, 0xf0, 0x21, 0x00


	//----- nvinfo : EIATTR_KPARAM_INFO
	.align		4
.L_493:
        /*0078*/ 	.byte	0x04, 0x17
        /*007a*/ 	.short	(.L_495 - .L_494)
.L_494:
        /*007c*/ 	.word	0x00000000
        /*0080*/ 	.short	0x0007
        /*0082*/ 	.short	0x0024
        /*0084*/ 	.byte	0x00, 0xf0, 0x11, 0x00


	//----- nvinfo : EIATTR_KPARAM_INFO
	.align		4
.L_495:
        /*0088*/ 	.byte	0x04, 0x17
        /*008a*/ 	.short	(.L_497 - .L_496)
.L_496:
        /*008c*/ 	.word	0x00000000
        /*0090*/ 	.short	0x0006
        /*0092*/ 	.short	0x0020
        /*0094*/ 	.byte	0x00, 0xf0, 0x11, 0x00


	//----- nvinfo : EIATTR_KPARAM_INFO
	.align		4
.L_497:
        /*0098*/ 	.byte	0x04, 0x17
        /*009a*/ 	.short	(.L_499 - .L_498)
.L_498:
        /*009c*/ 	.word	0x00000000
        /*00a0*/ 	.short	0x0005
        /*00a2*/ 	.short	0x001c
        /*00a4*/ 	.byte	0x00, 0xf0, 0x11, 0x00


	//----- nvinfo : EIATTR_KPARAM_INFO
	.align		4
.L_499:
        /*00a8*/ 	.byte	0x04, 0x17
        /*00aa*/ 	.short	(.L_501 - .L_500)
.L_500:
        /*00ac*/ 	.word	0x00000000
        /*00b0*/ 	.short	0x0004
        /*00b2*/ 	.short	0x0018
        /*00b4*/ 	.byte	0x00, 0xf0, 0x11, 0x00


	//----- nvinfo : EIATTR_KPARAM_INFO
	.align		4
.L_501:
        /*00b8*/ 	.byte	0x04, 0x17
        /*00ba*/ 	.short	(.L_503 - .L_502)
.L_502:
        /*00bc*/ 	.word	0x00000000
        /*00c0*/ 	.short	0x0003
        /*00c2*/ 	.short	0x0014
        /*00c4*/ 	.byte	0x00, 0xf0, 0x11, 0x00


	//----- nvinfo : EIATTR_KPARAM_INFO
	.align		4
.L_503:
        /*00c8*/ 	.byte	0x04, 0x17
        /*00ca*/ 	.short	(.L_505 - .L_504)
.L_504:
        /*00cc*/ 	.word	0x00000000
        /*00d0*/ 	.short	0x0002
        /*00d2*/ 	.short	0x0010
        /*00d4*/ 	.byte	0x00, 0xf0, 0x11, 0x00


	//----- nvinfo : EIATTR_KPARAM_INFO
	.align		4
.L_505:
        /*00d8*/ 	.byte	0x04, 0x17
        /*00da*/ 	.short	(.L_507 - .L_506)
.L_506:
        /*00dc*/ 	.word	0x00000000
        /*00e0*/ 	.short	0x0001
        /*00e2*/ 	.short	0x0008
        /*00e4*/ 	.byte	0x00, 0xf0, 0x21, 0x00


	//----- nvinfo : EIATTR_KPARAM_INFO
	.align		4
.L_507:
        /*00e8*/ 	.byte	0x04, 0x17
        /*00ea*/ 	.short	(.L_509 - .L_508)
.L_508:
        /*00ec*/ 	.word	0x00000000
        /*00f0*/ 	.short	0x0000
        /*00f2*/ 	.short	0x0000
        /*00f4*/ 	.byte	0x00, 0xf0, 0x21, 0x00


	//----- nvinfo : EIATTR_SPARSE_MMA_MASK
	.align		4
.L_509:
        /*00f8*/ 	.byte	0x03, 0x50
        /*00fa*/ 	.short	0x0000


	//----- nvinfo : EIATTR_MAXREG_COUNT
	.align		4
        /*00fc*/ 	.byte	0x03, 0x1b
        /*00fe*/ 	.short	0x00ff


	//----- nvinfo : EIATTR_MERCURY_ISA_VERSION
	.align		4
        /*0100*/ 	.byte	0x03, 0x5f
        /*0102*/ 	.short	0x0101


	//----- nvinfo : EIATTR_EXIT_INSTR_OFFSETS
	.align		4
        /*0104*/ 	.byte	0x04, 0x1c
        /*0106*/ 	.short	(.L_511 - .L_510)


	//   ....[0]....
.L_510:
        /*0108*/ 	.word	0x00000d70


	//   ....[1]....
        /*010c*/ 	.word	0x00006e70


	//----- nvinfo : EIATTR_CRS_STACK_SIZE
	.align		4
.L_511:
        /*0110*/ 	.byte	0x04, 0x1e
        /*0112*/ 	.short	(.L_513 - .L_512)
.L_512:
        /*0114*/ 	.word	0x00000000


	//----- nvinfo : EIATTR_CBANK_PARAM_SIZE
	.align		4
.L_513:
        /*0118*/ 	.byte	0x03, 0x19
        /*011a*/ 	.short	0x0060


	//----- nvinfo : EIATTR_PARAM_CBANK
	.align		4
        /*011c*/ 	.byte	0x04, 0x0a
        /*011e*/ 	.short	(.L_515 - .L_514)
	.align		4
.L_514:
        /*0120*/ 	.word	index@(.nv.constant0._ZN2at6native60_GLOBAL__N__aad4af22_27_AdaptiveAveragePooling3d_cu_866e08f919adaptiveaveragepoolIddEEvPKT_PS3_iiiiiilllllll)
        /*0124*/ 	.short	0x0210
        /*0126*/ 	.short	0x0060


	//----- nvinfo : EIATTR_SW_WAR
	.align		4
.L_515:
        /*0128*/ 	.byte	0x04, 0x36
        /*012a*/ 	.short	(.L_517 - .L_516)
.L_516:
        /*012c*/ 	.word	0x00000008
.L_517:


//--------------------- .nv.callgraph             --------------------------
	.section	.nv.callgraph,"",@"SHT_CUDA_CALLGRAPH"
	.align	4
	.sectionentsize	8
	.align		4
        /*0000*/ 	.word	0x00000000
	.align		4
        /*0004*/ 	.word	0xffffffff
	.align		4
        /*0008*/ 	.word	0x00000000
	.align		4
        /*000c*/ 	.word	0xfffffffe
	.align		4
        /*0010*/ 	.word	0x00000000
	.align		4
        /*0014*/ 	.word	0xfffffffd
	.align		4
        /*0018*/ 	.word	0x00000000
	.align		4
        /*001c*/ 	.word	0xfffffffc


//--------------------- .nv.constant4             --------------------------
	.section	.nv.constant4,"a",@progbits
	.align	8
	.align		8
.nv.constant4:
        /*0000*/ 	.dword	_ZN58_INTERNAL_aad4af22_27_AdaptiveAveragePooling3d_cu_866e08f94cuda3std3__45__cpo5beginE
	.align		8
        /*0008*/ 	.dword	_ZN58_INTERNAL_aad4af22_27_AdaptiveAveragePooling3d_cu_866e08f94cuda3std3__45__cpo3endE
	.align		8
        /*0010*/ 	.dword	_ZN58_INTERNAL_aad4af22_27_AdaptiveAveragePooling3d_cu_866e08f94cuda3std3__45__cpo6cbeginE
	.align		8
        /*0018*/ 	.dword	_ZN58_INTERNAL_aad4af22_27_AdaptiveAveragePooling3d_cu_866e08f94cuda3std3__45__cpo4cendE
	.align		8
        /*0020*/ 	.dword	_ZN58_INTERNAL_aad4af22_27_AdaptiveAveragePooling3d_cu_866e08f94cuda3std3__45__cpo6rbeginE
	.align		8
        /*0028*/ 	.dword	_ZN58_INTERNAL_aad4af22_27_AdaptiveAveragePooling3d_cu_866e08f94cuda3std3__45__cpo4rendE
	.align		8
        /*0030*/ 	.dword	_ZN58_INTERNAL_aad4af22_27_AdaptiveAveragePooling3d_cu_866e08f94cuda3std3__45__cpo7crbeginE
	.align		8
        /*0038*/ 	.dword	_ZN58_INTERNAL_aad4af22_27_AdaptiveAveragePooling3d_cu_866e08f94cuda3std3__45__cpo5crendE
	.align		8
        /*0040*/ 	.dword	_ZN58_INTERNAL_aad4af22_27_AdaptiveAveragePooling3d_cu_866e08f94cuda3std3__460_GLOBAL__N__aad4af22_27_AdaptiveAveragePooling3d_cu_866e08f96ignoreE
	.align		8
        /*0048*/ 	.dword	_ZN58_INTERNAL_aad4af22_27_AdaptiveAveragePooling3d_cu_866e08f94cuda3std3__419piecewise_constructE
	.align		8
        /*0050*/ 	.dword	_ZN58_INTERNAL_aad4af22_27_AdaptiveAveragePooling3d_cu_866e08f94cuda3std3__48in_placeE
	.align		8
        /*0058*/ 	.dword	_ZN58_INTERNAL_aad4af22_27_AdaptiveAveragePooling3d_cu_866e08f94cuda3std3__420unreachable_sentinelE
	.align		8
        /*0060*/ 	.dword	_ZN58_INTERNAL_aad4af22_27_AdaptiveAveragePooling3d_cu_866e08f94cuda3std6ranges3__45__cpo4swapE
	.align		8
        /*0068*/ 	.dword	_ZN58_INTERNAL_aad4af22_27_AdaptiveAveragePooling3d_cu_866e08f94cuda3std6ranges3__45__cpo9iter_moveE
	.align		8
        /*0070*/ 	.dword	_ZN58_INTERNAL_aad4af22_27_AdaptiveAveragePooling3d_cu_866e08f94cuda3std6ranges3__45__cpo5beginE
	.align		8
        /*0078*/ 	.dword	_ZN58_INTERNAL_aad4af22_27_AdaptiveAveragePooling3d_cu_866e08f94cuda3std6ranges3__45__cpo3endE
	.align		8
        /*0080*/ 	.dword	_ZN58_INTERNAL_aad4af22_27_AdaptiveAveragePooling3d_cu_866e08f94cuda3std6ranges3__45__cpo6cbeginE
	.align		8
        /*0088*/ 	.dword	_ZN58_INTERNAL_aad4af22_27_AdaptiveAveragePooling3d_cu_866e08f94cuda3std6ranges3__45__cpo4cendE
	.align		8
        /*0090*/ 	.dword	_ZN58_INTERNAL_aad4af22_27_AdaptiveAveragePooling3d_cu_866e08f94cuda3std6ranges3__45__cpo7advanceE
	.align		8
        /*0098*/ 	.dword	_ZN58_INTERNAL_aad4af22_27_AdaptiveAveragePooling3d_cu_866e08f94cuda3std6ranges3__45__cpo9iter_swapE
	.align		8
        /*00a0*/ 	.dword	_ZN58_INTERNAL_aad4af22_27_AdaptiveAveragePooling3d_cu_866e08f94cuda3std6ranges3__45__cpo4nextE
	.align		8
        /*00a8*/ 	.dword	_ZN58_INTERNAL_aad4af22_27_AdaptiveAveragePooling3d_cu_866e08f94cuda3std6ranges3__45__cpo4prevE
	.align		8
        /*00b0*/ 	.dword	_ZN58_INTERNAL_aad4af22_27_AdaptiveAveragePooling3d_cu_866e08f94cuda3std6ranges3__45__cpo4dataE
	.align		8
        /*00b8*/ 	.dword	_ZN58_INTERNAL_aad4af22_27_AdaptiveAveragePooling3d_cu_866e08f94cuda3std6ranges3__45__cpo5cdataE
	.align		8
        /*00c0*/ 	.dword	_ZN58_INTERNAL_aad4af22_27_AdaptiveAveragePooling3d_cu_866e08f94cuda3std6ranges3__45__cpo4sizeE
	.align		8
        /*00c8*/ 	.dword	_ZN58_INTERNAL_aad4af22_27_AdaptiveAveragePooling3d_cu_866e08f94cuda3std6ranges3__45__cpo5ssizeE
	.align		8
        /*00d0*/ 	.dword	_ZN58_INTERNAL_aad4af22_27_AdaptiveAveragePooling3d_cu_866e08f94cuda3std6ranges3__45__cpo8distanceE
	.align		8
        /*00d8*/ 	.dword	_ZN58_INTERNAL_aad4af22_27_AdaptiveAveragePooling3d_cu_866e08f96thrust23THRUST_300001_SM_900_NS6system6detail10sequential3seqE


//--------------------- .text._ZN2at6native60_GLOBAL__N__aad4af22_27_AdaptiveAveragePooling3d_cu_866e08f924adaptiveaveragegradinputIN3c108BFloat16EfEEvPT_PKS5_iiiiiil --------------------------
	.section	.text._ZN2at6native60_GLOBAL__N__aad4af22_27_AdaptiveAveragePooling3d_cu_866e08f924adaptiveaveragegradinputIN3c108BFloat16EfEEvPT_PKS5_iiiiiil,"ax",@progbits
	.align	128
.text._ZN2at6native60_GLOBAL__N__aad4af22_27_AdaptiveAveragePooling3d_cu_866e08f924adaptiveaveragegradinputIN3c108BFloat16EfEEvPT_PKS5_iiiiiil:
        .type           _ZN2at6native60_GLOBAL__N__aad4af22_27_AdaptiveAveragePooling3d_cu_866e08f924adaptiveaveragegradinputIN3c108BFloat16EfEEvPT_PKS5_iiiiiil,@function
        .size           _ZN2at6native60_GLOBAL__N__aad4af22_27_AdaptiveAveragePooling3d_cu_866e08f924adaptiveaveragegradinputIN3c108BFloat16EfEEvPT_PKS5_iiiiiil,(.L_x_1115 - _ZN2at6native60_GLOBAL__N__aad4af22_27_AdaptiveAveragePooling3d_cu_866e08f924adaptiveaveragegradinputIN3c108BFloat16EfEEvPT_PKS5_iiiiiil)
        .other          _ZN2at6native60_GLOBAL__N__aad4af22_27_AdaptiveAveragePooling3d_cu_866e08f924adaptiveaveragegradinputIN3c108BFloat16EfEEvPT_PKS5_iiiiiil,@"STO_CUDA_ENTRY STV_DEFAULT"
_ZN2at6native60_GLOBAL__N__aad4af22_27_AdaptiveAveragePooling3d_cu_866e08f924adaptiveaveragegradinputIN3c108BFloat16EfEEvPT_PKS5_iiiiiil:
[----:B------:R-:W-:Y:S08]  /*0000*/  LDC R1, c[0x0][0x28] ;  /* 0x00000a00ff017b82 */ /* 0x000ff00000000800 */
[----:B------:R-:W0:Y:S01]  /*0010*/  S2UR UR4, SR_CTAID.X ;  /* 0x00000000000479c3 */ /* 0x000e220000002500 */
[----:B------:R-:W-:Y:S01]  /*0020*/  ULDC UR5, c[0x0][0x220] ;  /* 0x0000880000057ab9 */ /* 0x000fe20000000800 */
[----:B------:R-:W1:Y:S01]  /*0030*/  S2R R52, SR_CTAID.Y ;  /* 0x0000000000347919 */ /* 0x000e620000002600 */
[----:B------:R-:W-:Y:S01]  /*0040*/  IMAD.U32 R11, RZ, RZ, UR5 ;  /* 0x00000005ff0b7e24 */ /* 0x000fe2000f8e00ff */
[----:B------:R-:W-:Y:S01]  /*0050*/  ULDC.64 UR6, c[0x0][0x238] ;  /* 0x00008e0000067ab9 */ /* 0x000fe20000000a00 */
[----:B------:R-:W-:Y:S01]  /*0060*/  ULDC UR10, c[0x0][0x4] ;  /* 0x00000100000a7ab9 */ /* 0x000fe20000000800 */
[----:B------:R-:W1:Y:S02]  /*0070*/  S2R R3, SR_TID.Y ;  /* 0x0000000000037919 */ /* 0x000e640000002200 */
[----:B------:R-:W-:Y:S01]  /*0080*/  R2UR UR8, R11 ;  /* 0x000000000b0872ca */ /* 0x000fe200000e0000 */
[----:B0-----:R-:W-:-:S12]  /*0090*/  UIADD3 UR5, UP0, UR4, UR6, URZ ;  /* 0x0000000604057290 */ /* 0x001fd8000ff1e03f */
[----:B------:R-:W-:Y:S02]  /*00a0*/  USHF.R.S32.HI UR4, URZ, 0x1f, UR8 ;  /* 0x0000001f3f047899 */ /* 0x000fe40008011408 */
[----:B------:R-:W-:-:S04]  /*00b0*/  UIADD3.X UR6, URZ, UR7, URZ, UP0, !UPT ;  /* 0x000000073f067290 */ /* 0x000fc800087fe43f */
[----:B------:R-:W-:-:S06]  /*00c0*/  ULOP3.LUT UR7, UR6, UR4, URZ, 0xfc, !UPT ;  /* 0x0000000406077292 */ /* 0x000fcc000f8efc3f */
[----:B------:R-:W-:Y:S01]  /*00d0*/  ISETP.NE.U32.AND P0, PT, RZ, UR7, PT ;  /* 0x00000007ff007c0c */ /* 0x000fe2000bf05070 */
[----:B-1----:R-:W-:-:S12]  /*00e0*/  IMAD R52, R52, UR10, R3 ;  /* 0x0000000a34347c24 */ /* 0x002fd8000f8e0203 */
[----:B------:R-:W-:Y:S05]  /*00f0*/  @!P0 BRA `(.L_x_0) ;  /* 0x0000000000348947 */ /* 0x000fea0003800000 */
[----:B------:R-:W-:Y:S01]  /*0100*/  ULDC UR7, c[0x0][0x220] ;  /* 0x0000880000077ab9 */ /* 0x000fe20000000800 */
[----:B------:R-:W-:Y:S01]  /*0110*/  IMAD.U32 R64, RZ, RZ, UR5 ;  /* 0x00000005ff407e24 */ /* 0x000fe2000f8e00ff */
[----:B------:R-:W-:Y:S01]  /*0120*/  MOV R51, UR6 ;  /* 0x0000000600337c02 */ /* 0x000fe20008000f00 */
[----:B------:R-:W-:Y:S01]  /*0130*/  IMAD.U32 R50, RZ, RZ, UR4 ;  /* 0x00000004ff327e24 */ /* 0x000fe2000f8e00ff */
[----:B------:R-:W-:Y:S01]  /*0140*/  MOV R54, 0x170 ;  /* 0x0000017000367802 */ /* 0x000fe20000000f00 */
[----:B------:R-:W-:-:S07]  /*0150*/  IMAD.U32 R49, RZ, RZ, UR7 ;  /* 0x00000007ff317e24 */ /* 0x000fce000f8e00ff */
[----:B------:R-:W-:Y:S05]  /*0160*/  CALL.REL.NOINC `($__internal_0_$__cuda_sm20_div_s64) ;  /* 0x0000006c00407944 */ /* 0x000fea0003c00000 */
[----:B------:R-:W-:Y:S01]  /*0170*/  ULDC UR6, c[0x0][0x220] ;  /* 0x0000880000067ab9 */ /* 0x000fe20000000800 */
[----:B------:R-:W-:Y:S01]  /*0180*/  IADD3 R0, -R44, RZ, RZ ;  /* 0x000000ff2c007210 */ /* 0x000fe20007ffe1ff */
[----:B------:R-:W-:Y:S02]  /*0190*/  IMAD.U32 R11, RZ, RZ, UR6 ;  /* 0x00000006ff0b7e24 */ /* 0x000fe4000f8e00ff */
[----:B------:R-:W-:Y:S02]  /*01a0*/  IMAD.MOV.U32 R3, RZ, RZ, R44 ;  /* 0x000000ffff037224 */ /* 0x000fe400078e002c */
[----:B------:R-:W-:Y:S01]  /*01b0*/  IMAD R0, R0, R11, UR5 ;  /* 0x0000000500007e24 */ /* 0x000fe2000f8e020b */
[----:B------:R-:W-:Y:S06]  /*01c0*/  BRA `(.L_x_1) ;  /* 0x0000000000507947 */ /* 0x000fec0003800000 */
.L_x_0:
[----:B------:R-:W0:Y:S01]  /*01d0*/  I2F.U32.RP R0, R11 ;  /* 0x0000000b00007306 */ /* 0x000e220000209000 */
[----:B------:R-:W-:-:S07]  /*01e0*/  ISETP.NE.U32.AND P2, PT, R11, RZ, PT ;  /* 0x000000ff0b00720c */ /* 0x000fce0003f45070 */
[----:B0-----:R-:W0:Y:S02]  /*01f0*/  MUFU.RCP R0, R0 ;  /* 0x0000000000007308 */ /* 0x001e240000001000 */
[----:B0-----:R-:W-:-:S06]  /*0200*/  IADD3 R2, R0, 0xffffffe, RZ ;  /* 0x0ffffffe00027810 */ /* 0x001fcc0007ffe0ff */
[----:B------:R0:W1:Y:S02]  /*0210*/  F2I.FTZ.U32.TRUNC.NTZ R3, R2 ;  /* 0x0000000200037305 */ /* 0x000064000021f000 */
[----:B0-----:R-:W-:Y:S02]  /*0220*/  IMAD.MOV.U32 R2, RZ, RZ, RZ ;  /* 0x000000ffff027224 */ /* 0x001fe400078e00ff */
[----:B-1----:R-:W-:-:S04]  /*0230*/  IMAD.MOV R4, RZ, RZ, -R3 ;  /* 0x000000ffff047224 */ /* 0x002fc800078e0a03 */
[----:B------:R-:W-:-:S04]  /*0240*/  IMAD R5, R4, R11, RZ ;  /* 0x0000000b04057224 */ /* 0x000fc800078e02ff */
[----:B------:R-:W-:-:S06]  /*0250*/  IMAD.HI.U32 R3, R3, R5, R2 ;  /* 0x0000000503037227 */ /* 0x000fcc00078e0002 */
[----:B------:R-:W-:-:S05]  /*0260*/  IMAD.HI.U32 R3, R3, UR5, RZ ;  /* 0x0000000503037c27 */ /* 0x000fca000f8e00ff */
[----:B------:R-:W-:-:S05]  /*0270*/  IADD3 R4, -R3, RZ, RZ ;  /* 0x000000ff03047210 */ /* 0x000fca0007ffe1ff */
[----:B------:R-:W-:-:S05]  /*0280*/  IMAD R4, R11, R4, UR5 ;  /* 0x000000050b047e24 */ /* 0x000fca000f8e0204 */
[----:B------:R-:W-:-:S13]  /*0290*/  ISETP.GE.U32.AND P0, PT, R4, R11, PT ;  /* 0x0000000b0400720c */ /* 0x000fda0003f06070 */
[----:B------:R-:W-:Y:S02]  /*02a0*/  @P0 IMAD.IADD R4, R4, 0x1, -R11 ;  /* 0x0000000104040824 */ /* 0x000fe400078e0a0b */
[----:B------:R-:W-:-:S03]  /*02b0*/  @P0 VIADD R3, R3, 0x1 ;  /* 0x0000000103030836 */ /* 0x000fc60000000000 */
[----:B------:R-:W-:-:S13]  /*02c0*/  ISETP.GE.U32.AND P1, PT, R4, R11, PT ;  /* 0x0000000b0400720c */ /* 0x000fda0003f26070 */
[----:B------:R-:W-:Y:S02]  /*02d0*/  @P1 IADD3 R3, R3, 0x1, RZ ;  /* 0x0000000103031810 */ /* 0x000fe40007ffe0ff */
[----:B------:R-:W-:-:S05]  /*02e0*/  @!P2 LOP3.LUT R3, RZ, R11, RZ, 0x33, !PT ;  /* 0x0000000bff03a212 */ /* 0x000fca00078e33ff */
[----:B------:R-:W-:-:S04]  /*02f0*/  IMAD.MOV R0, RZ, RZ, -R3 ;  /* 0x000000ffff007224 */ /* 0x000fc800078e0a03 */
[----:B------:R-:W-:-:S07]  /*0300*/  IMAD R0, R11, R0, UR5 ;  /* 0x000000050b007e24 */ /* 0x000fce000f8e0200 */
.L_x_1:
[----:B------:R-:W-:Y:S01]  /*0310*/  SHF.R.S32.HI R5, RZ, 0x1f, R0 ;  /* 0x0000001fff057819 */ /* 0x000fe20000011400 */
[----:B------:R-:W-:Y:S01]  /*0320*/  ULDC UR5, c[0x0][0x22c] ;  /* 0x00008b0000057ab9 */ /* 0x000fe20000000800 */
[----:B------:R-:W-:Y:S01]  /*0330*/  BSSY B0, `(.L_x_2) ;  /* 0x000002c000007945 */ /* 0x000fe20003800000 */
[----:B------:R-:W-:Y:S01]  /*0340*/  USHF.R.S32.HI UR5, URZ, 0x1f, UR5 ;  /* 0x0000001f3f057899 */ /* 0x000fe20008011405 */
[----:B------:R-:W-:-:S04]  /*0350*/  LOP3.LUT R2, R5, UR4, RZ, 0xfc, !PT ;  /* 0x0000000405027c12 */ /* 0x000fc8000f8efcff */
[----:B------:R-:W-:-:S13]  /*0360*/  ISETP.NE.U32.AND P0, PT, R2, RZ, PT ;  /* 0x000000ff0200720c */ /* 0x000fda0003f05070 */
[----:B------:R-:W-:Y:S05]  /*0370*/  @!P0 BRA `(.L_x_3) ;  /* 0x0000000000488947 */ /* 0x000fea0003800000 */
[----:B------:R-:W-:Y:S01]  /*0380*/  ULDC UR6, c[0x0][0x220] ;  /* 0x0000880000067ab9 */ /* 0x000fe20000000800 */
[----:B------:R-:W-:Y:S01]  /*0390*/  IMAD.MOV.U32 R64, RZ, RZ, R0 ;  /* 0x000000ffff407224 */ /* 0x000fe200078e0000 */
[----:B------:R-:W-:Y:S01]  /*03a0*/  MOV R51, R5 ;  /* 0x0000000500337202 */ /* 0x000fe20000000f00 */
[----:B------:R-:W-:Y:S01]  /*03b0*/  IMAD.U32 R50, RZ, RZ, UR4 ;  /* 0x00000004ff327e24 */ /* 0x000fe2000f8e00ff */
[----:B------:R-:W-:Y:S01]  /*03c0*/  MOV R54, 0x3f0 ;  /* 0x000003f000367802 */ /* 0x000fe20000000f00 */
[----:B------:R-:W-:-:S07]  /*03d0*/  IMAD.U32 R49, RZ, RZ, UR6 ;  /* 0x00000006ff317e24 */ /* 0x000fce000f8e00ff */
[----:B------:R-:W-:Y:S05]  /*03e0*/  CALL.REL.NOINC `($__internal_0_$__cuda_sm20_div_s64) ;  /* 0x0000006800a07944 */ /* 0x000fea0003c00000 */
[-C--:B------:R-:W-:Y:S01]  /*03f0*/  IADD3 R9, P0, RZ, -R44.reuse, RZ ;  /* 0x8000002cff097210 */ /* 0x080fe20007f1e0ff */
[----:B------:R-:W-:Y:S01]  /*0400*/  ULDC UR6, c[0x0][0x220] ;  /* 0x0000880000067ab9 */ /* 0x000fe20000000800 */
[----:B------:R-:W-:Y:S01]  /*0410*/  IMAD.MOV.U32 R4, RZ, RZ, R0 ;  /* 0x000000ffff047224 */ /* 0x000fe200078e0000 */
[----:B------:R-:W-:Y:S01]  /*0420*/  MOV R48, R44 ;  /* 0x0000002c00307202 */ /* 0x000fe20000000f00 */
[----:B------:R-:W-:Y:S01]  /*0430*/  IMAD.U32 R11, RZ, RZ, UR6 ;  /* 0x00000006ff0b7e24 */ /* 0x000fe2000f8e00ff */
[----:B------:R-:W-:-:S03]  /*0440*/  IADD3.X R2, RZ, ~R56, RZ, P0, !PT ;  /* 0x80000038ff027210 */ /* 0x000fc600007fe4ff */
[----:B------:R-:W-:-:S04]  /*0450*/  IMAD.WIDE.U32 R6, R9, R11, R4 ;  /* 0x0000000b09067225 */ /* 0x000fc800078e0004 */
[----:B------:R-:W-:-:S04]  /*0460*/  IMAD R2, R2, R11, RZ ;  /* 0x0000000b02027224 */ /* 0x000fc800078e02ff */
[----:B------:R-:W-:-:S04]  /*0470*/  IMAD R9, R9, UR4, R2 ;  /* 0x0000000409097c24 */ /* 0x000fc8000f8e0202 */
[----:B------:R-:W-:Y:S01]  /*0480*/  IMAD.IADD R2, R7, 0x1, R9 ;  /* 0x0000000107027824 */ /* 0x000fe200078e0209 */
[----:B------:R-:W-:Y:S06]  /*0490*/  BRA `(.L_x_4) ;  /* 0x0000000000547947 */ /* 0x000fec0003800000 */
.L_x_3:
[----:B------:R-:W0:Y:S01]  /*04a0*/  I2F.U32.RP R8, R11 ;  /* 0x0000000b00087306 */ /* 0x000e220000209000 */
[----:B------:R-:W-:-:S07]  /*04b0*/  ISETP.NE.U32.AND P2, PT, R11, RZ, PT ;  /* 0x000000ff0b00720c */ /* 0x000fce0003f45070 */
[----:B0-----:R-:W0:Y:S02]  /*04c0*/  MUFU.RCP R8, R8 ;  /* 0x0000000800087308 */ /* 0x001e240000001000 */
[----:B0-----:R-:W-:-:S06]  /*04d0*/  VIADD R6, R8, 0xffffffe ;  /* 0x0ffffffe08067836 */ /* 0x001fcc0000000000 */
[----:B------:R0:W1:Y:S02]  /*04e0*/  F2I.FTZ.U32.TRUNC.NTZ R7, R6 ;  /* 0x0000000600077305 */ /* 0x000064000021f000 */
[----:B0-----:R-:W-:Y:S01]  /*04f0*/  IMAD.MOV.U32 R6, RZ, RZ, RZ ;  /* 0x000000ffff067224 */ /* 0x001fe200078e00ff */
[----:B-1----:R-:W-:-:S05]  /*0500*/  IADD3 R2, RZ, -R7, RZ ;  /* 0x80000007ff027210 */ /* 0x002fca0007ffe0ff */
[----:B------:R-:W-:-:S04]  /*0510*/  IMAD R9, R2, R11, RZ ;  /* 0x0000000b02097224 */ /* 0x000fc800078e02ff */
[----:B------:R-:W-:-:S06]  /*0520*/  IMAD.HI.U32 R9, R7, R9, R6 ;  /* 0x0000000907097227 */ /* 0x000fcc00078e0006 */
[----:B------:R-:W-:-:S04]  /*0530*/  IMAD.HI.U32 R48, R9, R0, RZ ;  /* 0x0000000009307227 */ /* 0x000fc800078e00ff */
[----:B------:R-:W-:-:S04]  /*0540*/  IMAD.MOV R2, RZ, RZ, -R48 ;  /* 0x000000ffff027224 */ /* 0x000fc800078e0a30 */
[----:B------:R-:W-:-:S05]  /*0550*/  IMAD R2, R11, R2, R0 ;  /* 0x000000020b027224 */ /* 0x000fca00078e0200 */
[----:B------:R-:W-:-:S13]  /*0560*/  ISETP.GE.U32.AND P0, PT, R2, R11, PT ;  /* 0x0000000b0200720c */ /* 0x000fda0003f06070 */
[----:B------:R-:W-:Y:S01]  /*0570*/  @P0 IADD3 R2, R2, -R11, RZ ;  /* 0x8000000b02020210 */ /* 0x000fe20007ffe0ff */
[----:B------:R-:W-:-:S03]  /*0580*/  @P0 VIADD R48, R48, 0x1 ;  /* 0x0000000130300836 */ /* 0x000fc60000000000 */
[----:B------:R-:W-:Y:S01]  /*0590*/  ISETP.GE.U32.AND P1, PT, R2, R11, PT ;  /* 0x0000000b0200720c */ /* 0x000fe20003f26070 */
[----:B------:R-:W-:-:S12]  /*05a0*/  IMAD.MOV.U32 R2, RZ, RZ, RZ ;  /* 0x000000ffff027224 */ /* 0x000fd800078e00ff */
[----:B------:R-:W-:Y:S01]  /*05b0*/  @P1 VIADD R48, R48, 0x1 ;  /* 0x0000000130301836 */ /* 0x000fe20000000000 */
[----:B------:R-:W-:-:S04]  /*05c0*/  @!P2 LOP3.LUT R48, RZ, R11, RZ, 0x33, !PT ;  /* 0x0000000bff30a212 */ /* 0x000fc800078e33ff */
[----:B------:R-:W-:-:S05]  /*05d0*/  IADD3 R6, -R48, RZ, RZ ;  /* 0x000000ff30067210 */ /* 0x000fca0007ffe1ff */
[----:B------:R-:W-:-:S07]  /*05e0*/  IMAD R6, R11, R6, R0 ;  /* 0x000000060b067224 */ /* 0x000fce00078e0200 */
.L_x_4:
[----:B------:R-:W-:Y:S05]  /*05f0*/  BSYNC B0 ;  /* 0x0000000000007941 */ /* 0x000fea0003800000 */
.L_x_2:
[----:B------:R-:W-:Y:S01]  /*0600*/  ULDC UR6, c[0x0][0x22c] ;  /* 0x00008b0000067ab9 */ /* 0x000fe20000000800 */
[----:B------:R-:W-:Y:S01]  /*0610*/  BSSY B0, `(.L_x_5) ;  /* 0x0000020000007945 */ /* 0x000fe20003800000 */
[----:B------:R-:W-:Y:S02]  /*0620*/  IMAD R7, R2, UR6, RZ ;  /* 0x0000000602077c24 */ /* 0x000fe4000f8e02ff */
[----:B------:R-:W-:-:S04]  /*0630*/  IMAD.WIDE.U32 R64, R6, UR6, RZ ;  /* 0x0000000606407c25 */ /* 0x000fc8000f8e00ff */
[----:B------:R-:W-:-:S04]  /*0640*/  IMAD R7, R6, UR5, R7 ;  /* 0x0000000506077c24 */ /* 0x000fc8000f8e0207 */
[----:B------:R-:W-:-:S05]  /*0650*/  IMAD.IADD R51, R65, 0x1, R7 ;  /* 0x0000000141337824 */ /* 0x000fca00078e0207 */
[----:B------:R-:W-:-:S04]  /*0660*/  LOP3.LUT R2, R51, UR4, RZ, 0xfc, !PT ;  /* 0x0000000433027c12 */ /* 0x000fc8000f8efcff */
[----:B------:R-:W-:-:S13]  /*0670*/  ISETP.NE.U32.AND P0, PT, R2, RZ, PT ;  /* 0x000000ff0200720c */ /* 0x000fda0003f05070 */
[----:B------:R-:W-:Y:S05]  /*0680*/  @!P0 BRA `(.L_x_6) ;  /* 0x0000000000188947 */ /* 0x000fea0003800000 */
[----:B------:R-:W-:Y:S01]  /*0690*/  ULDC UR6, c[0x0][0x220] ;  /* 0x0000880000067ab9 */ /* 0x000fe20000000800 */
[----:B------:R-:W-:Y:S01]  /*06a0*/  MOV R50, UR4 ;  /* 0x0000000400327c02 */ /* 0x000fe20008000f00 */
[----:B------:R-:W-:Y:S01]  /*06b0*/  IMAD.U32 R49, RZ, RZ, UR6 ;  /* 0x00000006ff317e24 */ /* 0x000fe2000f8e00ff */
[----:B------:R-:W-:-:S07]  /*06c0*/  MOV R54, 0x6e0 ;  /* 0x000006e000367802 */ /* 0x000fce0000000f00 */
[----:B------:R-:W-:Y:S05]  /*06d0*/  CALL.REL.NOINC `($__internal_0_$__cuda_sm20_div_s64) ;  /* 0x0000006400e47944 */ /* 0x000fea0003c00000 */
[----:B------:R-:W-:Y:S05]  /*06e0*/  BRA `(.L_x_7) ;  /* 0x0000000000487947 */ /* 0x000fea0003800000 */
.L_x_6:
        /* <DEDUP_REMOVED lines=15> */
[----:B------:R-:W-:-:S13]  /*07e0*/  ISETP.GE.U32.AND P1, PT, R64, R11, PT ;  /* 0x0000000b4000720c */ /* 0x000fda0003f26070 */
[----:B------:R-:W-:Y:S01]  /*07f0*/  @P1 VIADD R44, R44, 0x1 ;  /* 0x000000012c2c1836 */ /* 0x000fe20000000000 */
[----:B------:R-:W-:-:S07]  /*0800*/  @!P2 LOP3.LUT R44, RZ, R11, RZ, 0x33, !PT ;  /* 0x0000000bff2ca212 */ /* 0x000fce00078e33ff */
.L_x_7:
[----:B------:R-:W-:Y:S05]  /*0810*/  BSYNC B0 ;  /* 0x0000000000007941 */ /* 0x000fea0003800000 */
.L_x_5:
[----:B------:R-:W-:Y:S01]  /*0820*/  IADD3 R7, P0, R0, 0x1, RZ ;  /* 0x0000000100077810 */ /* 0x000fe20007f1e0ff */
[----:B------:R-:W-:Y:S01]  /*0830*/  ULDC UR6, c[0x0][0x22c] ;  /* 0x00008b0000067ab9 */ /* 0x000fe20000000800 */
[----:B------:R-:W-:Y:S01]  /*0840*/  IMAD.MOV.U32 R4, RZ, RZ, -0x1 ;  /* 0xffffffffff047424 */ /* 0x000fe200078e00ff */
[----:B------:R-:W-:Y:S01]  /*0850*/  BSSY B0, `(.L_x_8) ;  /* 0x0000024000007945 */ /* 0x000fe20003800000 */
[----:B------:R-:W-:Y:S01]  /*0860*/  IADD3.X R0, RZ, R5, RZ, P0, !PT ;  /* 0x00000005ff007210 */ /* 0x000fe200007fe4ff */
[----:B------:R-:W-:Y:S02]  /*0870*/  IMAD.MOV.U32 R5, RZ, RZ, -0x1 ;  /* 0xffffffffff057424 */ /* 0x000fe400078e00ff */
[----:B------:R-:W-:Y:S02]  /*0880*/  IMAD R48, R48, UR6, R44 ;  /* 0x0000000630307c24 */ /* 0x000fe4000f8e022c */
[----:B------:R-:W-:Y:S02]  /*0890*/  IMAD R0, R0, UR6, RZ ;  /* 0x0000000600007c24 */ /* 0x000fe4000f8e02ff */
[----:B------:R-:W-:-:S04]  /*08a0*/  IMAD.WIDE.U32 R64, R7, UR6, R4 ;  /* 0x0000000607407c25 */ /* 0x000fc8000f8e0004 */
[----:B------:R-:W-:-:S05]  /*08b0*/  IMAD R7, R7, UR5, R0 ;  /* 0x0000000507077c24 */ /* 0x000fca000f8e0200 */
[----:B------:R-:W-:-:S04]  /*08c0*/  IADD3 R51, R65, R7, RZ ;  /* 0x0000000741337210 */ /* 0x000fc80007ffe0ff */
[----:B------:R-:W-:-:S04]  /*08d0*/  LOP3.LUT R0, R51, UR4, RZ, 0xfc, !PT ;  /* 0x0000000433007c12 */ /* 0x000fc8000f8efcff */
[----:B------:R-:W-:-:S13]  /*08e0*/  ISETP.NE.U32.AND P0, PT, R0, RZ, PT ;  /* 0x000000ff0000720c */ /* 0x000fda0003f05070 */
[----:B------:R-:W-:Y:S05]  /*08f0*/  @!P0 BRA `(.L_x_9) ;  /* 0x0000000000188947 */ /* 0x000fea0003800000 */
[----:B------:R-:W-:Y:S01]  /*0900*/  ULDC UR6, c[0x0][0x220] ;  /* 0x0000880000067ab9 */ /* 0x000fe20000000800 */
[----:B------:R-:W-:Y:S01]  /*0910*/  IMAD.U32 R50, RZ, RZ, UR4 ;  /* 0x00000004ff327e24 */ /* 0x000fe2000f8e00ff */
[----:B------:R-:W-:Y:S01]  /*0920*/  MOV R54, 0x950 ;  /* 0x0000095000367802 */ /* 0x000fe20000000f00 */
[----:B------:R-:W-:-:S07]  /*0930*/  IMAD.U32 R49, RZ, RZ, UR6 ;  /* 0x00000006ff317e24 */ /* 0x000fce000f8e00ff */
[----:B------:R-:W-:Y:S05]  /*0940*/  CALL.REL.NOINC `($__internal_0_$__cuda_sm20_div_s64) ;  /* 0x0000006400487944 */ /* 0x000fea0003c00000 */
[----:B------:R-:W-:Y:S05]  /*0950*/  BRA `(.L_x_10) ;  /* 0x00000000004c7947 */ /* 0x000fea0003800000 */
.L_x_9:
[----:B------:R-:W-:Y:S02]  /*0960*/  ULDC UR6, c[0x0][0x220] ;  /* 0x0000880000067ab9 */ /* 0x000fe40000000800 */
[----:B------:R-:W0:Y:S01]  /*0970*/  I2F.U32.RP R0, UR6 ;  /* 0x0000000600007d06 */ /* 0x000e220008209000 */
[----:B------:R-:W-:-:S07]  /*0980*/  ISETP.NE.U32.AND P2, PT, RZ, UR6, PT ;  /* 0x00000006ff007c0c */ /* 0x000fce000bf45070 */
[----:B0-----:R-:W0:Y:S02]  /*0990*/  MUFU.RCP R0, R0 ;  /* 0x0000000000007308 */ /* 0x001e240000001000 */
[----:B0-----:R-:W-:-:S06]  /*09a0*/  IADD3 R4, R0, 0xffffffe, RZ ;  /* 0x0ffffffe00047810 */ /* 0x001fcc0007ffe0ff */
[----:B------:R0:W1:Y:S02]  /*09b0*/  F2I.FTZ.U32.TRUNC.NTZ R5, R4 ;  /* 0x0000000400057305 */ /* 0x000064000021f000 */
[----:B0-----:R-:W-:Y:S02]  /*09c0*/  IMAD.MOV.U32 R4, RZ, RZ, RZ ;  /* 0x000000ffff047224 */ /* 0x001fe400078e00ff */
[----:B-1----:R-:W-:-:S04]  /*09d0*/  IMAD.MOV R7, RZ, RZ, -R5 ;  /* 0x000000ffff077224 */ /* 0x002fc800078e0a05 */
[----:B------:R-:W-:-:S04]  /*09e0*/  IMAD R7, R7, UR6, RZ ;  /* 0x0000000607077c24 */ /* 0x000fc8000f8e02ff */
[----:B------:R-:W-:-:S06]  /*09f0*/  IMAD.HI.U32 R7, R5, R7, R4 ;  /* 0x0000000705077227 */ /* 0x000fcc00078e0004 */
[----:B------:R-:W-:-:S05]  /*0a00*/  IMAD.HI.U32 R44, R7, R64, RZ ;  /* 0x00000040072c7227 */ /* 0x000fca00078e00ff */
[----:B------:R-:W-:-:S05]  /*0a10*/  IADD3 R5, -R44, RZ, RZ ;  /* 0x000000ff2c057210 */ /* 0x000fca0007ffe1ff */
[----:B------:R-:W-:-:S05]  /*0a20*/  IMAD R64, R5, UR6, R64 ;  /* 0x0000000605407c24 */ /* 0x000fca000f8e0240 */
[----:B------:R-:W-:-:S13]  /*0a30*/  ISETP.GE.U32.AND P0, PT, R64, UR6, PT ;  /* 0x0000000640007c0c */ /* 0x000fda000bf06070 */
[----:B------:R-:W-:Y:S02]  /*0a40*/  @P0 VIADD R64, R64, -UR6 ;  /* 0x8000000640400c36 */ /* 0x000fe40008000000 */
[----:B------:R-:W-:-:S03]  /*0a50*/  @P0 VIADD R44, R44, 0x1 ;  /* 0x000000012c2c0836 */ /* 0x000fc60000000000 */
[----:B------:R-:W-:-:S13]  /*0a60*/  ISETP.GE.U32.AND P1, PT, R64, UR6, PT ;  /* 0x0000000640007c0c */ /* 0x000fda000bf26070 */
[----:B------:R-:W-:Y:S02]  /*0a70*/  @P1 IADD3 R44, R44, 0x1, RZ ;  /* 0x000000012c2c1810 */ /* 0x000fe40007ffe0ff */
[----:B------:R-:W-:-:S07]  /*0a80*/  @!P2 LOP3.LUT R44, RZ, UR6, RZ, 0x33, !PT ;  /* 0x00000006ff2cac12 */ /* 0x000fce000f8e33ff */
.L_x_10:
[----:B------:R-:W-:Y:S05]  /*0a90*/  BSYNC B0 ;  /* 0x0000000000007941 */ /* 0x000fea0003800000 */
.L_x_8:
[----:B------:R-:W-:Y:S02]  /*0aa0*/  ULDC UR8, c[0x0][0x224] ;  /* 0x0000890000087ab9 */ /* 0x000fe40000000800 */
[----:B------:R-:W-:-:S13]  /*0ab0*/  ISETP.GE.AND P0, PT, R52, UR8, PT ;  /* 0x0000000834007c0c */ /* 0x000fda000bf06270 */
[----:B------:R-:W-:Y:S05]  /*0ac0*/  @P0 EXIT ;  /* 0x000000000000094d */ /* 0x000fea0003800000 */
[----:B------:R-:W0:Y:S01]  /*0ad0*/  LDC.64 R24, c[0x0][0x218] ;  /* 0x00008600ff187b82 */ /* 0x000e220000000a00 */
[----:B------:R-:W1:Y:S01]  /*0ae0*/  S2R R46, SR_TID.X ;  /* 0x00000000002e7919 */ /* 0x000e620000002100 */
[----:B------:R-:W-:Y:S01]  /*0af0*/  ULDC.64 UR6, c[0x0][0x230] ;  /* 0x00008c0000067ab9 */ /* 0x000fe20000000a00 */
[----:B------:R-:W-:Y:S01]  /*0b00*/  ULDC.64 UR12, c[0x0][0x228] ;  /* 0x00008a00000c7ab9 */ /* 0x000fe20000000a00 */
[----:B------:R-:W-:Y:S01]  /*0b10*/  UIMAD UR18, UR7, UR6, URZ ;  /* 0x00000006071272a4 */ /* 0x000fe2000f8e023f */
[----:B------:R-:W-:Y:S01]  /*0b20*/  IMAD R3, R3, UR13, R48 ;  /* 0x0000000d03037c24 */ /* 0x000fe2000f8e0230 */
[----:B------:R-:W-:Y:S01]  /*0b30*/  USHF.R.S32.HI UR9, URZ, 0x1f, UR12 ;  /* 0x0000001f3f097899 */ /* 0x000fe2000801140c */
[----:B------:R-:W-:Y:S01]  /*0b40*/  VIADD R47, R44, 0x1 ;  /* 0x000000012c2f7836 */ /* 0x000fe20000000000 */
[----:B------:R-:W-:Y:S02]  /*0b50*/  USHF.R.S32.HI UR12, URZ, 0x1f, UR18 ;  /* 0x0000001f3f0c7899 */ /* 0x000fe40008011412 */
[----:B------:R-:W-:Y:S01]  /*0b60*/  IMAD R3, R3, UR18, RZ ;  /* 0x0000001203037c24 */ /* 0x000fe2000f8e02ff */
[----:B------:R-:W-:Y:S01]  /*0b70*/  ULDC UR11, c[0x0][0x10] ;  /* 0x00000400000b7ab9 */ /* 0x000fe20000000800 */
[----:B------:R-:W-:-:S02]  /*0b80*/  USHF.R.S32.HI UR6, URZ, 0x1f, UR6 ;  /* 0x0000001f3f067899 */ /* 0x000fc40008011406 */
[----:B------:R-:W-:Y:S02]  /*0b90*/  UIMAD UR10, UR10, UR11, URZ ;  /* 0x0000000b0a0a72a4 */ /* 0x000fe4000f8e023f */
[----:B------:R-:W-:Y:S02]  /*0ba0*/  USHF.R.S32.HI UR7, URZ, 0x1f, UR7 ;  /* 0x0000001f3f077899 */ /* 0x000fe40008011407 */
[----:B------:R-:W-:Y:S02]  /*0bb0*/  USHF.R.S32.HI UR8, URZ, 0x1f, UR8 ;  /* 0x0000001f3f087899 */ /* 0x000fe40008011408 */
[----:B------:R-:W-:Y:S01]  /*0bc0*/  USHF.L.U64.HI UR11, UR18, 0x1, UR12 ;  /* 0x00000001120b7899 */ /* 0x000fe2000801020c */
[----:B------:R-:W-:Y:S01]  /*0bd0*/  ULDC.64 UR16, c[0x0][0x208] ;  /* 0x0000820000107ab9 */ /* 0x000fe20000000a00 */
[----:B01----:R-:W-:-:S10]  /*0be0*/  IMAD.WIDE R24, R3, 0x2, R24 ;  /* 0x0000000203187825 */ /* 0x003fd400078e0218 */
.L_x_123:
[----:B------:R-:W-:Y:S01]  /*0bf0*/  SHF.R.S32.HI R3, RZ, 0x1f, R52 ;  /* 0x0000001fff037819 */ /* 0x000fe20000011434 */
[----:B------:R-:W-:Y:S03]  /*0c00*/  BSSY B0, `(.L_x_11) ;  /* 0x000002d000007945 */ /* 0x000fe60003800000 */
[----:B------:R-:W-:-:S04]  /*0c10*/  LOP3.LUT R0, R3, UR8, RZ, 0xfc, !PT ;  /* 0x0000000803007c12 */ /* 0x000fc8000f8efcff */
[----:B------:R-:W-:-:S13]  /*0c20*/  ISETP.NE.U32.AND P0, PT, R0, RZ, PT ;  /* 0x000000ff0000720c */ /* 0x000fda0003f05070 */
[----:B---3--:R-:W-:Y:S05]  /*0c30*/  @!P0 BRA `(.L_x_12) ;  /* 0x0000000000488947 */ /* 0x008fea0003800000 */
        /* <DEDUP_REMOVED lines=18> */
.L_x_12:
[----:B------:R-:W-:Y:S02]  /*0d60*/  ULDC UR12, c[0x0][0x224] ;  /* 0x00008900000c7ab9 */ /* 0x000fe40000000800 */
[----:B------:R-:W-:-:S04]  /*0d70*/  IMAD.U32 R9, RZ, RZ, UR12 ;  /* 0x0000000cff097e24 */ /* 0x000fc8000f8e00ff */
[----:B------:R-:W0:Y:S01]  /*0d80*/  I2F.U32.RP R0, R9 ;  /* 0x0000000900007306 */ /* 0x000e220000209000 */
[----:B------:R-:W-:-:S07]  /*0d90*/  ISETP.NE.U32.AND P2, PT, R9, RZ, PT ;  /* 0x000000ff0900720c */ /* 0x000fce0003f45070 */
[----:B0-----:R-:W0:Y:S02]  /*0da0*/  MUFU.RCP R0, R0 ;  /* 0x0000000000007308 */ /* 0x001e240000001000 */
[----:B0-----:R-:W-:Y:S01]  /*0db0*/  IADD3 R4, R0, 0xffffffe, RZ ;  /* 0x0ffffffe00047810 */ /* 0x001fe20007ffe0ff */
[----:B------:R-:W-:-:S05]  /*0dc0*/  IMAD.MOV.U32 R0, RZ, RZ, RZ ;  /* 0x000000ffff007224 */ /* 0x000fca00078e00ff */
[----:B------:R0:W1:Y:S02]  /*0dd0*/  F2I.FTZ.U32.TRUNC.NTZ R5, R4 ;  /* 0x0000000400057305 */ /* 0x000064000021f000 */
[----:B0-----:R-:W-:Y:S02]  /*0de0*/  IMAD.MOV.U32 R4, RZ, RZ, RZ ;  /* 0x000000ffff047224 */ /* 0x001fe400078e00ff */
[----:B-1----:R-:W-:-:S04]  /*0df0*/  IMAD R2, R5, R9, RZ ;  /* 0x0000000905027224 */ /* 0x002fc800078e02ff */
[----:B------:R-:W-:-:S04]  /*0e00*/  IMAD.MOV R7, RZ, RZ, -R2 ;  /* 0x000000ffff077224 */ /* 0x000fc800078e0a02 */
[----:B------:R-:W-:-:S06]  /*0e10*/  IMAD.HI.U32 R5, R5, R7, R4 ;  /* 0x0000000705057227 */ /* 0x000fcc00078e0004 */
[----:B------:R-:W-:-:S05]  /*0e20*/  IMAD.HI.U32 R22, R5, R52, RZ ;  /* 0x0000003405167227 */ /* 0x000fca00078e00ff */
[----:B------:R-:W-:-:S05]  /*0e30*/  IADD3 R5, -R22, RZ, RZ ;  /* 0x000000ff16057210 */ /* 0x000fca0007ffe1ff */
[----:B------:R-:W-:-:S05]  /*0e40*/  IMAD R2, R9, R5, R52 ;  /* 0x0000000509027224 */ /* 0x000fca00078e0234 */
[----:B------:R-:W-:-:S13]  /*0e50*/  ISETP.GE.U32.AND P0, PT, R2, R9, PT ;  /* 0x000000090200720c */ /* 0x000fda0003f06070 */
[----:B------:R-:W-:Y:S02]  /*0e60*/  @P0 IMAD.IADD R2, R2, 0x1, -R9 ;  /* 0x0000000102020824 */ /* 0x000fe400078e0a09 */
[----:B------:R-:W-:-:S03]  /*0e70*/  @P0 VIADD R22, R22, 0x1 ;  /* 0x0000000116160836 */ /* 0x000fc60000000000 */
[----:B------:R-:W-:-:S13]  /*0e80*/  ISETP.GE.U32.AND P1, PT, R2, R9, PT ;  /* 0x000000090200720c */ /* 0x000fda0003f26070 */
[----:B------:R-:W-:Y:S02]  /*0e90*/  @P1 IADD3 R22, R22, 0x1, RZ ;  /* 0x0000000116161810 */ /* 0x000fe40007ffe0ff */
[----:B------:R-:W-:-:S05]  /*0ea0*/  @!P2 LOP3.LUT R22, RZ, R9, RZ, 0x33, !PT ;  /* 0x00000009ff16a212 */ /* 0x000fca00078e33ff */
[----:B------:R-:W-:-:S04]  /*0eb0*/  IMAD.MOV R5, RZ, RZ, -R22 ;  /* 0x000000ffff057224 */ /* 0x000fc800078e0a16 */
[----:B------:R-:W-:-:S07]  /*0ec0*/  IMAD R4, R9, R5, R52 ;  /* 0x0000000509047224 */ /* 0x000fce00078e0234 */
.L_x_13:
[----:B------:R-:W-:Y:S05]  /*0ed0*/  BSYNC B0 ;  /* 0x0000000000007941 */ /* 0x000fea0003800000 */
.L_x_11:
[----:B------:R-:W-:Y:S01]  /*0ee0*/  ULDC UR12, c[0x0][0x230] ;  /* 0x00008c00000c7ab9 */ /* 0x000fe20000000800 */
[----:B------:R-:W-:Y:S01]  /*0ef0*/  BSSY B0, `(.L_x_14) ;  /* 0x0000020000007945 */ /* 0x000fe20003800000 */
[----:B------:R-:W-:Y:S02]  /*0f00*/  IMAD R5, R0, UR12, RZ ;  /* 0x0000000c00057c24 */ /* 0x000fe4000f8e02ff */
[----:B------:R-:W-:-:S04]  /*0f10*/  IMAD.WIDE.U32 R64, R4, UR12, RZ ;  /* 0x0000000c04407c25 */ /* 0x000fc8000f8e00ff */
        /* <DEDUP_REMOVED lines=11> */
.L_x_15:
        /* <DEDUP_REMOVED lines=17> */
[----:B------:R-:W-:-:S07]  /*10e0*/  @!P2 LOP3.LUT R44, RZ, R9, RZ, 0x33, !PT ;  /* 0x00000009ff2ca212 */ /* 0x000fce00078e33ff */
.L_x_16:
[----:B------:R-:W-:Y:S05]  /*10f0*/  BSYNC B0 ;  /* 0x0000000000007941 */ /* 0x000fea0003800000 */
.L_x_14:
[----:B------:R-:W-:Y:S01]  /*1100*/  IADD3 R5, P0, R52, 0x1, RZ ;  /* 0x0000000134057810 */ /* 0x000fe20007f1e0ff */
[----:B------:R-:W-:Y:S01]  /*1110*/  ULDC UR12, c[0x0][0x230] ;  /* 0x00008c00000c7ab9 */ /* 0x000fe20000000800 */
[----:B------:R-:W-:Y:S01]  /*1120*/  MOV R65, 0xffffffff ;  /* 0xffffffff00417802 */ /* 0x000fe20000000f00 */
[----:B------:R-:W-:Y:S01]  /*1130*/  IMAD.MOV.U32 R64, RZ, RZ, -0x1 ;  /* 0xffffffffff407424 */ /* 0x000fe200078e00ff */
[----:B------:R-:W-:Y:S01]  /*1140*/  BSSY B0, `(.L_x_17) ;  /* 0x0000023000007945 */ /* 0x000fe20003800000 */
[----:B------:R-:W-:Y:S02]  /*1150*/  IMAD.X R3, RZ, RZ, R3, P0 ;  /* 0x000000ffff037224 */ /* 0x000fe400000e0603 */
[----:B------:R-:W-:-:S04]  /*1160*/  IMAD.WIDE.U32 R64, R5, UR12, R64 ;  /* 0x0000000c05407c25 */ /* 0x000fc8000f8e0040 */
[----:B------:R-:W-:Y:S02]  /*1170*/  IMAD R0, R3, UR12, RZ ;  /* 0x0000000c03007c24 */ /* 0x000fe4000f8e02ff */
[----:B------:R-:W-:Y:S02]  /*1180*/  IMAD R22, R22, UR12, R44 ;  /* 0x0000000c16167c24 */ /* 0x000fe4000f8e022c */
[----:B------:R-:W-:-:S04]  /*1190*/  IMAD R5, R5, UR6, R0 ;  /* 0x0000000605057c24 */ /* 0x000fc8000f8e0200 */
[----:B------:R-:W-:-:S05]  /*11a0*/  IMAD.IADD R51, R65, 0x1, R5 ;  /* 0x0000000141337824 */ /* 0x000fca00078e0205 */
[----:B------:R-:W-:-:S04]  /*11b0*/  LOP3.LUT R0, R51, UR8, RZ, 0xfc, !PT ;  /* 0x0000000833007c12 */ /* 0x000fc8000f8efcff */
[----:B------:R-:W-:-:S13]  /*11c0*/  ISETP.NE.U32.AND P0, PT, R0, RZ, PT ;  /* 0x000000ff0000720c */ /* 0x000fda0003f05070 */
[----:B------:R-:W-:Y:S05]  /*11d0*/  @!P0 BRA `(.L_x_18) ;  /* 0x0000000000188947 */ /* 0x000fea0003800000 */
[----:B------:R-:W-:Y:S01]  /*11e0*/  ULDC UR12, c[0x0][0x224] ;  /* 0x00008900000c7ab9 */ /* 0x000fe20000000800 */
[----:B------:R-:W-:Y:S01]  /*11f0*/  IMAD.U32 R50, RZ, RZ, UR8 ;  /* 0x00000008ff327e24 */ /* 0x000fe2000f8e00ff */
[----:B------:R-:W-:Y:S02]  /*1200*/  MOV R49, UR12 ;  /* 0x0000000c00317c02 */ /* 0x000fe40008000f00 */
[----:B------:R-:W-:-:S07]  /*1210*/  MOV R54, 0x1230 ;  /* 0x0000123000367802 */ /* 0x000fce0000000f00 */
[----:B------:R-:W-:Y:S05]  /*1220*/  CALL.REL.NOINC `($__internal_0_$__cuda_sm20_div_s64) ;  /* 0x0000005c00107944 */ /* 0x000fea0003c00000 */
[----:B------:R-:W-:Y:S05]  /*1230*/  BRA `(.L_x_19) ;  /* 0x00000000004c7947 */ /* 0x000fea0003800000 */
.L_x_18:
[----:B------:R-:W-:Y:S02]  /*1240*/  ULDC UR12, c[0x0][0x224] ;  /* 0x00008900000c7ab9 */ /* 0x000fe40000000800 */
[----:B------:R-:W0:Y:S01]  /*1250*/  I2F.U32.RP R0, UR12 ;  /* 0x0000000c00007d06 */ /* 0x000e220008209000 */
[----:B------:R-:W-:-:S07]  /*1260*/  ISETP.NE.U32.AND P2, PT, RZ, UR12, PT ;  /* 0x0000000cff007c0c */ /* 0x000fce000bf45070 */
[----:B0-----:R-:W0:Y:S02]  /*1270*/  MUFU.RCP R0, R0 ;  /* 0x0000000000007308 */ /* 0x001e240000001000 */
[----:B0-----:R-:W-:-:S06]  /*1280*/  VIADD R2, R0, 0xffffffe ;  /* 0x0ffffffe00027836 */ /* 0x001fcc0000000000 */
[----:B------:R0:W1:Y:S02]  /*1290*/  F2I.FTZ.U32.TRUNC.NTZ R3, R2 ;  /* 0x0000000200037305 */ /* 0x000064000021f000 */
[----:B0-----:R-:W-:Y:S01]  /*12a0*/  IMAD.MOV.U32 R2, RZ, RZ, RZ ;  /* 0x000000ffff027224 */ /* 0x001fe200078e00ff */
[----:B-1----:R-:W-:-:S05]  /*12b0*/  IADD3 R5, RZ, -R3, RZ ;  /* 0x80000003ff057210 */ /* 0x002fca0007ffe0ff */
[----:B------:R-:W-:-:S04]  /*12c0*/  IMAD R5, R5, UR12, RZ ;  /* 0x0000000c05057c24 */ /* 0x000fc8000f8e02ff */
[----:B------:R-:W-:-:S06]  /*12d0*/  IMAD.HI.U32 R5, R3, R5, R2 ;  /* 0x0000000503057227 */ /* 0x000fcc00078e0002 */
[----:B------:R-:W-:-:S05]  /*12e0*/  IMAD.HI.U32 R44, R5, R64, RZ ;  /* 0x00000040052c7227 */ /* 0x000fca00078e00ff */
[----:B------:R-:W-:-:S05]  /*12f0*/  IADD3 R3, -R44, RZ, RZ ;  /* 0x000000ff2c037210 */ /* 0x000fca0007ffe1ff */
[----:B------:R-:W-:-:S05]  /*1300*/  IMAD R64, R3, UR12, R64 ;  /* 0x0000000c03407c24 */ /* 0x000fca000f8e0240 */
[----:B------:R-:W-:-:S13]  /*1310*/  ISETP.GE.U32.AND P0, PT, R64, UR12, PT ;  /* 0x0000000c40007c0c */ /* 0x000fda000bf06070 */
[----:B------:R-:W-:Y:S01]  /*1320*/  @P0 VIADD R64, R64, -UR12 ;  /* 0x8000000c40400c36 */ /* 0x000fe20008000000 */
[----:B------:R-:W-:-:S04]  /*1330*/  @P0 IADD3 R44, R44, 0x1, RZ ;  /* 0x000000012c2c0810 */ /* 0x000fc80007ffe0ff */
[----:B------:R-:W-:-:S13]  /*1340*/  ISETP.GE.U32.AND P1, PT, R64, UR12, PT ;  /* 0x0000000c40007c0c */ /* 0x000fda000bf26070 */
[----:B------:R-:W-:Y:S01]  /*1350*/  @P1 VIADD R44, R44, 0x1 ;  /* 0x000000012c2c1836 */ /* 0x000fe20000000000 */
[----:B------:R-:W-:-:S07]  /*1360*/  @!P2 LOP3.LUT R44, RZ, UR12, RZ, 0x33, !PT ;  /* 0x0000000cff2cac12 */ /* 0x000fce000f8e33ff */
.L_x_19:
[----:B------:R-:W-:Y:S05]  /*1370*/  BSYNC B0 ;  /* 0x0000000000007941 */ /* 0x000fea0003800000 */
.L_x_17:
[----:B------:R-:W-:Y:S01]  /*1380*/  ISETP.GT.AND P0, PT, R47, R48, PT ;  /* 0x000000302f00720c */ /* 0x000fe20003f04270 */
[----:B------:R-:W-:Y:S01]  /*1390*/  ULDC UR12, c[0x0][0x228] ;  /* 0x00008a00000c7ab9 */ /* 0x000fe20000000800 */
[----:B------:R-:W-:Y:S02]  /*13a0*/  BSSY B0, `(.L_x_20) ;  /* 0x00005a7000007945 */ /* 0x000fe40003800000 */
[----:B------:R-:W-:-:S13]  /*13b0*/  ISETP.GE.OR P0, PT, R46, UR12, !P0 ;  /* 0x0000000c2e007c0c */ /* 0x000fda000c706670 */
[----:B------:R-:W-:Y:S05]  /*13c0*/  @P0 BRA `(.L_x_21) ;  /* 0x0000005800900947 */ /* 0x000fea0003800000 */
[----:B------:R-:W-:Y:S01]  /*13d0*/  IADD3 R23, R44, 0x1, RZ ;  /* 0x000000012c177810 */ /* 0x000fe20007ffe0ff */
[----:B------:R-:W-:-:S07]  /*13e0*/  IMAD.MOV.U32 R20, RZ, RZ, R46 ;  /* 0x000000ffff147224 */ /* 0x000fce00078e002e */
.L_x_122:
[----:B------:R-:W-:Y:S01]  /*13f0*/  SHF.R.S32.HI R3, RZ, 0x1f, R20 ;  /* 0x0000001fff037819 */ /* 0x000fe20000011414 */
[----:B------:R-:W-:Y:S03]  /*1400*/  BSSY B1, `(.L_x_22) ;  /* 0x000002d000017945 */ /* 0x000fe60003800000 */
[----:B------:R-:W-:-:S04]  /*1410*/  LOP3.LUT R0, R3, UR9, RZ, 0xfc, !PT ;  /* 0x0000000903007c12 */ /* 0x000fc8000f8efcff */
[----:B------:R-:W-:-:S13]  /*1420*/  ISETP.NE.U32.AND P0, PT, R0, RZ, PT ;  /* 0x000000ff0000720c */ /* 0x000fda0003f05070 */
[----:B---3--:R-:W-:Y:S05]  /*1430*/  @!P0 BRA `(.L_x_23) ;  /* 0x0000000000488947 */ /* 0x008fea0003800000 */
[----:B------:R-:W-:Y:S01]  /*1440*/  ULDC UR12, c[0x0][0x228] ;  /* 0x00008a00000c7ab9 */ /* 0x000fe20000000800 */
[----:B------:R-:W-:Y:S01]  /*1450*/  MOV R64, R20 ;  /* 0x0000001400407202 */ /* 0x000fe20000000f00 */
[----:B------:R-:W-:Y:S01]  /*1460*/  IMAD.MOV.U32 R51, RZ, RZ, R3 ;  /* 0x000000ffff337224 */ /* 0x000fe200078e0003 */
[----:B------:R-:W-:Y:S01]  /*1470*/  MOV R50, UR9 ;  /* 0x0000000900327c02 */ /* 0x000fe20008000f00 */
[----:B------:R-:W-:Y:S01]  /*1480*/  IMAD.U32 R49, RZ, RZ, UR12 ;  /* 0x0000000cff317e24 */ /* 0x000fe2000f8e00ff */
[----:B------:R-:W-:-:S07]  /*1490*/  MOV R54, 0x14b0 ;  /* 0x000014b000367802 */ /* 0x000fce0000000f00 */
[----:B------:R-:W-:Y:S05]  /*14a0*/  CALL.REL.NOINC `($__internal_0_$__cuda_sm20_div_s64) ;  /* 0x0000005800707944 */ /* 0x000fea0003c00000 */
[----:B------:R-:W-:Y:S01]  /*14b0*/  IADD3 R7, P0, RZ, -R44, RZ ;  /* 0x8000002cff077210 */ /* 0x000fe20007f1e0ff */
[----:B------:R-:W-:Y:S01]  /*14c0*/  ULDC UR12, c[0x0][0x228] ;  /* 0x00008a00000c7ab9 */ /* 0x000fe20000000800 */
[----:B------:R-:W-:Y:S01]  /*14d0*/  MOV R2, R20 ;  /* 0x0000001400027202 */ /* 0x000fe20000000f00 */
[----:B------:R-:W-:Y:S01]  /*14e0*/  IMAD.U32 R9, RZ, RZ, UR12 ;  /* 0x0000000cff097e24 */ /* 0x000fe2000f8e00ff */
[----:B------:R-:W-:-:S03]  /*14f0*/  IADD3.X R0, RZ, ~R56, RZ, P0, !PT ;  /* 0x80000038ff007210 */ /* 0x000fc600007fe4ff */
[----:B------:R-:W-:-:S04]  /*1500*/  IMAD.WIDE.U32 R4, R7, R9, R2 ;  /* 0x0000000907047225 */ /* 0x000fc800078e0002 */
[----:B------:R-:W-:-:S04]  /*1510*/  IMAD R0, R0, R9, RZ ;  /* 0x0000000900007224 */ /* 0x000fc800078e02ff */
[----:B------:R-:W-:Y:S02]  /*1520*/  IMAD R7, R7, UR9, R0 ;  /* 0x0000000907077c24 */ /* 0x000fe4000f8e0200 */
[----:B------:R-:W-:-:S03]  /*1530*/  IMAD.MOV.U32 R0, RZ, RZ, R44 ;  /* 0x000000ffff007224 */ /* 0x000fc600078e002c */
[----:B------:R-:W-:Y:S01]  /*1540*/  IADD3 R2, R5, R7, RZ ;  /* 0x0000000705027210 */ /* 0x000fe20007ffe0ff */
[----:B------:R-:W-:Y:S06]  /*1550*/  BRA `(.L_x_24) ;  /* 0x00000000005c7947 */ /* 0x000fec0003800000 */
.L_x_23:
[----:B------:R-:W-:Y:S02]  /*1560*/  ULDC UR12, c[0x0][0x228] ;  /* 0x00008a00000c7ab9 */ /* 0x000fe40000000800 */
[----:B------:R-:W-:-:S04]  /*1570*/  IMAD.U32 R9, RZ, RZ, UR12 ;  /* 0x0000000cff097e24 */ /* 0x000fc8000f8e00ff */
[----:B------:R-:W0:Y:S01]  /*1580*/  I2F.U32.RP R0, R9 ;  /* 0x0000000900007306 */ /* 0x000e220000209000 */
[----:B------:R-:W-:-:S07]  /*1590*/  ISETP.NE.U32.AND P2, PT, R9, RZ, PT ;  /* 0x000000ff0900720c */ /* 0x000fce0003f45070 */
[----:B0-----:R-:W0:Y:S02]  /*15a0*/  MUFU.RCP R0, R0 ;  /* 0x0000000000007308 */ /* 0x001e240000001000 */
[----:B0-----:R-:W-:-:S06]  /*15b0*/  IADD3 R4, R0, 0xffffffe, RZ ;  /* 0x0ffffffe00047810 */ /* 0x001fcc0007ffe0ff */
[----:B------:R0:W1:Y:S02]  /*15c0*/  F2I.FTZ.U32.TRUNC.NTZ R5, R4 ;  /* 0x0000000400057305 */ /* 0x000064000021f000 */
[----:B0-----:R-:W-:Y:S01]  /*15d0*/  HFMA2.MMA R4, -RZ, RZ, 0, 0 ;  /* 0x00000000ff047435 */ /* 0x001fe200000001ff */
[----:B-1----:R-:W-:-:S04]  /*15e0*/  IMAD R2, R5, R9, RZ ;  /* 0x0000000905027224 */ /* 0x002fc800078e02ff */
[----:B------:R-:W-:-:S05]  /*15f0*/  IMAD.MOV R7, RZ, RZ, -R2 ;  /* 0x000000ffff077224 */ /* 0x000fca00078e0a02 */
[----:B------:R-:W-:-:S06]  /*1600*/  IMAD.HI.U32 R5, R5, R7, R4 ;  /* 0x0000000705057227 */ /* 0x000fcc00078e0004 */
[----:B------:R-:W-:-:S04]  /*1610*/  IMAD.HI.U32 R0, R5, R20, RZ ;  /* 0x0000001405007227 */ /* 0x000fc800078e00ff */
[----:B------:R-:W-:-:S04]  /*1620*/  IMAD.MOV R5, RZ, RZ, -R0 ;  /* 0x000000ffff057224 */ /* 0x000fc800078e0a00 */
[----:B------:R-:W-:-:S05]  /*1630*/  IMAD R2, R9, R5, R20 ;  /* 0x0000000509027224 */ /* 0x000fca00078e0214 */
[----:B------:R-:W-:-:S13]  /*1640*/  ISETP.GE.U32.AND P0, PT, R2, R9, PT ;  /* 0x000000090200720c */ /* 0x000fda0003f06070 */
[----:B------:R-:W-:Y:S01]  /*1650*/  @P0 IADD3 R2, R2, -R9, RZ ;  /* 0x8000000902020210 */ /* 0x000fe20007ffe0ff */
[----:B------:R-:W-:-:S03]  /*1660*/  @P0 VIADD R0, R0, 0x1 ;  /* 0x0000000100000836 */ /* 0x000fc60000000000 */
[----:B------:R-:W-:Y:S02]  /*1670*/  ISETP.GE.U32.AND P1, PT, R2, R9, PT ;  /* 0x000000090200720c */ /* 0x000fe40003f26070 */
[----:B------:R-:W-:-:S11]  /*1680*/  MOV R2, RZ ;  /* 0x000000ff00027202 */ /* 0x000fd60000000f00 */
[----:B------:R-:W-:Y:S02]  /*1690*/  @P1 IADD3 R0, R0, 0x1, RZ ;  /* 0x0000000100001810 */ /* 0x000fe40007ffe0ff */
[----:B------:R-:W-:-:S05]  /*16a0*/  @!P2 LOP3.LUT R0, RZ, R9, RZ, 0x33, !PT ;  /* 0x00000009ff00a212 */ /* 0x000fca00078e33ff */
[----:B------:R-:W-:-:S04]  /*16b0*/  IMAD.MOV R5, RZ, RZ, -R0 ;  /* 0x000000ffff057224 */ /* 0x000fc800078e0a00 */
[----:B------:R-:W-:-:S07]  /*16c0*/  IMAD R4, R9, R5, R20 ;  /* 0x0000000509047224 */ /* 0x000fce00078e0214 */
.L_x_24:
[----:B------:R-:W-:Y:S05]  /*16d0*/  BSYNC B1 ;  /* 0x0000000000017941 */ /* 0x000fea0003800000 */
.L_x_22:
        /* <DEDUP_REMOVED lines=14> */
[----:B------:R-:W-:Y:S01]  /*17c0*/  MOV R19, R44 ;  /* 0x0000002c00137202 */ /* 0x000fe20000000f00 */
[----:B------:R-:W-:Y:S06]  /*17d0*/  BRA `(.L_x_27) ;  /* 0x0000000000487947 */ /* 0x000fec0003800000 */
.L_x_26:
        /* <DEDUP_REMOVED lines=9> */
[----:B------:R-:W-:-:S05]  /*1870*/  IMAD.HI.U32 R19, R7, R64, RZ ;  /* 0x0000004007137227 */ /* 0x000fca00078e00ff */
[----:B------:R-:W-:-:S05]  /*1880*/  IADD3 R5, -R19, RZ, RZ ;  /* 0x000000ff13057210 */ /* 0x000fca0007ffe1ff */
[----:B------:R-:W-:-:S05]  /*1890*/  IMAD R64, R9, R5, R64 ;  /* 0x0000000509407224 */ /* 0x000fca00078e0240 */
[----:B------:R-:W-:-:S13]  /*18a0*/  ISETP.GE.U32.AND P0, PT, R64, R9, PT ;  /* 0x000000094000720c */ /* 0x000fda0003f06070 */
[----:B------:R-:W-:Y:S01]  /*18b0*/  @P0 IMAD.IADD R64, R64, 0x1, -R9 ;  /* 0x0000000140400824 */ /* 0x000fe200078e0a09 */
[----:B------:R-:W-:-:S04]  /*18c0*/  @P0 IADD3 R19, R19, 0x1, RZ ;  /* 0x0000000113130810 */ /* 0x000fc80007ffe0ff */
[----:B------:R-:W-:-:S13]  /*18d0*/  ISETP.GE.U32.AND P1, PT, R64, R9, PT ;  /* 0x000000094000720c */ /* 0x000fda0003f26070 */
[----:B------:R-:W-:Y:S01]  /*18e0*/  @P1 VIADD R19, R19, 0x1 ;  /* 0x0000000113131836 */ /* 0x000fe20000000000 */
[----:B------:R-:W-:-:S07]  /*18f0*/  @!P2 LOP3.LUT R19, RZ, R9, RZ, 0x33, !PT ;  /* 0x00000009ff13a212 */ /* 0x000fce00078e33ff */
.L_x_27:
[----:B------:R-:W-:Y:S05]  /*1900*/  BSYNC B1 ;  /* 0x0000000000017941 */ /* 0x000fea0003800000 */
.L_x_25:
[----:B------:R-:W-:Y:S01]  /*1910*/  IADD3 R5, P0, R20, 0x1, RZ ;  /* 0x0000000114057810 */ /* 0x000fe20007f1e0ff */
[----:B------:R-:W-:Y:S01]  /*1920*/  ULDC UR12, c[0x0][0x234] ;  /* 0x00008d00000c7ab9 */ /* 0x000fe20000000800 */
[----:B------:R-:W-:Y:S01]  /*1930*/  MOV R65, 0xffffffff ;  /* 0xffffffff00417802 */ /* 0x000fe20000000f00 */
[----:B------:R-:W-:Y:S01]  /*1940*/  IMAD.MOV.U32 R64, RZ, RZ, -0x1 ;  /* 0xffffffffff407424 */ /* 0x000fe200078e00ff */
[----:B------:R-:W-:Y:S01]  /*1950*/  IADD3.X R2, RZ, R3, RZ, P0, !PT ;  /* 0x00000003ff027210 */ /* 0x000fe200007fe4ff */
[----:B------:R-:W-:Y:S01]  /*1960*/  IMAD R26, R0, UR12, R19 ;  /* 0x0000000c001a7c24 */ /* 0x000fe2000f8e0213 */
[----:B------:R-:W-:Y:S01]  /*1970*/  BSSY B1, `(.L_x_28) ;  /* 0x0000021000017945 */ /* 0x000fe20003800000 */
[----:B------:R-:W-:-:S04]  /*1980*/  IMAD.WIDE.U32 R64, R5, UR12, R64 ;  /* 0x0000000c05407c25 */ /* 0x000fc8000f8e0040 */
[----:B------:R-:W-:-:S04]  /*1990*/  IMAD R2, R2, UR12, RZ ;  /* 0x0000000c02027c24 */ /* 0x000fc8000f8e02ff */
        /* <DEDUP_REMOVED lines=11> */
.L_x_29:
[----:B------:R-:W-:Y:S02]  /*1a50*/  ULDC UR12, c[0x0][0x228] ;  /* 0x00008a00000c7ab9 */ /* 0x000fe40000000800 */
[----:B------:R-:W0:Y:S01]  /*1a60*/  I2F.U32.RP R2, UR12 ;  /* 0x0000000c00027d06 */ /* 0x000e220008209000 */
[----:B------:R-:W-:-:S07]  /*1a70*/  ISETP.NE.U32.AND P2, PT, RZ, UR12, PT ;  /* 0x0000000cff007c0c */ /* 0x000fce000bf45070 */
[----:B0-----:R-:W0:Y:S02]  /*1a80*/  MUFU.RCP R2, R2 ;  /* 0x0000000200027308 */ /* 0x001e240000001000 */
[----:B0-----:R-:W-:-:S06]  /*1a90*/  IADD3 R4, R2, 0xffffffe, RZ ;  /* 0x0ffffffe02047810 */ /* 0x001fcc0007ffe0ff */
[----:B------:R0:W1:Y:S02]  /*1aa0*/  F2I.FTZ.U32.TRUNC.NTZ R5, R4 ;  /* 0x0000000400057305 */ /* 0x000064000021f000 */
[----:B0-----:R-:W-:Y:S01]  /*1ab0*/  HFMA2.MMA R4, -RZ, RZ, 0, 0 ;  /* 0x00000000ff047435 */ /* 0x001fe200000001ff */
[----:B-1----:R-:W-:-:S04]  /*1ac0*/  IMAD.MOV R7, RZ, RZ, -R5 ;  /* 0x000000ffff077224 */ /* 0x002fc800078e0a05 */
[----:B------:R-:W-:-:S05]  /*1ad0*/  IMAD R7, R7, UR12, RZ ;  /* 0x0000000c07077c24 */ /* 0x000fca000f8e02ff */
[----:B------:R-:W-:-:S06]  /*1ae0*/  IMAD.HI.U32 R7, R5, R7, R4 ;  /* 0x0000000705077227 */ /* 0x000fcc00078e0004 */
[----:B------:R-:W-:-:S04]  /*1af0*/  IMAD.HI.U32 R44, R7, R64, RZ ;  /* 0x00000040072c7227 */ /* 0x000fc800078e00ff */
[----:B------:R-:W-:-:S04]  /*1b00*/  IMAD.MOV R5, RZ, RZ, -R44 ;  /* 0x000000ffff057224 */ /* 0x000fc800078e0a2c */
[----:B------:R-:W-:-:S05]  /*1b10*/  IMAD R64, R5, UR12, R64 ;  /* 0x0000000c05407c24 */ /* 0x000fca000f8e0240 */
[----:B------:R-:W-:-:S13]  /*1b20*/  ISETP.GE.U32.AND P0, PT, R64, UR12, PT ;  /* 0x0000000c40007c0c */ /* 0x000fda000bf06070 */
[----:B------:R-:W-:Y:S01]  /*1b30*/  @P0 IADD3 R64, R64, -UR12, RZ ;  /* 0x8000000c40400c10 */ /* 0x000fe2000fffe0ff */
[----:B------:R-:W-:-:S03]  /*1b40*/  @P0 VIADD R44, R44, 0x1 ;  /* 0x000000012c2c0836 */ /* 0x000fc60000000000 */
[----:B------:R-:W-:-:S13]  /*1b50*/  ISETP.GE.U32.AND P1, PT, R64, UR12, PT ;  /* 0x0000000c40007c0c */ /* 0x000fda000bf26070 */
[----:B------:R-:W-:Y:S02]  /*1b60*/  @P1 IADD3 R44, R44, 0x1, RZ ;  /* 0x000000012c2c1810 */ /* 0x000fe40007ffe0ff */
[----:B------:R-:W-:-:S07]  /*1b70*/  @!P2 LOP3.LUT R44, RZ, UR12, RZ, 0x33, !PT ;  /* 0x0000000cff2cac12 */ /* 0x000fce000f8e33ff */
.L_x_30:
[----:B------:R-:W-:Y:S05]  /*1b80*/  BSYNC B1 ;  /* 0x0000000000017941 */ /* 0x000fea0003800000 */
.L_x_28:
[----:B------:R-:W0:Y:S01]  /*1b90*/  LDC R4, c[0x0][0x224] ;  /* 0x00008900ff047b82 */ /* 0x000e220000000800 */
[----:B------:R-:W-:Y:S01]  /*1ba0*/  ULDC.64 UR14, c[0x0][0x238] ;  /* 0x00008e00000e7ab9 */ /* 0x000fe20000000a00 */
[----:B------:R-:W-:Y:S01]  /*1bb0*/  VIADD R21, R44, 0x1 ;  /* 0x000000012c157836 */ /* 0x000fe20000000000 */
[----:B------:R-:W-:Y:S01]  /*1bc0*/  ULDC UR13, c[0x0][0x234] ;  /* 0x00008d00000d7ab9 */ /* 0x000fe20000000800 */
[----:B------:R-:W-:Y:S01]  /*1bd0*/  SHF.R.S32.HI R27, RZ, 0x1f, R26 ;  /* 0x0000001fff1b7819 */ /* 0x000fe2000001141a */
[C---:B------:R-:W-:Y:S01]  /*1be0*/  VIADD R30, R26.reuse, 0x2 ;  /* 0x000000021a1e7836 */ /* 0x040fe20000000000 */
[----:B------:R-:W-:Y:S01]  /*1bf0*/  IADD3 R28, R26, 0x1, RZ ;  /* 0x000000011a1c7810 */ /* 0x000fe20007ffe0ff */
[----:B------:R-:W-:Y:S01]  /*1c00*/  BSSY B1, `(.L_x_31) ;  /* 0x000051b000017945 */ /* 0x000fe20003800000 */
[----:B------:R-:W1:Y:S01]  /*1c10*/  LDC R39, c[0x0][0x228] ;  /* 0x00008a00ff277b82 */ /* 0x000e620000000800 */
[----:B------:R-:W-:Y:S01]  /*1c20*/  IMAD.MOV.U32 R18, RZ, RZ, R48 ;  /* 0x000000ffff127224 */ /* 0x000fe200078e0030 */
[----:B------:R-:W-:Y:S01]  /*1c30*/  SHF.R.S32.HI R29, RZ, 0x1f, R28 ;  /* 0x0000001fff1d7819 */ /* 0x000fe2000001141c */
[----:B------:R-:W-:Y:S01]  /*1c40*/  IMAD.MOV.U32 R41, RZ, RZ, R25 ;  /* 0x000000ffff297224 */ /* 0x000fe200078e0019 */
[----:B------:R-:W-:-:S02]  /*1c50*/  IADD3 R36, P1, R28, 0x1, RZ ;  /* 0x000000011c247810 */ /* 0x000fc40007f3e0ff */
[----:B------:R-:W-:Y:S02]  /*1c60*/  SHF.R.S32.HI R31, RZ, 0x1f, R30 ;  /* 0x0000001fff1f7819 */ /* 0x000fe4000001141e */
[----:B------:R-:W2:Y:S01]  /*1c70*/  S2UR UR12, SR_CTAID.X ;  /* 0x00000000000c79c3 */ /* 0x000ea20000002500 */
[----:B------:R-:W-:Y:S02]  /*1c80*/  IADD3 R38, P2, R30, 0x1, RZ ;  /* 0x000000011e267810 */ /* 0x000fe40007f5e0ff */
[----:B------:R-:W-:Y:S01]  /*1c90*/  MOV R40, R24 ;  /* 0x0000001800287202 */ /* 0x000fe20000000f00 */
[----:B0-----:R-:W-:Y:S02]  /*1ca0*/  IMAD R2, R4, UR9, RZ ;  /* 0x0000000904027c24 */ /* 0x001fe4000f8e02ff */
[----:B-1----:R-:W-:Y:S02]  /*1cb0*/  IMAD R6, R52, R39, RZ ;  /* 0x0000002734067224 */ /* 0x002fe400078e02ff */
[----:B------:R-:W-:-:S03]  /*1cc0*/  IMAD.WIDE.U32 R4, R39, R4, RZ ;  /* 0x0000000427047225 */ /* 0x000fc600078e00ff */
[----:B------:R-:W-:Y:S01]  /*1cd0*/  SHF.R.S32.HI R7, RZ, 0x1f, R6 ;  /* 0x0000001fff077819 */ /* 0x000fe20000011406 */
[----:B------:R-:W-:Y:S01]  /*1ce0*/  IMAD R9, R39, UR8, R2 ;  /* 0x0000000827097c24 */ /* 0x000fe2000f8e0202 */
[----:B--2---:R-:W-:Y:S01]  /*1cf0*/  UIADD3 UR12, UP0, UR12, UR14, URZ ;  /* 0x0000000e0c0c7290 */ /* 0x004fe2000ff1e03f */
[----:B------:R-:W-:-:S03]  /*1d00*/  IMAD.MOV R2, RZ, RZ, -R0 ;  /* 0x000000ffff027224 */ /* 0x000fc600078e0a00 */
[----:B------:R-:W-:Y:S01]  /*1d10*/  IADD3 R0, R5, R9, RZ ;  /* 0x0000000905007210 */ /* 0x000fe20007ffe0ff */
[----:B------:R-:W-:Y:S01]  /*1d20*/  UIADD3.X UR15, URZ, UR15, URZ, UP0, !UPT ;  /* 0x0000000f3f0f7290 */ /* 0x000fe200087fe43f */
[----:B------:R-:W-:Y:S02]  /*1d30*/  IMAD R44, R2, UR13, R44 ;  /* 0x0000000d022c7c24 */ /* 0x000fe4000f8e022c */
[----:B------:R-:W-:-:S04]  /*1d40*/  IMAD.WIDE.U32 R6, R4, UR12, R6 ;  /* 0x0000000c04067c25 */ /* 0x000fc8000f8e0006 */
[----:B------:R-:W-:Y:S02]  /*1d50*/  IMAD R5, R0, UR12, RZ ;  /* 0x0000000c00057c24 */ /* 0x000fe4000f8e02ff */
[----:B------:R-:W-:Y:S01]  /*1d60*/  IMAD R0, R2, UR13, R21 ;  /* 0x0000000d02007c24 */ /* 0x000fe2000f8e0215 */
[----:B------:R-:W-:Y:S01]  /*1d70*/  IADD3 R2, P0, R20, R6, RZ ;  /* 0x0000000614027210 */ /* 0x000fe20007f1e0ff */
[----:B------:R-:W-:Y:S01]  /*1d80*/  IMAD R5, R4, UR15, R5 ;  /* 0x0000000f04057c24 */ /* 0x000fe2000f8e0205 */
[----:B------:R-:W-:Y:S02]  /*1d90*/  ULDC.64 UR12, c[0x0][0x210] ;  /* 0x00008400000c7ab9 */ /* 0x000fe40000000a00 */
[----:B------:R-:W-:Y:S01]  /*1da0*/  IADD3 R0, R0, -R19, RZ ;  /* 0x8000001300007210 */ /* 0x000fe20007ffe0ff */
[----:B------:R-:W-:Y:S01]  /*1db0*/  IMAD.IADD R19, R44, 0x1, -R19 ;  /* 0x000000012c137824 */ /* 0x000fe200078e0a13 */
[----:B------:R-:W-:Y:S02]  /*1dc0*/  IADD3.X R3, R3, R7, R5, P0, !PT ;  /* 0x0000000703037210 */ /* 0x000fe400007fe405 */
[----:B------:R-:W-:-:S02]  /*1dd0*/  IADD3 R34, P0, R26, 0x1, RZ ;  /* 0x000000011a227810 */ /* 0x000fc40007f1e0ff */
[----:B------:R-:W-:Y:S02]  /*1de0*/  LOP3.LUT R17, R0, 0x3, RZ, 0xc0, !PT ;  /* 0x0000000300117812 */ /* 0x000fe400078ec0ff */
[----:B------:R-:W-:Y:S02]  /*1df0*/  IADD3.X R4, RZ, R27, RZ, P0, !PT ;  /* 0x0000001bff047210 */ /* 0x000fe400007fe4ff */
[----:B------:R-:W-:Y:S01]  /*1e00*/  LEA R32, P0, R2, UR12, 0x1 ;  /* 0x0000000c02207c11 */ /* 0x000fe2000f8008ff */
[----:B------:R-:W-:Y:S02]  /*1e10*/  UMOV UR12, 0xffffffff ;  /* 0xffffffff000c7882 */ /* 0x000fe40000000000 */
[----:B------:R-:W-:Y:S01]  /*1e20*/  IMAD R5, R4, R39, RZ ;  /* 0x0000002704057224 */ /* 0x000fe200078e02ff */
[----:B------:R-:W-:Y:S01]  /*1e30*/  LEA.HI.X R33, R2, UR13, R3, 0x1, P0 ;  /* 0x0000000d02217c11 */ /* 0x000fe200080f0c03 */
[----:B------:R-:W-:Y:S01]  /*1e40*/  IMAD.X R3, RZ, RZ, R29, P1 ;  /* 0x000000ffff037224 */ /* 0x000fe200008e061d */
[----:B------:R-:W-:Y:S01]  /*1e50*/  IADD3.X R2, RZ, R31, RZ, P2, !PT ;  /* 0x0000001fff027210 */ /* 0x000fe200017fe4ff */
[----:B------:R-:W-:Y:S01]  /*1e60*/  UMOV UR13, 0xffffffff ;  /* 0xffffffff000d7882 */ /* 0x000fe20000000000 */
[----:B------:R-:W-:-:S02]  /*1e70*/  IMAD R5, R34, UR9, R5 ;  /* 0x0000000922057c24 */ /* 0x000fc4000f8e0205 */
[-C--:B------:R-:W-:Y:S02]  /*1e80*/  IMAD R3, R3, R39.reuse, RZ ;  /* 0x0000002703037224 */ /* 0x080fe400078e02ff */
[-C--:B------:R-:W-:Y:S02]  /*1e90*/  IMAD R7, R2, R39.reuse, RZ ;  /* 0x0000002702077224 */ /* 0x080fe400078e02ff */
[----:B------:R-:W-:Y:S02]  /*1ea0*/  IMAD R3, R36, UR9, R3 ;  /* 0x0000000924037c24 */ /* 0x000fe4000f8e0203 */
[----:B------:R-:W-:-:S04]  /*1eb0*/  IMAD.WIDE.U32 R34, R34, R39, UR12 ;  /* 0x0000000c22227e25 */ /* 0x000fc8000f8e0027 */
[----:B------:R-:W-:Y:S01]  /*1ec0*/  IMAD.WIDE.U32 R36, R36, R39, UR12 ;  /* 0x0000000c24247e25 */ /* 0x000fe2000f8e0027 */
[----:B------:R-:W-:-:S03]  /*1ed0*/  IADD3 R16, R35, R5, RZ ;  /* 0x0000000523107210 */ /* 0x000fc60007ffe0ff */
[C---:B------:R-:W-:Y:S02]  /*1ee0*/  IMAD R7, R38.reuse, UR9, R7 ;  /* 0x0000000926077c24 */ /* 0x040fe4000f8e0207 */
[----:B------:R-:W-:-:S04]  /*1ef0*/  IMAD.WIDE.U32 R38, R38, R39, UR12 ;  /* 0x0000000c26267e25 */ /* 0x000fc8000f8e0027 */
[----:B------:R-:W-:Y:S01]  /*1f00*/  IMAD.IADD R15, R37, 0x1, R3 ;  /* 0x00000001250f7824 */ /* 0x000fe200078e0203 */
[----:B------:R-:W-:-:S07]  /*1f10*/  IADD3 R14, R39, R7, RZ ;  /* 0x00000007270e7210 */ /* 0x000fce0007ffe0ff */
.L_x_121:
[----:B------:R-:W-:Y:S01]  /*1f20*/  SHF.R.S32.HI R3, RZ, 0x1f, R18 ;  /* 0x0000001fff037819 */ /* 0x000fe20000011412 */
[----:B------:R-:W-:Y:S01]  /*1f30*/  ULDC UR12, c[0x0][0x220] ;  /* 0x00008800000c7ab9 */ /* 0x000fe20000000800 */
[----:B------:R-:W-:Y:S01]  /*1f40*/  IADD3 R5, P0, R18, 0x1, RZ ;  /* 0x0000000112057810 */ /* 0x000fe20007f1e0ff */
[----:B------:R-:W-:Y:S01]  /*1f50*/  IMAD.MOV.U32 R65, RZ, RZ, -0x1 ;  /* 0xffffffffff417424 */ /* 0x000fe200078e00ff */
[----:B------:R-:W-:Y:S01]  /*1f60*/  MOV R64, 0xffffffff ;  /* 0xffffffff00407802 */ /* 0x000fe20000000f00 */
[----:B------:R-:W-:Y:S02]  /*1f70*/  BSSY B2, `(.L_x_32) ;  /* 0x0000023000027945 */ /* 0x000fe40003800000 */
[----:B------:R-:W-:Y:S02]  /*1f80*/  IMAD.X R0, RZ, RZ, R3, P0 ;  /* 0x000000ffff007224 */ /* 0x000fe400000e0603 */
[----:B------:R-:W-:-:S04]  /*1f90*/  IMAD.WIDE.U32 R64, R5, UR12, R64 ;  /* 0x0000000c05407c25 */ /* 0x000fc8000f8e0040 */
[----:B------:R-:W-:-:S04]  /*1fa0*/  IMAD R0, R0, UR12, RZ ;  /* 0x0000000c00007c24 */ /* 0x000fc8000f8e02ff */
[----:B------:R-:W-:-:S05]  /*1fb0*/  IMAD R5, R5, UR4, R0 ;  /* 0x0000000405057c24 */ /* 0x000fca000f8e0200 */
[----:B------:R-:W-:-:S04]  /*1fc0*/  IADD3 R51, R65, R5, RZ ;  /* 0x0000000541337210 */ /* 0x000fc80007ffe0ff */
[----:B------:R-:W-:-:S04]  /*1fd0*/  LOP3.LUT R0, R51, UR5, RZ, 0xfc, !PT ;  /* 0x0000000533007c12 */ /* 0x000fc8000f8efcff */
[----:B------:R-:W-:-:S13]  /*1fe0*/  ISETP.NE.U32.AND P0, PT, R0, RZ, PT ;  /* 0x000000ff0000720c */ /* 0x000fda0003f05070 */
[----:B---3--:R-:W-:Y:S05]  /*1ff0*/  @!P0 BRA `(.L_x_33) ;  /* 0x00000000001c8947 */ /* 0x008fea0003800000 */
[----:B------:R-:W-:Y:S01]  /*2000*/  ULDC UR12, c[0x0][0x22c] ;  /* 0x00008b00000c7ab9 */ /* 0x000fe20000000800 */
[----:B------:R-:W-:Y:S01]  /*2010*/  IMAD.U32 R50, RZ, RZ, UR5 ;  /* 0x00000005ff327e24 */ /* 0x000fe2000f8e00ff */
[----:B------:R-:W-:Y:S02]  /*2020*/  MOV R49, UR12 ;  /* 0x0000000c00317c02 */ /* 0x000fe40008000f00 */
[----:B------:R-:W-:-:S07]  /*2030*/  MOV R54, 0x2050 ;  /* 0x0000205000367802 */ /* 0x000fce0000000f00 */
[----:B------:R-:W-:Y:S05]  /*2040*/  CALL.REL.NOINC `($__internal_0_$__cuda_sm20_div_s64) ;  /* 0x0000004c00887944 */ /* 0x000fea0003c00000 */
[----:B------:R-:W-:Y:S01]  /*2050*/  IMAD.MOV.U32 R0, RZ, RZ, R44 ;  /* 0x000000ffff007224 */ /* 0x000fe200078e002c */
[----:B------:R-:W-:Y:S06]  /*2060*/  BRA `(.L_x_34) ;  /* 0x00000000004c7947 */ /* 0x000fec0003800000 */
.L_x_33:
        /* <DEDUP_REMOVED lines=19> */
.L_x_34:
[----:B------:R-:W-:Y:S05]  /*21a0*/  BSYNC B2 ;  /* 0x0000000000027941 */ /* 0x000fea0003800000 */
.L_x_32:
[----:B------:R-:W-:Y:S01]  /*21b0*/  LOP3.LUT R2, R3, UR5, RZ, 0xfc, !PT ;  /* 0x0000000503027c12 */ /* 0x000fe2000f8efcff */
[----:B------:R-:W-:Y:S03]  /*21c0*/  BSSY B2, `(.L_x_35) ;  /* 0x000002c000027945 */ /* 0x000fe60003800000 */
[----:B------:R-:W-:-:S13]  /*21d0*/  ISETP.NE.U32.AND P0, PT, R2, RZ, PT ;  /* 0x000000ff0200720c */ /* 0x000fda0003f05070 */
[----:B------:R-:W-:Y:S05]  /*21e0*/  @!P0 BRA `(.L_x_36) ;  /* 0x0000000000488947 */ /* 0x000fea0003800000 */
[----:B------:R-:W-:Y:S01]  /*21f0*/  ULDC UR12, c[0x0][0x22c] ;  /* 0x00008b00000c7ab9 */ /* 0x000fe20000000800 */
[----:B------:R-:W-:Y:S01]  /*2200*/  IMAD.MOV.U32 R64, RZ, RZ, R18 ;  /* 0x000000ffff407224 */ /* 0x000fe200078e0012 */
[----:B------:R-:W-:Y:S01]  /*2210*/  MOV R51, R3 ;  /* 0x0000000300337202 */ /* 0x000fe20000000f00 */
[----:B------:R-:W-:Y:S01]  /*2220*/  IMAD.U32 R50, RZ, RZ, UR5 ;  /* 0x00000005ff327e24 */ /* 0x000fe2000f8e00ff */
[----:B------:R-:W-:Y:S02]  /*2230*/  MOV R49, UR12 ;  /* 0x0000000c00317c02 */ /* 0x000fe40008000f00 */
[----:B------:R-:W-:-:S07]  /*2240*/  MOV R54, 0x2260 ;  /* 0x0000226000367802 */ /* 0x000fce0000000f00 */
[----:B------:R-:W-:Y:S05]  /*2250*/  CALL.REL.NOINC `($__internal_0_$__cuda_sm20_div_s64) ;  /* 0x0000004c00047944 */ /* 0x000fea0003c00000 */
[----:B------:R-:W-:Y:S01]  /*2260*/  IADD3 R9, P0, RZ, -R44, RZ ;  /* 0x8000002cff097210 */ /* 0x000fe20007f1e0ff */
[----:B------:R-:W-:Y:S01]  /*2270*/  ULDC UR12, c[0x0][0x22c] ;  /* 0x00008b00000c7ab9 */ /* 0x000fe20000000800 */
[----:B------:R-:W-:Y:S01]  /*2280*/  IMAD.MOV.U32 R2, RZ, RZ, R18 ;  /* 0x000000ffff027224 */ /* 0x000fe200078e0012 */
[----:B------:R-:W-:Y:S02]  /*2290*/  MOV R5, UR12 ;  /* 0x0000000c00057c02 */ /* 0x000fe40008000f00 */
[----:B------:R-:W-:-:S03]  /*22a0*/  IMAD.X R4, RZ, RZ, ~R56, P0 ;  /* 0x000000ffff047224 */ /* 0x000fc600000e0e38 */
[----:B------:R-:W-:Y:S01]  /*22b0*/  IMAD.WIDE.U32 R6, R9, R5, R2 ;  /* 0x0000000509067225 */ /* 0x000fe200078e0002 */
[----:B------:R-:W-:-:S03]  /*22c0*/  MOV R2, R44 ;  /* 0x0000002c00027202 */ /* 0x000fc60000000f00 */
[----:B------:R-:W-:-:S04]  /*22d0*/  IMAD R4, R4, R5, RZ ;  /* 0x0000000504047224 */ /* 0x000fc800078e02ff */
[----:B------:R-:W-:-:S04]  /*22e0*/  IMAD R3, R9, UR5, R4 ;  /* 0x0000000509037c24 */ /* 0x000fc8000f8e0204 */
[----:B------:R-:W-:Y:S01]  /*22f0*/  IMAD.IADD R3, R7, 0x1, R3 ;  /* 0x0000000107037824 */ /* 0x000fe200078e0203 */
[----:B------:R-:W-:Y:S06]  /*2300*/  BRA `(.L_x_37) ;  /* 0x00000000005c7947 */ /* 0x000fec0003800000 */
.L_x_36:
[----:B------:R-:W-:Y:S02]  /*2310*/  ULDC UR12, c[0x0][0x22c] ;  /* 0x00008b00000c7ab9 */ /* 0x000fe40000000800 */
[----:B------:R-:W-:-:S04]  /*2320*/  MOV R5, UR12 ;  /* 0x0000000c00057c02 */ /* 0x000fc80008000f00 */
[----:B------:R-:W0:Y:S01]  /*2330*/  I2F.U32.RP R6, R5 ;  /* 0x0000000500067306 */ /* 0x000e220000209000 */
[----:B------:R-:W-:-:S07]  /*2340*/  ISETP.NE.U32.AND P2, PT, R5, RZ, PT ;  /* 0x000000ff0500720c */ /* 0x000fce0003f45070 */
[----:B0-----:R-:W0:Y:S02]  /*2350*/  MUFU.RCP R6, R6 ;  /* 0x0000000600067308 */ /* 0x001e240000001000 */
[----:B0-----:R-:W-:-:S06]  /*2360*/  VIADD R3, R6, 0xffffffe ;  /* 0x0ffffffe06037836 */ /* 0x001fcc0000000000 */
[----:B------:R-:W0:Y:S02]  /*2370*/  F2I.FTZ.U32.TRUNC.NTZ R3, R3 ;  /* 0x0000000300037305 */ /* 0x000e24000021f000 */
[----:B0-----:R-:W-:-:S05]  /*2380*/  IMAD R2, R3, R5, RZ ;  /* 0x0000000503027224 */ /* 0x001fca00078e02ff */
[----:B------:R-:W-:Y:S01]  /*2390*/  IADD3 R7, -R2, RZ, RZ ;  /* 0x000000ff02077210 */ /* 0x000fe20007ffe1ff */
[----:B------:R-:W-:-:S04]  /*23a0*/  IMAD.MOV.U32 R2, RZ, RZ, RZ ;  /* 0x000000ffff027224 */ /* 0x000fc800078e00ff */
[----:B------:R-:W-:-:S04]  /*23b0*/  IMAD.HI.U32 R7, R3, R7, R2 ;  /* 0x0000000703077227 */ /* 0x000fc800078e0002 */
[----:B------:R-:W-:Y:S02]  /*23c0*/  IMAD.MOV.U32 R3, RZ, RZ, RZ ;  /* 0x000000ffff037224 */ /* 0x000fe400078e00ff */
        /* <DEDUP_REMOVED lines=8> */
[----:B------:R-:W-:-:S04]  /*2450*/  @!P2 LOP3.LUT R2, RZ, R5, RZ, 0x33, !PT ;  /* 0x00000005ff02a212 */ /* 0x000fc800078e33ff */
[----:B------:R-:W-:-:S05]  /*2460*/  IADD3 R6, -R2, RZ, RZ ;  /* 0x000000ff02067210 */ /* 0x000fca0007ffe1ff */
[----:B------:R-:W-:-:S07]  /*2470*/  IMAD R6, R5, R6, R18 ;  /* 0x0000000605067224 */ /* 0x000fce00078e0212 */
.L_x_37:
[----:B------:R-:W-:Y:S05]  /*2480*/  BSYNC B2 ;  /* 0x0000000000027941 */ /* 0x000fea0003800000 */
.L_x_35:
        /* <DEDUP_REMOVED lines=15> */
.L_x_39:
        /* <DEDUP_REMOVED lines=18> */
.L_x_40:
[----:B------:R-:W-:Y:S05]  /*26a0*/  BSYNC B2 ;  /* 0x0000000000027941 */ /* 0x000fea0003800000 */
.L_x_38:
[----:B------:R-:W-:Y:S01]  /*26b0*/  ISETP.GT.AND P0, PT, R23, R22, PT ;  /* 0x000000161700720c */ /* 0x000fe20003f04270 */
[----:B------:R-:W-:Y:S01]  /*26c0*/  IMAD.MOV R13, RZ, RZ, -R2 ;  /* 0x000000ffff0d7224 */ /* 0x000fe200078e0a02 */
[----:B------:R-:W-:Y:S01]  /*26d0*/  IADD3 R0, R0, 0x1, RZ ;  /* 0x0000000100007810 */ /* 0x000fe20007ffe0ff */
[----:B------:R-:W-:Y:S01]  /*26e0*/  ULDC UR12, c[0x0][0x220] ;  /* 0x00008800000c7ab9 */ /* 0x000fe20000000800 */
[----:B------:R-:W-:Y:S03]  /*26f0*/  BSSY B2, `(.L_x_41) ;  /* 0x0000465000027945 */ /* 0x000fe60003800000 */
[----:B------:R-:W-:-:S05]  /*2700*/  IMAD R13, R13, UR12, R0 ;  /* 0x0000000c0d0d7c24 */ /* 0x000fca000f8e0200 */
[----:B------:R-:W-:Y:S01]  /*2710*/  IADD3 R13, -R44, R13, RZ ;  /* 0x0000000d2c0d7210 */ /* 0x000fe20007ffe1ff */
[----:B------:R-:W-:Y:S06]  /*2720*/  @!P0 BRA `(.L_x_42) ;  /* 0x0000004400848947 */ /* 0x000fec0003800000 */
[----:B------:R-:W-:-:S07]  /*2730*/  IMAD.MOV.U32 R12, RZ, RZ, R22 ;  /* 0x000000ffff0c7224 */ /* 0x000fce00078e0016 */
.L_x_120:
[----:B012---:R-:W-:Y:S01]  /*2740*/  SHF.R.S32.HI R3, RZ, 0x1f, R12 ;  /* 0x0000001fff037819 */ /* 0x007fe2000001140c */
[----:B------:R-:W-:Y:S01]  /*2750*/  ULDC UR12, c[0x0][0x224] ;  /* 0x00008900000c7ab9 */ /* 0x000fe20000000800 */
[----:B------:R-:W-:Y:S01]  /*2760*/  IADD3 R5, P0, R12, 0x1, RZ ;  /* 0x000000010c057810 */ /* 0x000fe20007f1e0ff */
[----:B------:R-:W-:Y:S01]  /*2770*/  IMAD.MOV.U32 R64, RZ, RZ, -0x1 ;  /* 0xffffffffff407424 */ /* 0x000fe200078e00ff */
[----:B------:R-:W-:Y:S01]  /*2780*/  MOV R65, 0xffffffff ;  /* 0xffffffff00417802 */ /* 0x000fe20000000f00 */
[----:B------:R-:W-:Y:S01]  /*2790*/  BSSY B3, `(.L_x_43) ;  /* 0x0000023000037945 */ /* 0x000fe20003800000 */
[----:B------:R-:W-:Y:S01]  /*27a0*/  IADD3.X R0, RZ, R3, RZ, P0, !PT ;  /* 0x00000003ff007210 */ /* 0x000fe200007fe4ff */
[----:B------:R-:W-:-:S04]  /*27b0*/  IMAD.WIDE.U32 R64, R5, UR12, R64 ;  /* 0x0000000c05407c25 */ /* 0x000fc8000f8e0040 */
[----:B------:R-:W-:-:S04]  /*27c0*/  IMAD R0, R0, UR12, RZ ;  /* 0x0000000c00007c24 */ /* 0x000fc8000f8e02ff */
[----:B------:R-:W-:-:S04]  /*27d0*/  IMAD R5, R5, UR8, R0 ;  /* 0x0000000805057c24 */ /* 0x000fc8000f8e0200 */
[----:B------:R-:W-:-:S05]  /*27e0*/  IMAD.IADD R51, R65, 0x1, R5 ;  /* 0x0000000141337824 */ /* 0x000fca00078e0205 */
[----:B------:R-:W-:-:S04]  /*27f0*/  LOP3.LUT R0, R51, UR6, RZ, 0xfc, !PT ;  /* 0x0000000633007c12 */ /* 0x000fc8000f8efcff */
[----:B------:R-:W-:-:S13]  /*2800*/  ISETP.NE.U32.AND P0, PT, R0, RZ, PT ;  /* 0x000000ff0000720c */ /* 0x000fda0003f05070 */
[----:B---3--:R-:W-:Y:S05]  /*2810*/  @!P0 BRA `(.L_x_44) ;  /* 0x00000000001c8947 */ /* 0x008fea0003800000 */
[----:B------:R-:W-:Y:S01]  /*2820*/  ULDC UR12, c[0x0][0x230] ;  /* 0x00008c00000c7ab9 */ /* 0x000fe20000000800 */
[----:B------:R-:W-:Y:S01]  /*2830*/  MOV R50, UR6 ;  /* 0x0000000600327c02 */ /* 0x000fe20008000f00 */
[----:B------:R-:W-:Y:S01]  /*2840*/  IMAD.U32 R49, RZ, RZ, UR12 ;  /* 0x0000000cff317e24 */ /* 0x000fe2000f8e00ff */
[----:B------:R-:W-:-:S07]  /*2850*/  MOV R54, 0x2870 ;  /* 0x0000287000367802 */ /* 0x000fce0000000f00 */
[----:B------:R-:W-:Y:S05]  /*2860*/  CALL.REL.NOINC `($__internal_0_$__cuda_sm20_div_s64) ;  /* 0x0000004400807944 */ /* 0x000fea0003c00000 */
[----:B------:R-:W-:Y:S01]  /*2870*/  MOV R0, R44 ;  /* 0x0000002c00007202 */ /* 0x000fe20000000f00 */
[----:B------:R-:W-:Y:S06]  /*2880*/  BRA `(.L_x_45) ;  /* 0x00000000004c7947 */ /* 0x000fec0003800000 */
.L_x_44:
        /* <DEDUP_REMOVED lines=19> */
.L_x_45:
[----:B------:R-:W-:Y:S05]  /*29c0*/  BSYNC B3 ;  /* 0x0000000000037941 */ /* 0x000fea0003800000 */
.L_x_43:
[----:B------:R-:W-:Y:S01]  /*29d0*/  LOP3.LUT R2, R3, UR6, RZ, 0xfc, !PT ;  /* 0x0000000603027c12 */ /* 0x000fe2000f8efcff */
[----:B------:R-:W-:Y:S03]  /*29e0*/  BSSY B3, `(.L_x_46) ;  /* 0x000002c000037945 */ /* 0x000fe60003800000 */
[----:B------:R-:W-:-:S13]  /*29f0*/  ISETP.NE.U32.AND P0, PT, R2, RZ, PT ;  /* 0x000000ff0200720c */ /* 0x000fda0003f05070 */
[----:B------:R-:W-:Y:S05]  /*2a00*/  @!P0 BRA `(.L_x_47) ;  /* 0x0000000000488947 */ /* 0x000fea0003800000 */
        /* <DEDUP_REMOVED lines=13> */
[----:B------:R-:W-:Y:S02]  /*2ae0*/  IMAD R4, R4, R5, RZ ;  /* 0x0000000504047224 */ /* 0x000fe400078e02ff */
[----:B------:R-:W-:Y:S02]  /*2af0*/  IMAD.MOV.U32 R2, RZ, RZ, R44 ;  /* 0x000000ffff027224 */ /* 0x000fe400078e002c */
[----:B------:R-:W-:-:S05]  /*2b00*/  IMAD R3, R9, UR6, R4 ;  /* 0x0000000609037c24 */ /* 0x000fca000f8e0204 */
[----:B------:R-:W-:Y:S01]  /*2b10*/  IADD3 R3, R7, R3, RZ ;  /* 0x0000000307037210 */ /* 0x000fe20007ffe0ff */
[----:B------:R-:W-:Y:S06]  /*2b20*/  BRA `(.L_x_48) ;  /* 0x00000000005c7947 */ /* 0x000fec0003800000 */
.L_x_47:
[----:B------:R-:W-:Y:S02]  /*2b30*/  ULDC UR12, c[0x0][0x230] ;  /* 0x00008c00000c7ab9 */ /* 0x000fe40000000800 */
[----:B------:R-:W-:-:S04]  /*2b40*/  IMAD.U32 R5, RZ, RZ, UR12 ;  /* 0x0000000cff057e24 */ /* 0x000fc8000f8e00ff */
[----:B------:R-:W0:Y:S01]  /*2b50*/  I2F.U32.RP R6, R5 ;  /* 0x0000000500067306 */ /* 0x000e220000209000 */
[----:B------:R-:W-:-:S07]  /*2b60*/  ISETP.NE.U32.AND P2, PT, R5, RZ, PT ;  /* 0x000000ff0500720c */ /* 0x000fce0003f45070 */
[----:B0-----:R-:W0:Y:S02]  /*2b70*/  MUFU.RCP R6, R6 ;  /* 0x0000000600067308 */ /* 0x001e240000001000 */
[----:B0-----:R-:W-:-:S06]  /*2b80*/  IADD3 R3, R6, 0xffffffe, RZ ;  /* 0x0ffffffe06037810 */ /* 0x001fcc0007ffe0ff */
[----:B------:R-:W0:Y:S02]  /*2b90*/  F2I.FTZ.U32.TRUNC.NTZ R3, R3 ;  /* 0x0000000300037305 */ /* 0x000e24000021f000 */
[----:B0-----:R-:W-:-:S04]  /*2ba0*/  IMAD R2, R3, R5, RZ ;  /* 0x0000000503027224 */ /* 0x001fc800078e02ff */
[----:B------:R-:W-:Y:S01]  /*2bb0*/  IMAD.MOV R7, RZ, RZ, -R2 ;  /* 0x000000ffff077224 */ /* 0x000fe200078e0a02 */
[----:B------:R-:W-:-:S10]  /*2bc0*/  HFMA2.MMA R2, -RZ, RZ, 0, 0 ;  /* 0x00000000ff027435 */ /* 0x000fd400000001ff */
[----:B------:R-:W-:Y:S01]  /*2bd0*/  IMAD.HI.U32 R7, R3, R7, R2 ;  /* 0x0000000703077227 */ /* 0x000fe200078e0002 */
[----:B------:R-:W-:-:S05]  /*2be0*/  MOV R3, RZ ;  /* 0x000000ff00037202 */ /* 0x000fca0000000f00 */
[----:B------:R-:W-:-:S04]  /*2bf0*/  IMAD.HI.U32 R2, R7, R12, RZ ;  /* 0x0000000c07027227 */ /* 0x000fc800078e00ff */
[----:B------:R-:W-:-:S04]  /*2c00*/  IMAD.MOV R4, RZ, RZ, -R2 ;  /* 0x000000ffff047224 */ /* 0x000fc800078e0a02 */
[----:B------:R-:W-:-:S05]  /*2c10*/  IMAD R4, R5, R4, R12 ;  /* 0x0000000405047224 */ /* 0x000fca00078e020c */
[----:B------:R-:W-:-:S13]  /*2c20*/  ISETP.GE.U32.AND P0, PT, R4, R5, PT ;  /* 0x000000050400720c */ /* 0x000fda0003f06070 */
[----:B------:R-:W-:Y:S01]  /*2c30*/  @P0 IADD3 R4, R4, -R5, RZ ;  /* 0x8000000504040210 */ /* 0x000fe20007ffe0ff */
[----:B------:R-:W-:-:S03]  /*2c40*/  @P0 VIADD R2, R2, 0x1 ;  /* 0x0000000102020836 */ /* 0x000fc60000000000 */
[----:B------:R-:W-:-:S13]  /*2c50*/  ISETP.GE.U32.AND P1, PT, R4, R5, PT ;  /* 0x000000050400720c */ /* 0x000fda0003f26070 */
[----:B------:R-:W-:Y:S02]  /*2c60*/  @P1 IADD3 R2, R2, 0x1, RZ ;  /* 0x0000000102021810 */ /* 0x000fe40007ffe0ff */
[----:B------:R-:W-:-:S05]  /*2c70*/  @!P2 LOP3.LUT R2, RZ, R5, RZ, 0x33, !PT ;  /* 0x00000005ff02a212 */ /* 0x000fca00078e33ff */
[----:B------:R-:W-:-:S04]  /*2c80*/  IMAD.MOV R6, RZ, RZ, -R2 ;  /* 0x000000ffff067224 */ /* 0x000fc800078e0a02 */
[----:B------:R-:W-:-:S07]  /*2c90*/  IMAD R6, R5, R6, R12 ;  /* 0x0000000605067224 */ /* 0x000fce00078e020c */
.L_x_48:
[----:B------:R-:W-:Y:S05]  /*2ca0*/  BSYNC B3 ;  /* 0x0000000000037941 */ /* 0x000fea0003800000 */
.L_x_46:
        /* <DEDUP_REMOVED lines=15> */
.L_x_50:
[----:B------:R-:W0:Y:S01]  /*2da0*/  I2F.U32.RP R4, R5 ;  /* 0x0000000500047306 */ /* 0x000e220000209000 */
[----:B------:R-:W-:-:S07]  /*2db0*/  ISETP.NE.U32.AND P2, PT, R5, RZ, PT ;  /* 0x000000ff0500720c */ /* 0x000fce0003f45070 */
[----:B0-----:R-:W0:Y:S02]  /*2dc0*/  MUFU.RCP R4, R4 ;  /* 0x0000000400047308 */ /* 0x001e240000001000 */
[----:B0-----:R-:W-:-:S06]  /*2dd0*/  IADD3 R6, R4, 0xffffffe, RZ ;  /* 0x0ffffffe04067810 */ /* 0x001fcc0007ffe0ff */
[----:B------:R0:W1:Y:S02]  /*2de0*/  F2I.FTZ.U32.TRUNC.NTZ R7, R6 ;  /* 0x0000000600077305 */ /* 0x000064000021f000 */
[----:B0-----:R-:W-:Y:S01]  /*2df0*/  HFMA2.MMA R6, -RZ, RZ, 0, 0 ;  /* 0x00000000ff067435 */ /* 0x001fe200000001ff */
[----:B-1----:R-:W-:-:S04]  /*2e00*/  IMAD.MOV R8, RZ, RZ, -R7 ;  /* 0x000000ffff087224 */ /* 0x002fc800078e0a07 */
[----:B------:R-:W-:-:S05]  /*2e10*/  IMAD R3, R8, R5, RZ ;  /* 0x0000000508037224 */ /* 0x000fca00078e02ff */
        /* <DEDUP_REMOVED lines=9> */
[----:B------:R-:W-:-:S07]  /*2eb0*/  @!P2 LOP3.LUT R44, RZ, R5, RZ, 0x33, !PT ;  /* 0x00000005ff2ca212 */ /* 0x000fce00078e33ff */
.L_x_51:
[----:B------:R-:W-:Y:S05]  /*2ec0*/  BSYNC B3 ;  /* 0x0000000000037941 */ /* 0x000fea0003800000 */
.L_x_49:
[----:B------:R-:W-:Y:S01]  /*2ed0*/  ISETP.GT.AND P0, PT, R21, R26, PT ;  /* 0x0000001a1500720c */ /* 0x000fe20003f04270 */
[----:B------:R-:W-:Y:S01]  /*2ee0*/  VIADD R0, R0, 0x1 ;  /* 0x0000000100007836 */ /* 0x000fe20000000000 */
[----:B------:R-:W-:Y:S01]  /*2ef0*/  IADD3 R3, -R2, RZ, RZ ;  /* 0x000000ff02037210 */ /* 0x000fe20007ffe1ff */
[----:B------:R-:W-:Y:S01]  /*2f00*/  ULDC UR12, c[0x0][0x224] ;  /* 0x00008900000c7ab9 */ /* 0x000fe20000000800 */
[----:B------:R-:W-:Y:S03]  /*2f10*/  BSSY B4, `(.L_x_52) ;  /* 0x00003df000047945 */ /* 0x000fe60003800000 */
[----:B------:R-:W-:-:S04]  /*2f20*/  IMAD R3, R3, UR12, R0 ;  /* 0x0000000c03037c24 */ /* 0x000fc8000f8e0200 */
[----:B------:R-:W-:Y:S02]  /*2f30*/  IMAD.IADD R44, R3, 0x1, -R44 ;  /* 0x00000001032c7824 */ /* 0x000fe400078e0a2c */
[----:B------:R-:W-:Y:S05]  /*2f40*/  @!P0 BRA `(.L_x_53) ;  /* 0x0000003c006c8947 */ /* 0x000fea0003800000 */
[----:B------:R-:W-:Y:S01]  /*2f50*/  ISETP.NE.AND P0, PT, R17, RZ, PT ;  /* 0x000000ff1100720c */ /* 0x000fe20003f05270 */
[----:B------:R-:W-:Y:S01]  /*2f60*/  BSSY B3, `(.L_x_54) ;  /* 0x0000192000037945 */ /* 0x000fe20003800000 */
[----:B------:R-:W-:Y:S01]  /*2f70*/  IMAD R11, R44, R13, RZ ;  /* 0x0000000d2c0b7224 */ /* 0x000fe200078e02ff */
[----:B------:R-:W-:-:S10]  /*2f80*/  MOV R0, R26 ;  /* 0x0000001a00007202 */ /* 0x000fd40000000f00 */
[----:B------:R-:W-:Y:S05]  /*2f90*/  @!P0 BRA `(.L_x_55) ;  /* 0x0000001800388947 */ /* 0x000fea0003800000 */
        /* <DEDUP_REMOVED lines=11> */
[----:B------:R-:W-:Y:S01]  /*3050*/  IMAD.MOV.U32 R2, RZ, RZ, R44 ;  /* 0x000000ffff027224 */ /* 0x000fe200078e002c */
[----:B------:R-:W-:Y:S06]  /*3060*/  BRA `(.L_x_58) ;  /* 0x00000000004c7947 */ /* 0x000fec0003800000 */
.L_x_57:
        /* <DEDUP_REMOVED lines=19> */
.L_x_58:
[----:B------:R-:W-:Y:S05]  /*31a0*/  BSYNC B5 ;  /* 0x0000000000057941 */ /* 0x000fea0003800000 */
.L_x_56:
        /* <DEDUP_REMOVED lines=12> */
[----:B------:R-:W-:Y:S02]  /*3270*/  ULDC UR12, c[0x0][0x234] ;  /* 0x00008d00000c7ab9 */ /* 0x000fe40000000800 */
[----:B------:R-:W-:Y:S02]  /*3280*/  MOV R3, UR12 ;  /* 0x0000000c00037c02 */ /* 0x000fe40008000f00 */
[----:B------:R-:W-:-:S03]  /*3290*/  IMAD.X R0, RZ, RZ, ~R56, P0 ;  /* 0x000000ffff007224 */ /* 0x000fc600000e0e38 */
[----:B------:R-:W-:-:S04]  /*32a0*/  IMAD.WIDE.U32 R4, R7, R3, R26 ;  /* 0x0000000307047225 */ /* 0x000fc800078e001a */
[----:B------:R-:W-:-:S04]  /*32b0*/  IMAD R0, R0, R3, RZ ;  /* 0x0000000300007224 */ /* 0x000fc800078e02ff */
[----:B------:R-:W-:Y:S02]  /*32c0*/  IMAD R7, R7, UR7, R0 ;  /* 0x0000000707077c24 */ /* 0x000fe4000f8e0200 */
[----:B------:R-:W-:-:S03]  /*32d0*/  IMAD.MOV.U32 R0, RZ, RZ, R44 ;  /* 0x000000ffff007224 */ /* 0x000fc600078e002c */
[----:B------:R-:W-:Y:S01]  /*32e0*/  IADD3 R5, R5, R7, RZ ;  /* 0x0000000705057210 */ /* 0x000fe20007ffe0ff */
[----:B------:R-:W-:Y:S06]  /*32f0*/  BRA `(.L_x_61) ;  /* 0x00000000005c7947 */ /* 0x000fec0003800000 */
.L_x_60:
[----:B------:R-:W-:Y:S01]  /*3300*/  ULDC UR12, c[0x0][0x234] ;  /* 0x00008d00000c7ab9 */ /* 0x000fe20000000800 */
[----:B------:R-:W-:Y:S01]  /*3310*/  HFMA2.MMA R4, -RZ, RZ, 0, 0 ;  /* 0x00000000ff047435 */ /* 0x000fe200000001ff */
[----:B------:R-:W-:-:S04]  /*3320*/  IMAD.U32 R3, RZ, RZ, UR12 ;  /* 0x0000000cff037e24 */ /* 0x000fc8000f8e00ff */
[----:B------:R-:W0:Y:S01]  /*3330*/  I2F.U32.RP R6, R3 ;  /* 0x0000000300067306 */ /* 0x000e220000209000 */
[----:B------:R-:W-:-:S07]  /*3340*/  ISETP.NE.U32.AND P2, PT, R3, RZ, PT ;  /* 0x000000ff0300720c */ /* 0x000fce0003f45070 */
[----:B0-----:R-:W0:Y:S02]  /*3350*/  MUFU.RCP R6, R6 ;  /* 0x0000000600067308 */ /* 0x001e240000001000 */
[----:B0-----:R-:W-:-:S06]  /*3360*/  IADD3 R5, R6, 0xffffffe, RZ ;  /* 0x0ffffffe06057810 */ /* 0x001fcc0007ffe0ff */
[----:B------:R-:W0:Y:S02]  /*3370*/  F2I.FTZ.U32.TRUNC.NTZ R5, R5 ;  /* 0x0000000500057305 */ /* 0x000e24000021f000 */
[----:B0-----:R-:W-:-:S04]  /*3380*/  IMAD R0, R5, R3, RZ ;  /* 0x0000000305007224 */ /* 0x001fc800078e02ff */
[----:B------:R-:W-:-:S04]  /*3390*/  IMAD.MOV R7, RZ, RZ, -R0 ;  /* 0x000000ffff077224 */ /* 0x000fc800078e0a00 */
        /* <DEDUP_REMOVED lines=13> */
.L_x_61:
[----:B------:R-:W-:Y:S05]  /*3470*/  BSYNC B5 ;  /* 0x0000000000057941 */ /* 0x000fea0003800000 */
.L_x_59:
        /* <DEDUP_REMOVED lines=15> */
.L_x_63:
[----:B------:R-:W0:Y:S01]  /*3570*/  I2F.U32.RP R6, R3 ;  /* 0x0000000300067306 */ /* 0x000e220000209000 */
[----:B------:R-:W-:-:S07]  /*3580*/  ISETP.NE.U32.AND P2, PT, R3, RZ, PT ;  /* 0x000000ff0300720c */ /* 0x000fce0003f45070 */
[----:B0-----:R-:W0:Y:S02]  /*3590*/  MUFU.RCP R6, R6 ;  /* 0x0000000600067308 */ /* 0x001e240000001000 */
[----:B0-----:R-:W-:-:S06]  /*35a0*/  IADD3 R5, R6, 0xffffffe, RZ ;  /* 0x0ffffffe06057810 */ /* 0x001fcc0007ffe0ff */
[----:B------:R-:W0:Y:S02]  /*35b0*/  F2I.FTZ.U32.TRUNC.NTZ R5, R5 ;  /* 0x0000000500057305 */ /* 0x000e24000021f000 */
[----:B0-----:R-:W-:-:S04]  /*35c0*/  IMAD.MOV R4, RZ, RZ, -R5 ;  /* 0x000000ffff047224 */ /* 0x001fc800078e0a05 */
[----:B------:R-:W-:Y:S01]  /*35d0*/  IMAD R7, R4, R3, RZ ;  /* 0x0000000304077224 */ /* 0x000fe200078e02ff */
[----:B------:R-:W-:-:S10]  /*35e0*/  HFMA2.MMA R4, -RZ, RZ, 0, 0 ;  /* 0x00000000ff047435 */ /* 0x000fd400000001ff */
        /* <DEDUP_REMOVED lines=10> */
.L_x_64:
[----:B------:R-:W-:Y:S05]  /*3690*/  BSYNC B5 ;  /* 0x0000000000057941 */ /* 0x000fea0003800000 */
.L_x_62:
[----:B------:R-:W0:Y:S01]  /*36a0*/  LDC R7, c[0x0][0x234] ;  /* 0x00008d00ff077b82 */ /* 0x000e220000000800 */
[----:B------:R-:W2:Y:S01]  /*36b0*/  LDG.E.U16 R8, desc[UR16][R32.64] ;  /* 0x0000001020087981 */ /* 0x000ea2000c1e1500 */
[----:B------:R-:W-:Y:S01]  /*36c0*/  IADD3 R9, -R0, RZ, RZ ;  /* 0x000000ff00097210 */ /* 0x000fe20007ffe1ff */
[----:B------:R-:W-:Y:S01]  /*36d0*/  VIADD R2, R2, 0x1 ;  /* 0x0000000102027836 */ /* 0x000fe20000000000 */
[----:B------:R-:W-:Y:S01]  /*36e0*/  ULDC UR12, c[0x0][0x228] ;  /* 0x00008a00000c7ab9 */ /* 0x000fe20000000800 */
[----:B0-----:R-:W-:-:S04]  /*36f0*/  IMAD R5, R12, R7, R26 ;  /* 0x000000070c057224 */ /* 0x001fc800078e021a */
[----:B------:R-:W-:-:S05]  /*3700*/  IMAD.WIDE R4, R5, 0x2, R40 ;  /* 0x0000000205047825 */ /* 0x000fca00078e0228 */
[----:B------:R-:W3:Y:S01]  /*3710*/  LDG.E.U16 R3, desc[UR16][R4.64] ;  /* 0x0000001004037981 */ /* 0x000ee2000c1e1500 */
[----:B------:R-:W-:-:S04]  /*3720*/  IMAD R9, R9, UR12, R2 ;  /* 0x0000000c09097c24 */ /* 0x000fc8000f8e0202 */
[----:B------:R-:W-:-:S04]  /*3730*/  IMAD.IADD R0, R9, 0x1, -R44 ;  /* 0x0000000109007824 */ /* 0x000fc800078e0a2c */
[----:B------:R-:W-:-:S05]  /*3740*/  IMAD R0, R11, R0, RZ ;  /* 0x000000000b007224 */ /* 0x000fca00078e02ff */
[----:B------:R-:W-:-:S06]  /*3750*/  I2FP.F32.S32 R2, R0 ;  /* 0x0000000000027245 */ /* 0x000fcc0000201400 */
[----:B------:R-:W0:Y:S01]  /*3760*/  MUFU.RCP R2, R2 ;  /* 0x0000000200027308 */ /* 0x000e220000001000 */
[----:B------:R-:W-:Y:S01]  /*3770*/  ISETP.NE.AND P0, PT, R17, 0x1, PT ;  /* 0x000000011100780c */ /* 0x000fe20003f05270 */
[----:B------:R-:W-:Y:S02]  /*3780*/  VIADD R0, R26, 0x1 ;  /* 0x000000011a007836 */ /* 0x000fe40000000000 */
[----:B--2---:R-:W-:Y:S01]  /*3790*/  IMAD.U32 R8, R8, 0x10000, RZ ;  /* 0x0001000008087824 */ /* 0x004fe200078e00ff */
[----:B---3--:R-:W-:-:S05]  /*37a0*/  SHF.L.U32 R3, R3, 0x10, RZ ;  /* 0x0000001003037819 */ /* 0x008fca00000006ff */
[----:B0-----:R-:W-:-:S06]  /*37b0*/  FMUL.FTZ R6, R3, R2 ;  /* 0x0000000203067220 */ /* 0x001fcc0000410000 */
[----:B------:R-:W0:Y:S02]  /*37c0*/  F2F.BF16.F32 R6, R6 ;  /* 0x0000000600067304 */ /* 0x000e240000202000 */
[----:B0-----:R-:W-:-:S05]  /*37d0*/  SHF.L.U32 R3, R6, 0x10, RZ ;  /* 0x0000001006037819 */ /* 0x001fca00000006ff */
[----:B------:R-:W-:-:S06]  /*37e0*/  FADD.FTZ R3, R8, R3 ;  /* 0x0000000308037221 */ /* 0x000fcc0000010000 */
[----:B------:R-:W0:Y:S02]  /*37f0*/  F2F.BF16.F32 R3, R3 ;  /* 0x0000000300037304 */ /* 0x000e240000202000 */
[----:B0-----:R0:W-:Y:S01]  /*3800*/  STG.E.U16 desc[UR16][R32.64], R3 ;  /* 0x0000000320007986 */ /* 0x0011e2000c101510 */
[----:B------:R-:W-:Y:S05]  /*3810*/  @!P0 BRA `(.L_x_55) ;  /* 0x0000001000188947 */ /* 0x000fea0003800000 */
        /* <DEDUP_REMOVED lines=10> */
[----:B0-----:R-:W-:Y:S05]  /*38c0*/  CALL.REL.NOINC `($__internal_0_$__cuda_sm20_div_s64) ;  /* 0x0000003400687944 */ /* 0x001fea0003c00000 */
[----:B------:R-:W-:Y:S01]  /*38d0*/  MOV R2, R44 ;  /* 0x0000002c00027202 */ /* 0x000fe20000000f00 */
[----:B------:R-:W-:Y:S06]  /*38e0*/  BRA `(.L_x_67) ;  /* 0x0000000000487947 */ /* 0x000fec0003800000 */
.L_x_66:
[----:B------:R-:W1:Y:S01]  /*38f0*/  I2F.U32.RP R6, R7 ;  /* 0x0000000700067306 */ /* 0x000e620000209000 */
[----:B------:R-:W-:-:S07]  /*3900*/  ISETP.NE.U32.AND P2, PT, R7, RZ, PT ;  /* 0x000000ff0700720c */ /* 0x000fce0003f45070 */
[----:B-1----:R-:W1:Y:S02]  /*3910*/  MUFU.RCP R6, R6 ;  /* 0x0000000600067308 */ /* 0x002e640000001000 */
[----:B-1----:R-:W-:-:S06]  /*3920*/  VIADD R8, R6, 0xffffffe ;  /* 0x0ffffffe06087836 */ /* 0x002fcc0000000000 */
[----:B------:R1:W2:Y:S02]  /*3930*/  F2I.FTZ.U32.TRUNC.NTZ R9, R8 ;  /* 0x0000000800097305 */ /* 0x0002a4000021f000 */
[----:B-1----:R-:W-:Y:S01]  /*3940*/  IMAD.MOV.U32 R8, RZ, RZ, RZ ;  /* 0x000000ffff087224 */ /* 0x002fe200078e00ff */
[----:B--2---:R-:W-:-:S05]  /*3950*/  IADD3 R0, RZ, -R9, RZ ;  /* 0x80000009ff007210 */ /* 0x004fca0007ffe0ff */
        /* <DEDUP_REMOVED lines=11> */
.L_x_67:
[----:B------:R-:W-:Y:S05]  /*3a10*/  BSYNC B5 ;  /* 0x0000000000057941 */ /* 0x000fea0003800000 */
.L_x_65:
        /* <DEDUP_REMOVED lines=11> */
[----:B------:R-:W-:Y:S01]  /*3ad0*/  IADD3 R0, P0, RZ, -R44, RZ ;  /* 0x8000002cff007210 */ /* 0x000fe20007f1e0ff */
[----:B------:R-:W-:Y:S02]  /*3ae0*/  ULDC UR12, c[0x0][0x234] ;  /* 0x00008d00000c7ab9 */ /* 0x000fe40000000800 */
[----:B------:R-:W-:Y:S01]  /*3af0*/  IMAD.U32 R9, RZ, RZ, UR12 ;  /* 0x0000000cff097e24 */ /* 0x000fe2000f8e00ff */
[----:B------:R-:W-:-:S03]  /*3b00*/  IADD3.X R56, RZ, ~R56, RZ, P0, !PT ;  /* 0x80000038ff387210 */ /* 0x000fc600007fe4ff */
[----:B------:R-:W-:-:S04]  /*3b10*/  IMAD.WIDE.U32 R6, R0, R9, R28 ;  /* 0x0000000900067225 */ /* 0x000fc800078e001c */
[----:B------:R-:W-:-:S04]  /*3b20*/  IMAD R43, R56, R9, RZ ;  /* 0x00000009382b7224 */ /* 0x000fc800078e02ff */
[----:B------:R-:W-:Y:S01]  /*3b30*/  IMAD R43, R0, UR7, R43 ;  /* 0x00000007002b7c24 */ /* 0x000fe2000f8e022b */
[----:B------:R-:W-:-:S03]  /*3b40*/  MOV R0, R44 ;  /* 0x0000002c00007202 */ /* 0x000fc60000000f00 */
[----:B------:R-:W-:Y:S01]  /*3b50*/  IMAD.IADD R7, R43, 0x1, R7 ;  /* 0x000000012b077824 */ /* 0x000fe200078e0207 */
[----:B------:R-:W-:Y:S06]  /*3b60*/  BRA `(.L_x_70) ;  /* 0x00000000005c7947 */ /* 0x000fec0003800000 */
.L_x_69:
[----:B------:R-:W-:Y:S01]  /*3b70*/  ULDC UR12, c[0x0][0x234] ;  /* 0x00008d00000c7ab9 */ /* 0x000fe20000000800 */
[----:B------:R-:W-:Y:S01]  /*3b80*/  IMAD.MOV.U32 R6, RZ, RZ, RZ ;  /* 0x000000ffff067224 */ /* 0x000fe200078e00ff */
[----:B------:R-:W-:-:S04]  /*3b90*/  MOV R9, UR12 ;  /* 0x0000000c00097c02 */ /* 0x000fc80008000f00 */
[----:B------:R-:W1:Y:S01]  /*3ba0*/  I2F.U32.RP R8, R9 ;  /* 0x0000000900087306 */ /* 0x000e620000209000 */
[----:B------:R-:W-:-:S07]  /*3bb0*/  ISETP.NE.U32.AND P2, PT, R9, RZ, PT ;  /* 0x000000ff0900720c */ /* 0x000fce0003f45070 */
[----:B-1----:R-:W1:Y:S02]  /*3bc0*/  MUFU.RCP R8, R8 ;  /* 0x0000000800087308 */ /* 0x002e640000001000 */
[----:B-1----:R-:W-:-:S06]  /*3bd0*/  VIADD R7, R8, 0xffffffe ;  /* 0x0ffffffe08077836 */ /* 0x002fcc0000000000 */
[----:B------:R-:W1:Y:S02]  /*3be0*/  F2I.FTZ.U32.TRUNC.NTZ R7, R7 ;  /* 0x0000000700077305 */ /* 0x000e64000021f000 */
[----:B-1----:R-:W-:-:S05]  /*3bf0*/  IMAD R0, R7, R9, RZ ;  /* 0x0000000907007224 */ /* 0x002fca00078e02ff */
[----:B------:R-:W-:-:S05]  /*3c00*/  IADD3 R43, -R0, RZ, RZ ;  /* 0x000000ff002b7210 */ /* 0x000fca0007ffe1ff */
        /* <DEDUP_REMOVED lines=13> */
.L_x_70:
[----:B------:R-:W-:Y:S05]  /*3ce0*/  BSYNC B5 ;  /* 0x0000000000057941 */ /* 0x000fea0003800000 */
.L_x_68:
        /* <DEDUP_REMOVED lines=13> */
[----:B0-----:R-:W-:Y:S05]  /*3dc0*/  CALL.REL.NOINC `($__internal_0_$__cuda_sm20_div_s64) ;  /* 0x0000003000287944 */ /* 0x001fea0003c00000 */
[----:B------:R-:W-:Y:S05]  /*3dd0*/  BRA `(.L_x_73) ;  /* 0x0000000000487947 */ /* 0x000fea0003800000 */
.L_x_72:
[----:B------:R-:W1:Y:S01]  /*3de0*/  I2F.U32.RP R8, R9 ;  /* 0x0000000900087306 */ /* 0x000e620000209000 */
[----:B------:R-:W-:-:S07]  /*3df0*/  ISETP.NE.U32.AND P2, PT, R9, RZ, PT ;  /* 0x000000ff0900720c */ /* 0x000fce0003f45070 */
[----:B-1----:R-:W1:Y:S02]  /*3e00*/  MUFU.RCP R8, R8 ;  /* 0x0000000800087308 */ /* 0x002e640000001000 */
[----:B-1----:R-:W-:-:S06]  /*3e10*/  VIADD R7, R8, 0xffffffe ;  /* 0x0ffffffe08077836 */ /* 0x002fcc0000000000 */
[----:B------:R-:W1:Y:S02]  /*3e20*/  F2I.FTZ.U32.TRUNC.NTZ R7, R7 ;  /* 0x0000000700077305 */ /* 0x000e64000021f000 */
[----:B-1----:R-:W-:-:S05]  /*3e30*/  IADD3 R6, RZ, -R7, RZ ;  /* 0x80000007ff067210 */ /* 0x002fca0007ffe0ff */
[----:B------:R-:W-:Y:S02]  /*3e40*/  IMAD R43, R6, R9, RZ ;  /* 0x00000009062b7224 */ /* 0x000fe400078e02ff */
[----:B------:R-:W-:-:S04]  /*3e50*/  IMAD.MOV.U32 R6, RZ, RZ, RZ ;  /* 0x000000ffff067224 */ /* 0x000fc800078e00ff */
        /* <DEDUP_REMOVED lines=10> */
.L_x_73:
[----:B------:R-:W-:Y:S05]  /*3f00*/  BSYNC B5 ;  /* 0x0000000000057941 */ /* 0x000fea0003800000 */
.L_x_71:
[----:B------:R-:W2:Y:S01]  /*3f10*/  LDG.E.U16 R6, desc[UR16][R4.64+0x2] ;  /* 0x0000021004067981 */ /* 0x000ea2000c1e1500 */
[----:B------:R-:W-:Y:S01]  /*3f20*/  IADD3 R2, R2, 0x1, RZ ;  /* 0x0000000102027810 */ /* 0x000fe20007ffe0ff */
[----:B------:R-:W-:Y:S01]  /*3f30*/  IMAD.MOV R7, RZ, RZ, -R0 ;  /* 0x000000ffff077224 */ /* 0x000fe200078e0a00 */
[----:B------:R-:W-:Y:S01]  /*3f40*/  ULDC UR12, c[0x0][0x228] ;  /* 0x00008a00000c7ab9 */ /* 0x000fe20000000800 */
[----:B0-----:R-:W-:Y:S02]  /*3f50*/  SHF.L.U32 R3, R3, 0x10, RZ ;  /* 0x0000001003037819 */ /* 0x001fe400000006ff */
[----:B------:R-:W-:Y:S01]  /*3f60*/  IMAD R7, R7, UR12, R2 ;  /* 0x0000000c07077c24 */ /* 0x000fe2000f8e0202 */
[----:B------:R-:W-:-:S04]  /*3f70*/  ISETP.NE.AND P0, PT, R17, 0x2, PT ;  /* 0x000000021100780c */ /* 0x000fc80003f05270 */
[----:B------:R-:W-:-:S05]  /*3f80*/  IADD3 R0, -R44, R7, RZ ;  /* 0x000000072c007210 */ /* 0x000fca0007ffe1ff */
[----:B------:R-:W-:-:S05]  /*3f90*/  IMAD R0, R11, R0, RZ ;  /* 0x000000000b007224 */ /* 0x000fca00078e02ff */
[----:B------:R-:W-:-:S04]  /*3fa0*/  I2FP.F32.S32 R2, R0 ;  /* 0x0000000000027245 */ /* 0x000fc80000201400 */
[----:B------:R-:W0:Y:S01]  /*3fb0*/  MUFU.RCP R7, R2 ;  /* 0x0000000200077308 */ /* 0x000e220000001000 */
[----:B--2---:R-:W-:-:S04]  /*3fc0*/  IMAD.U32 R6, R6, 0x10000, RZ ;  /* 0x0001000006067824 */ /* 0x004fc800078e00ff */
[----:B0-----:R-:W-:-:S06]  /*3fd0*/  FMUL.FTZ R6, R6, R7 ;  /* 0x0000000706067220 */ /* 0x001fcc0000410000 */
[----:B------:R-:W0:Y:S02]  /*3fe0*/  F2F.BF16.F32 R6, R6 ;  /* 0x0000000600067304 */ /* 0x000e240000202000 */
[----:B0-----:R-:W-:-:S04]  /*3ff0*/  IMAD.U32 R0, R6, 0x10000, RZ ;  /* 0x0001000006007824 */ /* 0x001fc800078e00ff */
[----:B------:R-:W-:Y:S01]  /*4000*/  FADD.FTZ R3, R3, R0 ;  /* 0x0000000003037221 */ /* 0x000fe20000010000 */
[----:B------:R-:W-:-:S05]  /*4010*/  IADD3 R0, R26, 0x2, RZ ;  /* 0x000000021a007810 */ /* 0x000fca0007ffe0ff */
        /* <DEDUP_REMOVED lines=13> */
[----:B-1----:R-:W-:Y:S05]  /*40f0*/  CALL.REL.NOINC `($__internal_0_$__cuda_sm20_div_s64) ;  /* 0x0000002c005c7944 */ /* 0x002fea0003c00000 */
[----:B------:R-:W-:Y:S01]  /*4100*/  IMAD.MOV.U32 R2, RZ, RZ, R44 ;  /* 0x000000ffff027224 */ /* 0x000fe200078e002c */
[----:B------:R-:W-:Y:S06]  /*4110*/  BRA `(.L_x_76) ;  /* 0x00000000004c7947 */ /* 0x000fec0003800000 */
.L_x_75:
[----:B------:R-:W-:Y:S02]  /*4120*/  ULDC UR12, c[0x0][0x234] ;  /* 0x00008d00000c7ab9 */ /* 0x000fe40000000800 */
[----:B------:R-:W0:Y:S01]  /*4130*/  I2F.U32.RP R8, UR12 ;  /* 0x0000000c00087d06 */ /* 0x000e220008209000 */
[----:B------:R-:W-:-:S07]  /*4140*/  ISETP.NE.U32.AND P2, PT, RZ, UR12, PT ;  /* 0x0000000cff007c0c */ /* 0x000fce000bf45070 */
[----:B0-----:R-:W0:Y:S02]  /*4150*/  MUFU.RCP R8, R8 ;  /* 0x0000000800087308 */ /* 0x001e240000001000 */
[----:B0-----:R-:W-:-:S06]  /*4160*/  IADD3 R6, R8, 0xffffffe, RZ ;  /* 0x0ffffffe08067810 */ /* 0x001fcc0007ffe0ff */
[----:B------:R0:W2:Y:S02]  /*4170*/  F2I.FTZ.U32.TRUNC.NTZ R7, R6 ;  /* 0x0000000600077305 */ /* 0x0000a4000021f000 */
[----:B0-----:R-:W-:Y:S01]  /*4180*/  HFMA2.MMA R6, -RZ, RZ, 0, 0 ;  /* 0x00000000ff067435 */ /* 0x001fe200000001ff */
[----:B--2---:R-:W-:-:S04]  /*4190*/  IMAD.MOV R9, RZ, RZ, -R7 ;  /* 0x000000ffff097224 */ /* 0x004fc800078e0a07 */
        /* <DEDUP_REMOVED lines=11> */
.L_x_76:
[----:B------:R-:W-:Y:S05]  /*4250*/  BSYNC B5 ;  /* 0x0000000000057941 */ /* 0x000fea0003800000 */
.L_x_74:
        /* <DEDUP_REMOVED lines=21> */
.L_x_78:
        /* <DEDUP_REMOVED lines=23> */
.L_x_79:
[----:B------:R-:W-:Y:S05]  /*4520*/  BSYNC B5 ;  /* 0x0000000000057941 */ /* 0x000fea0003800000 */
.L_x_77:
        /* <DEDUP_REMOVED lines=13> */
[----:B-1----:R-:W-:Y:S05]  /*4600*/  CALL.REL.NOINC `($__internal_0_$__cuda_sm20_div_s64) ;  /* 0x0000002800187944 */ /* 0x002fea0003c00000 */
[----:B------:R-:W-:Y:S05]  /*4610*/  BRA `(.L_x_82) ;  /* 0x0000000000487947 */ /* 0x000fea0003800000 */
.L_x_81:
        /* <DEDUP_REMOVED lines=18> */
.L_x_82:
[----:B------:R-:W-:Y:S05]  /*4740*/  BSYNC B5 ;  /* 0x0000000000057941 */ /* 0x000fea0003800000 */
.L_x_80:
[----:B------:R-:W2:Y:S01]  /*4750*/  LDG.E.U16 R4, desc[UR16][R4.64+0x4] ;  /* 0x0000041004047981 */ /* 0x000ea2000c1e1500 */
[----:B------:R-:W-:Y:S01]  /*4760*/  IADD3 R7, -R0, RZ, RZ ;  /* 0x000000ff00077210 */ /* 0x000fe20007ffe1ff */
[----:B------:R-:W-:Y:S01]  /*4770*/  VIADD R2, R2, 0x1 ;  /* 0x0000000102027836 */ /* 0x000fe20000000000 */
[----:B------:R-:W-:Y:S01]  /*4780*/  ULDC UR12, c[0x0][0x228] ;  /* 0x00008a00000c7ab9 */ /* 0x000fe20000000800 */
[----:B-1----:R-:W-:Y:S02]  /*4790*/  IMAD.U32 R3, R3, 0x10000, RZ ;  /* 0x0001000003037824 */ /* 0x002fe400078e00ff */
[----:B------:R-:W-:-:S04]  /*47a0*/  IMAD R7, R7, UR12, R2 ;  /* 0x0000000c07077c24 */ /* 0x000fc8000f8e0202 */
[----:B------:R-:W-:-:S04]  /*47b0*/  IMAD.IADD R0, R7, 0x1, -R44 ;  /* 0x0000000107007824 */ /* 0x000fc800078e0a2c */
[----:B------:R-:W-:-:S05]  /*47c0*/  IMAD R0, R11, R0, RZ ;  /* 0x000000000b007224 */ /* 0x000fca00078e02ff */
[----:B------:R-:W-:-:S04]  /*47d0*/  I2FP.F32.S32 R2, R0 ;  /* 0x0000000000027245 */ /* 0x000fc80000201400 */
[----:B------:R-:W0:Y:S01]  /*47e0*/  MUFU.RCP R7, R2 ;  /* 0x0000000200077308 */ /* 0x000e220000001000 */
[----:B--2---:R-:W-:-:S05]  /*47f0*/  SHF.L.U32 R0, R4, 0x10, RZ ;  /* 0x0000001004007819 */ /* 0x004fca00000006ff */
[----:B0-----:R-:W-:-:S06]  /*4800*/  FMUL.FTZ R6, R0, R7 ;  /* 0x0000000700067220 */ /* 0x001fcc0000410000 */
[----:B------:R-:W0:Y:S02]  /*4810*/  F2F.BF16.F32 R6, R6 ;  /* 0x0000000600067304 */ /* 0x000e240000202000 */
[----:B0-----:R-:W-:-:S05]  /*4820*/  SHF.L.U32 R0, R6, 0x10, RZ ;  /* 0x0000001006007819 */ /* 0x001fca00000006ff */
[----:B------:R-:W-:-:S05]  /*4830*/  FADD.FTZ R0, R3, R0 ;  /* 0x0000000003007221 */ /* 0x000fca0000010000 */
[----:B------:R-:W-:-:S04]  /*4840*/  F2FP.BF16.F32.PACK_AB R0, RZ, R0 ;  /* 0x00000000ff00723e */ /* 0x000fc800000010ff */
[----:B------:R-:W-:Y:S01]  /*4850*/  PRMT R3, R0, 0x7610, R3 ;  /* 0x0000761000037816 */ /* 0x000fe20000000003 */
[----:B------:R-:W-:-:S04]  /*4860*/  VIADD R0, R26, 0x3 ;  /* 0x000000031a007836 */ /* 0x000fc80000000000 */
[----:B------:R2:W-:Y:S03]  /*4870*/  STG.E.U16 desc[UR16][R32.64], R3 ;  /* 0x0000000320007986 */ /* 0x0005e6000c101510 */
.L_x_55:
[----:B------:R-:W-:Y:S05]  /*4880*/  BSYNC B3 ;  /* 0x0000000000037941 */ /* 0x000fea0003800000 */
.L_x_54:
[----:B------:R-:W-:-:S13]  /*4890*/  ISETP.GE.U32.AND P0, PT, R19, 0x3, PT ;  /* 0x000000031300780c */ /* 0x000fda0003f06070 */
[----:B------:R-:W-:Y:S05]  /*48a0*/  @!P0 BRA `(.L_x_53) ;  /* 0x0000002400148947 */ /* 0x000fea0003800000 */
[C---:B------:R-:W-:Y:S01]  /*48b0*/  IADD3 R7, P0, R0.reuse, 0x1, RZ ;  /* 0x0000000100077810 */ /* 0x040fe20007f1e0ff */
[----:B------:R-:W-:Y:S01]  /*48c0*/  ULDC UR12, c[0x0][0x228] ;  /* 0x00008a00000c7ab9 */ /* 0x000fe20000000800 */
[----:B------:R-:W-:Y:S01]  /*48d0*/  SHF.R.S32.HI R9, RZ, 0x1f, R0 ;  /* 0x0000001fff097819 */ /* 0x000fe20000011400 */
[C---:B------:R-:W-:Y:S01]  /*48e0*/  VIADD R2, R0.reuse, 0x3 ;  /* 0x0000000300027836 */ /* 0x040fe20000000000 */
[----:B012---:R-:W-:Y:S01]  /*48f0*/  IADD3 R3, R0, 0x2, RZ ;  /* 0x0000000200037810 */ /* 0x007fe20007ffe0ff */
[----:B------:R-:W-:Y:S01]  /*4900*/  IMAD R5, R7, UR9, RZ ;  /* 0x0000000907057c24 */ /* 0x000fe2000f8e02ff */
[----:B------:R-:W-:Y:S01]  /*4910*/  IADD3.X R4, RZ, R9, RZ, P0, !PT ;  /* 0x00000009ff047210 */ /* 0x000fe200007fe4ff */
[----:B------:R-:W-:Y:S01]  /*4920*/  IMAD.MOV.U32 R43, RZ, RZ, -0x1 ;  /* 0xffffffffff2b7424 */ /* 0x000fe200078e00ff */
[----:B------:R-:W-:Y:S01]  /*4930*/  MOV R42, 0xffffffff ;  /* 0xffffffff002a7802 */ /* 0x000fe20000000f00 */
[----:B------:R-:W-:Y:S01]  /*4940*/  ULDC UR13, c[0x0][0x234] ;  /* 0x00008d00000d7ab9 */ /* 0x000fe20000000800 */
[C---:B------:R-:W-:Y:S01]  /*4950*/  IADD3 R51, P1, R3.reuse, 0x1, RZ ;  /* 0x0000000103337810 */ /* 0x040fe20007f3e0ff */
[----:B------:R-:W-:Y:S01]  /*4960*/  IMAD R57, R4, UR12, R5 ;  /* 0x0000000c04397c24 */ /* 0x000fe2000f8e0205 */
[----:B------:R-:W-:Y:S01]  /*4970*/  IADD3 R5, P0, R2, 0x1, RZ ;  /* 0x0000000102057810 */ /* 0x000fe20007f1e0ff */
[----:B------:R-:W-:Y:S01]  /*4980*/  VIADD R4, R0, 0x1 ;  /* 0x0000000100047836 */ /* 0x000fe20000000000 */
[----:B------:R-:W-:Y:S01]  /*4990*/  LEA.HI.X.SX32 R50, R3, RZ, 0x1, P1 ;  /* 0x000000ff03327211 */ /* 0x000fe200008f0eff */
[----:B------:R-:W-:Y:S01]  /*49a0*/  IMAD.WIDE.U32 R6, R7, UR12, R42 ;  /* 0x0000000c07067c25 */ /* 0x000fe2000f8e002a */
[----:B------:R-:W-:-:S02]  /*49b0*/  LEA.HI.X.SX32 R53, R2, RZ, 0x1, P0 ;  /* 0x000000ff02357211 */ /* 0x000fc400000f0eff */
[C---:B------:R-:W-:Y:S01]  /*49c0*/  IADD3 R49, P2, R4.reuse, 0x1, RZ ;  /* 0x0000000104317810 */ /* 0x040fe20007f5e0ff */
[----:B------:R-:W-:Y:S01]  /*49d0*/  IMAD R54, R5, UR9, RZ ;  /* 0x0000000905367c24 */ /* 0x000fe2000f8e02ff */
[----:B------:R-:W-:Y:S01]  /*49e0*/  MOV R10, R6 ;  /* 0x00000006000a7202 */ /* 0x000fe20000000f00 */
[----:B------:R-:W-:Y:S01]  /*49f0*/  IMAD.WIDE.U32 R2, R51, UR12, R42 ;  /* 0x0000000c33027c25 */ /* 0x000fe2000f8e002a */
[----:B------:R-:W-:-:S03]  /*4a00*/  LEA.HI.X.SX32 R8, R4, RZ, 0x1, P2 ;  /* 0x000000ff04087211 */ /* 0x000fc600010f0eff */
[----:B------:R-:W-:Y:S01]  /*4a10*/  IMAD.WIDE.U32 R4, R5, UR12, R42 ;  /* 0x0000000c05047c25 */ /* 0x000fe2000f8e002a */
[----:B------:R-:W-:-:S03]  /*4a20*/  MOV R6, R2 ;  /* 0x0000000200067202 */ /* 0x000fc60000000f00 */
[----:B------:R-:W-:-:S04]  /*4a30*/  IMAD.WIDE.U32 R42, R49, UR12, R42 ;  /* 0x0000000c312a7c25 */ /* 0x000fc8000f8e002a */
[----:B------:R-:W-:Y:S02]  /*4a40*/  IMAD R55, R51, UR9, RZ ;  /* 0x0000000933377c24 */ /* 0x000fe4000f8e02ff */
[----:B------:R-:W-:Y:S02]  /*4a50*/  IMAD R49, R49, UR9, RZ ;  /* 0x0000000931317c24 */ /* 0x000fe4000f8e02ff */
[----:B------:R-:W-:Y:S02]  /*4a60*/  IMAD R45, R12, UR13, R0 ;  /* 0x0000000d0c2d7c24 */ /* 0x000fe4000f8e0200 */
[----:B------:R-:W-:Y:S02]  /*4a70*/  IMAD R53, R53, UR12, R54 ;  /* 0x0000000c35357c24 */ /* 0x000fe4000f8e0236 */
[----:B------:R-:W-:Y:S02]  /*4a80*/  IMAD R55, R50, UR12, R55 ;  /* 0x0000000c32377c24 */ /* 0x000fe4000f8e0237 */
[----:B------:R-:W-:Y:S01]  /*4a90*/  IMAD R49, R8, UR12, R49 ;  /* 0x0000000c08317c24 */ /* 0x000fe2000f8e0231 */
[----:B------:R-:W-:Y:S01]  /*4aa0*/  MOV R8, R4 ;  /* 0x0000000400087202 */ /* 0x000fe20000000f00 */
[----:B------:R-:W-:Y:S01]  /*4ab0*/  IMAD.WIDE R44, R45, 0x2, R40 ;  /* 0x000000022d2c7825 */ /* 0x000fe200078e0228 */
[----:B------:R-:W-:-:S03]  /*4ac0*/  MOV R4, R42 ;  /* 0x0000002a00047202 */ /* 0x000fc60000000f00 */
[----:B------:R-:W-:Y:S02]  /*4ad0*/  IMAD.IADD R7, R7, 0x1, R57 ;  /* 0x0000000107077824 */ /* 0x000fe400078e0239 */
[----:B------:R-:W-:Y:S02]  /*4ae0*/  IMAD.IADD R5, R5, 0x1, R53 ;  /* 0x0000000105057824 */ /* 0x000fe400078e0235 */
[----:B------:R-:W-:Y:S02]  /*4af0*/  IMAD.IADD R3, R3, 0x1, R55 ;  /* 0x0000000103037824 */ /* 0x000fe400078e0237 */
[----:B------:R-:W-:-:S07]  /*4b00*/  IMAD.IADD R2, R43, 0x1, R49 ;  /* 0x000000012b027824 */ /* 0x000fce00078e0231 */
.L_x_119:
[----:B------:R-:W-:Y:S01]  /*4b10*/  LOP3.LUT R42, R7, UR7, RZ, 0xfc, !PT ;  /* 0x00000007072a7c12 */ /* 0x000fe2000f8efcff */
[----:B------:R-:W-:Y:S01]  /*4b20*/  BSSY B3, `(.L_x_83) ;  /* 0x0000021000037945 */ /* 0x000fe20003800000 */
[----:B------:R-:W-:Y:S02]  /*4b30*/  IMAD.MOV.U32 R43, RZ, RZ, R45 ;  /* 0x000000ffff2b7224 */ /* 0x000fe400078e002d */
[----:B------:R-:W-:Y:S02]  /*4b40*/  ISETP.NE.U32.AND P0, PT, R42, RZ, PT ;  /* 0x000000ff2a00720c */ /* 0x000fe40003f05070 */
[----:B------:R-:W-:-:S11]  /*4b50*/  MOV R42, R44 ;  /* 0x0000002c002a7202 */ /* 0x000fd60000000f00 */
        /* <DEDUP_REMOVED lines=8> */
[----:B------:R-:W-:Y:S01]  /*4be0*/  MOV R58, R44 ;  /* 0x0000002c003a7202 */ /* 0x000fe20000000f00 */
[----:B------:R-:W-:Y:S06]  /*4bf0*/  BRA `(.L_x_85) ;  /* 0x00000000004c7947 */ /* 0x000fec0003800000 */
.L_x_84:
[----:B------:R-:W-:Y:S01]  /*4c00*/  ULDC UR12, c[0x0][0x234] ;  /* 0x00008d00000c7ab9 */ /* 0x000fe20000000800 */
[----:B------:R-:W-:Y:S01]  /*4c10*/  IMAD.MOV.U32 R44, RZ, RZ, RZ ;  /* 0x000000ffff2c7224 */ /* 0x000fe200078e00ff */
[----:B------:R-:W0:Y:S01]  /*4c20*/  I2F.U32.RP R49, UR12 ;  /* 0x0000000c00317d06 */ /* 0x000e220008209000 */
[----:B------:R-:W-:-:S07]  /*4c30*/  ISETP.NE.U32.AND P2, PT, RZ, UR12, PT ;  /* 0x0000000cff007c0c */ /* 0x000fce000bf45070 */
[----:B0-----:R-:W0:Y:S02]  /*4c40*/  MUFU.RCP R49, R49 ;  /* 0x0000003100317308 */ /* 0x001e240000001000 */
[----:B0-----:R-:W-:-:S06]  /*4c50*/  VIADD R50, R49, 0xffffffe ;  /* 0x0ffffffe31327836 */ /* 0x001fcc0000000000 */
[----:B------:R-:W0:Y:S02]  /*4c60*/  F2I.FTZ.U32.TRUNC.NTZ R45, R50 ;  /* 0x00000032002d7305 */ /* 0x000e24000021f000 */
[----:B0-----:R-:W-:-:S05]  /*4c70*/  IADD3 R51, RZ, -R45, RZ ;  /* 0x8000002dff337210 */ /* 0x001fca0007ffe0ff */
        /* <DEDUP_REMOVED lines=11> */
.L_x_85:
[----:B------:R-:W-:Y:S05]  /*4d30*/  BSYNC B3 ;  /* 0x0000000000037941 */ /* 0x000fea0003800000 */
.L_x_83:
        /* <DEDUP_REMOVED lines=15> */
[----:B------:R-:W-:Y:S01]  /*4e30*/  IADD3.X R56, RZ, ~R56, RZ, P0, !PT ;  /* 0x80000038ff387210 */ /* 0x000fe200007fe4ff */
[----:B------:R-:W-:Y:S01]  /*4e40*/  IMAD.MOV.U32 R51, RZ, RZ, R9 ;  /* 0x000000ffff337224 */ /* 0x000fe200078e0009 */
[----:B------:R-:W-:-:S03]  /*4e50*/  MOV R60, R44 ;  /* 0x0000002c003c7202 */ /* 0x000fc60000000f00 */
[-C--:B------:R-:W-:Y:S02]  /*4e60*/  IMAD R56, R56, R49.reuse, RZ ;  /* 0x0000003138387224 */ /* 0x080fe400078e02ff */
[----:B------:R-:W-:-:S04]  /*4e70*/  IMAD.WIDE.U32 R50, R45, R49, R50 ;  /* 0x000000312d327225 */ /* 0x000fc800078e0032 */
[----:B------:R-:W-:-:S04]  /*4e80*/  IMAD R45, R45, UR7, R56 ;  /* 0x000000072d2d7c24 */ /* 0x000fc8000f8e0238 */
[----:B------:R-:W-:Y:S01]  /*4e90*/  IMAD.IADD R44, R45, 0x1, R51 ;  /* 0x000000012d2c7824 */ /* 0x000fe200078e0233 */
[----:B------:R-:W-:Y:S06]  /*4ea0*/  BRA `(.L_x_88) ;  /* 0x00000000005c7947 */ /* 0x000fec0003800000 */
.L_x_87:
        /* <DEDUP_REMOVED lines=17> */
[----:B------:R-:W-:Y:S01]  /*4fc0*/  ISETP.GE.U32.AND P1, PT, R44, R49, PT ;  /* 0x000000312c00720c */ /* 0x000fe20003f26070 */
[----:B------:R-:W-:-:S12]  /*4fd0*/  IMAD.MOV.U32 R44, RZ, RZ, RZ ;  /* 0x000000ffff2c7224 */ /* 0x000fd800078e00ff */
[----:B------:R-:W-:Y:S01]  /*4fe0*/  @P1 VIADD R60, R60, 0x1 ;  /* 0x000000013c3c1836 */ /* 0x000fe20000000000 */
[----:B------:R-:W-:-:S04]  /*4ff0*/  @!P2 LOP3.LUT R60, RZ, R49, RZ, 0x33, !PT ;  /* 0x00000031ff3ca212 */ /* 0x000fc800078e33ff */
[----:B------:R-:W-:-:S05]  /*5000*/  IADD3 R50, -R60, RZ, RZ ;  /* 0x000000ff3c327210 */ /* 0x000fca0007ffe1ff */
[----:B------:R-:W-:-:S07]  /*5010*/  IMAD R50, R49, R50, R0 ;  /* 0x0000003231327224 */ /* 0x000fce00078e0200 */
.L_x_88:
[----:B------:R-:W-:Y:S05]  /*5020*/  BSYNC B3 ;  /* 0x0000000000037941 */ /* 0x000fea0003800000 */
.L_x_86:
        /* <DEDUP_REMOVED lines=15> */
.L_x_90:
[----:B------:R-:W0:Y:S01]  /*5120*/  I2F.U32.RP R50, R49 ;  /* 0x0000003100327306 */ /* 0x000e220000209000 */
[----:B------:R-:W-:-:S07]  /*5130*/  ISETP.NE.U32.AND P2, PT, R49, RZ, PT ;  /* 0x000000ff3100720c */ /* 0x000fce0003f45070 */
[----:B0-----:R-:W0:Y:S02]  /*5140*/  MUFU.RCP R50, R50 ;  /* 0x0000003200327308 */ /* 0x001e240000001000 */
[----:B0-----:R-:W-:-:S06]  /*5150*/  VIADD R51, R50, 0xffffffe ;  /* 0x0ffffffe32337836 */ /* 0x001fcc0000000000 */
[----:B------:R-:W0:Y:S02]  /*5160*/  F2I.FTZ.U32.TRUNC.NTZ R45, R51 ;  /* 0x00000033002d7305 */ /* 0x000e24000021f000 */
[----:B0-----:R-:W-:-:S05]  /*5170*/  IADD3 R44, RZ, -R45, RZ ;  /* 0x8000002dff2c7210 */ /* 0x001fca0007ffe0ff */
        /* <DEDUP_REMOVED lines=12> */
.L_x_91:
[----:B------:R-:W-:Y:S05]  /*5240*/  BSYNC B3 ;  /* 0x0000000000037941 */ /* 0x000fea0003800000 */
.L_x_89:
[----:B------:R-:W2:Y:S04]  /*5250*/  LDG.E.U16 R45, desc[UR16][R42.64] ;  /* 0x000000102a2d7981 */ /* 0x000ea8000c1e1500 */
[----:B------:R-:W3:Y:S01]  /*5260*/  LDG.E.U16 R49, desc[UR16][R32.64] ;  /* 0x0000001020317981 */ /* 0x000ee2000c1e1500 */
[----:B------:R-:W-:Y:S01]  /*5270*/  IADD3 R58, R58, 0x1, RZ ;  /* 0x000000013a3a7810 */ /* 0x000fe20007ffe0ff */
[----:B------:R-:W-:Y:S01]  /*5280*/  IMAD.MOV R51, RZ, RZ, -R60 ;  /* 0x000000ffff337224 */ /* 0x000fe200078e0a3c */
[----:B------:R-:W-:Y:S01]  /*5290*/  ULDC UR12, c[0x0][0x228] ;  /* 0x00008a00000c7ab9 */ /* 0x000fe20000000800 */
[----:B------:R-:W-:Y:S02]  /*52a0*/  BSSY B3, `(.L_x_92) ;  /* 0x000002d000037945 */ /* 0x000fe40003800000 */
[----:B------:R-:W-:-:S05]  /*52b0*/  IMAD R51, R51, UR12, R58 ;  /* 0x0000000c33337c24 */ /* 0x000fca000f8e023a */
[----:B------:R-:W-:-:S05]  /*52c0*/  IADD3 R44, -R44, R51, RZ ;  /* 0x000000332c2c7210 */ /* 0x000fca0007ffe1ff */
[----:B------:R-:W-:-:S05]  /*52d0*/  IMAD R44, R11, R44, RZ ;  /* 0x0000002c0b2c7224 */ /* 0x000fca00078e02ff */
[----:B------:R-:W-:-:S06]  /*52e0*/  I2FP.F32.S32 R44, R44 ;  /* 0x0000002c002c7245 */ /* 0x000fcc0000201400 */
[----:B------:R-:W0:Y:S01]  /*52f0*/  MUFU.RCP R44, R44 ;  /* 0x0000002c002c7308 */ /* 0x000e220000001000 */
[----:B--2---:R-:W-:-:S04]  /*5300*/  IMAD.U32 R45, R45, 0x10000, RZ ;  /* 0x000100002d2d7824 */ /* 0x004fc800078e00ff */
[----:B0-----:R-:W-:Y:S01]  /*5310*/  FMUL.FTZ R45, R45, R44 ;  /* 0x0000002c2d2d7220 */ /* 0x001fe20000410000 */
[----:B---3--:R-:W-:-:S05]  /*5320*/  SHF.L.U32 R49, R49, 0x10, RZ ;  /* 0x0000001031317819 */ /* 0x008fca00000006ff */
[----:B------:R-:W0:Y:S02]  /*5330*/  F2F.BF16.F32 R45, R45 ;  /* 0x0000002d002d7304 */ /* 0x000e240000202000 */
[----:B0-----:R-:W-:-:S04]  /*5340*/  IMAD.U32 R50, R45, 0x10000, RZ ;  /* 0x000100002d327824 */ /* 0x001fc800078e00ff */
[----:B------:R-:W-:Y:S01]  /*5350*/  FADD.FTZ R49, R49, R50 ;  /* 0x0000003231317221 */ /* 0x000fe20000010000 */
[----:B------:R-:W-:-:S03]  /*5360*/  LOP3.LUT R50, R2, UR7, RZ, 0xfc, !PT ;  /* 0x0000000702327c12 */ /* 0x000fc6000f8efcff */
[----:B------:R-:W0:Y:S01]  /*5370*/  F2F.BF16.F32 R61, R49 ;  /* 0x00000031003d7304 */ /* 0x000e220000202000 */
[----:B------:R-:W-:Y:S01]  /*5380*/  ISETP.NE.U32.AND P0, PT, R50, RZ, PT ;  /* 0x000000ff3200720c */ /* 0x000fe20003f05070 */
[----:B0-----:R0:W-:-:S12]  /*5390*/  STG.E.U16 desc[UR16][R32.64], R61 ;  /* 0x0000003d20007986 */ /* 0x0011d8000c101510 */
        /* <DEDUP_REMOVED lines=10> */
.L_x_93:
[----:B------:R-:W-:Y:S01]  /*5440*/  ULDC UR12, c[0x0][0x234] ;  /* 0x00008d00000c7ab9 */ /* 0x000fe20000000800 */
[----:B------:R-:W-:Y:S01]  /*5450*/  IMAD.MOV.U32 R44, RZ, RZ, RZ ;  /* 0x000000ffff2c7224 */ /* 0x000fe200078e00ff */
[----:B------:R-:W1:Y:S01]  /*5460*/  I2F.U32.RP R49, UR12 ;  /* 0x0000000c00317d06 */ /* 0x000e620008209000 */
[----:B------:R-:W-:-:S07]  /*5470*/  ISETP.NE.U32.AND P2, PT, RZ, UR12, PT ;  /* 0x0000000cff007c0c */ /* 0x000fce000bf45070 */
[----:B-1----:R-:W1:Y:S02]  /*5480*/  MUFU.RCP R49, R49 ;  /* 0x0000003100317308 */ /* 0x002e640000001000 */
[----:B-1----:R-:W-:-:S06]  /*5490*/  VIADD R50, R49, 0xffffffe ;  /* 0x0ffffffe31327836 */ /* 0x002fcc0000000000 */
[----:B------:R-:W1:Y:S02]  /*54a0*/  F2I.FTZ.U32.TRUNC.NTZ R45, R50 ;  /* 0x00000032002d7305 */ /* 0x000e64000021f000 */
        /* <DEDUP_REMOVED lines=12> */
.L_x_94:
[----:B------:R-:W-:Y:S05]  /*5570*/  BSYNC B3 ;  /* 0x0000000000037941 */ /* 0x000fea0003800000 */
.L_x_92:
[----:B------:R-:W-:Y:S01]  /*5580*/  IADD3 R66, P0, R0, 0x1, RZ ;  /* 0x0000000100427810 */ /* 0x000fe20007f1e0ff */
[----:B------:R-:W-:Y:S03]  /*5590*/  BSSY B3, `(.L_x_95) ;  /* 0x000002d000037945 */ /* 0x000fe60003800000 */
[----:B------:R-:W-:-:S04]  /*55a0*/  IADD3.X R67, RZ, R9, RZ, P0, !PT ;  /* 0x00000009ff437210 */ /* 0x000fc800007fe4ff */
[----:B------:R-:W-:-:S04]  /*55b0*/  LOP3.LUT R44, R67, UR7, RZ, 0xfc, !PT ;  /* 0x00000007432c7c12 */ /* 0x000fc8000f8efcff */
        /* <DEDUP_REMOVED lines=8> */
[----:B0-----:R-:W-:Y:S05]  /*5640*/  CALL.REL.NOINC `($__internal_0_$__cuda_sm20_div_s64) ;  /* 0x0000001800087944 */ /* 0x001fea0003c00000 */
[----:B------:R-:W-:Y:S01]  /*5650*/  IADD3 R45, P0, RZ, -R44, RZ ;  /* 0x8000002cff2d7210 */ /* 0x000fe20007f1e0ff */
[----:B------:R-:W-:Y:S01]  /*5660*/  ULDC UR12, c[0x0][0x234] ;  /* 0x00008d00000c7ab9 */ /* 0x000fe20000000800 */
[----:B------:R-:W-:Y:S01]  /*5670*/  IMAD.MOV.U32 R60, RZ, RZ, R44 ;  /* 0x000000ffff3c7224 */ /* 0x000fe200078e002c */
[----:B------:R-:W-:Y:S02]  /*5680*/  MOV R49, UR12 ;  /* 0x0000000c00317c02 */ /* 0x000fe40008000f00 */
[----:B------:R-:W-:-:S03]  /*5690*/  IMAD.X R56, RZ, RZ, ~R56, P0 ;  /* 0x000000ffff387224 */ /* 0x000fc600000e0e38 */
[----:B------:R-:W-:-:S04]  /*56a0*/  IMAD.WIDE.U32 R66, R45, R49, R66 ;  /* 0x000000312d427225 */ /* 0x000fc800078e0042 */
[----:B------:R-:W-:-:S04]  /*56b0*/  IMAD R56, R56, R49, RZ ;  /* 0x0000003138387224 */ /* 0x000fc800078e02ff */
[----:B------:R-:W-:-:S05]  /*56c0*/  IMAD R45, R45, UR7, R56 ;  /* 0x000000072d2d7c24 */ /* 0x000fca000f8e0238 */
[----:B------:R-:W-:Y:S01]  /*56d0*/  IADD3 R44, R45, R67, RZ ;  /* 0x000000432d2c7210 */ /* 0x000fe20007ffe0ff */
[----:B------:R-:W-:Y:S06]  /*56e0*/  BRA `(.L_x_97) ;  /* 0x00000000005c7947 */ /* 0x000fec0003800000 */
.L_x_96:
[----:B------:R-:W-:Y:S02]  /*56f0*/  ULDC UR12, c[0x0][0x234] ;  /* 0x00008d00000c7ab9 */ /* 0x000fe40000000800 */
[----:B------:R-:W-:-:S04]  /*5700*/  IMAD.U32 R49, RZ, RZ, UR12 ;  /* 0x0000000cff317e24 */ /* 0x000fc8000f8e00ff */
[----:B------:R-:W1:Y:S01]  /*5710*/  I2F.U32.RP R50, R49 ;  /* 0x0000003100327306 */ /* 0x000e620000209000 */
[----:B------:R-:W-:-:S07]  /*5720*/  ISETP.NE.U32.AND P2, PT, R49, RZ, PT ;  /* 0x000000ff3100720c */ /* 0x000fce0003f45070 */
[----:B-1----:R-:W1:Y:S02]  /*5730*/  MUFU.RCP R50, R50 ;  /* 0x0000003200327308 */ /* 0x002e640000001000 */
[----:B-1----:R-:W-:-:S06]  /*5740*/  IADD3 R45, R50, 0xffffffe, RZ ;  /* 0x0ffffffe322d7810 */ /* 0x002fcc0007ffe0ff */
[----:B------:R-:W1:Y:S02]  /*5750*/  F2I.FTZ.U32.TRUNC.NTZ R45, R45 ;  /* 0x0000002d002d7305 */ /* 0x000e64000021f000 */
[----:B-1----:R-:W-:-:S04]  /*5760*/  IMAD R44, R45, R49, RZ ;  /* 0x000000312d2c7224 */ /* 0x002fc800078e02ff */
[----:B------:R-:W-:Y:S01]  /*5770*/  IMAD.MOV R51, RZ, RZ, -R44 ;  /* 0x000000ffff337224 */ /* 0x000fe200078e0a2c */
        /* <DEDUP_REMOVED lines=14> */
.L_x_97:
[----:B------:R-:W-:Y:S05]  /*5860*/  BSYNC B3 ;  /* 0x0000000000037941 */ /* 0x000fea0003800000 */
.L_x_95:
        /* <DEDUP_REMOVED lines=13> */
[----:B0-----:R-:W-:Y:S05]  /*5940*/  CALL.REL.NOINC `($__internal_0_$__cuda_sm20_div_s64) ;  /* 0x0000001400487944 */ /* 0x001fea0003c00000 */
[----:B------:R-:W-:Y:S05]  /*5950*/  BRA `(.L_x_100) ;  /* 0x0000000000487947 */ /* 0x000fea0003800000 */
.L_x_99:
[----:B------:R-:W1:Y:S01]  /*5960*/  I2F.U32.RP R50, R49 ;  /* 0x0000003100327306 */ /* 0x000e620000209000 */
[----:B------:R-:W-:-:S07]  /*5970*/  ISETP.NE.U32.AND P2, PT, R49, RZ, PT ;  /* 0x000000ff3100720c */ /* 0x000fce0003f45070 */
[----:B-1----:R-:W1:Y:S02]  /*5980*/  MUFU.RCP R50, R50 ;  /* 0x0000003200327308 */ /* 0x002e640000001000 */
[----:B-1----:R-:W-:-:S06]  /*5990*/  IADD3 R51, R50, 0xffffffe, RZ ;  /* 0x0ffffffe32337810 */ /* 0x002fcc0007ffe0ff */
[----:B------:R-:W1:Y:S02]  /*59a0*/  F2I.FTZ.U32.TRUNC.NTZ R45, R51 ;  /* 0x00000033002d7305 */ /* 0x000e64000021f000 */
[----:B-1----:R-:W-:-:S04]  /*59b0*/  IMAD.MOV R44, RZ, RZ, -R45 ;  /* 0x000000ffff2c7224 */ /* 0x002fc800078e0a2d */
        /* <DEDUP_REMOVED lines=12> */
.L_x_100:
[----:B------:R-:W-:Y:S05]  /*5a80*/  BSYNC B3 ;  /* 0x0000000000037941 */ /* 0x000fea0003800000 */
.L_x_98:
[----:B------:R-:W2:Y:S01]  /*5a90*/  LDG.E.U16 R45, desc[UR16][R42.64+0x2] ;  /* 0x000002102a2d7981 */ /* 0x000ea2000c1e1500 */
[----:B------:R-:W-:Y:S01]  /*5aa0*/  IADD3 R49, -R60, RZ, RZ ;  /* 0x000000ff3c317210 */ /* 0x000fe20007ffe1ff */
[----:B------:R-:W-:Y:S01]  /*5ab0*/  VIADD R58, R58, 0x1 ;  /* 0x000000013a3a7836 */ /* 0x000fe20000000000 */
[----:B------:R-:W-:Y:S01]  /*5ac0*/  ULDC UR12, c[0x0][0x228] ;  /* 0x00008a00000c7ab9 */ /* 0x000fe20000000800 */
[----:B0-----:R-:W-:Y:S01]  /*5ad0*/  IMAD.U32 R61, R61, 0x10000, RZ ;  /* 0x000100003d3d7824 */ /* 0x001fe200078e00ff */
[----:B------:R-:W-:Y:S01]  /*5ae0*/  BSSY B3, `(.L_x_101) ;  /* 0x000002c000037945 */ /* 0x000fe20003800000 */
[----:B------:R-:W-:-:S04]  /*5af0*/  IMAD R49, R49, UR12, R58 ;  /* 0x0000000c31317c24 */ /* 0x000fc8000f8e023a */
[----:B------:R-:W-:Y:S01]  /*5b00*/  IMAD.IADD R44, R49, 0x1, -R44 ;  /* 0x00000001312c7824 */ /* 0x000fe200078e0a2c */
[----:B------:R-:W-:-:S03]  /*5b10*/  LOP3.LUT R49, R3, UR7, RZ, 0xfc, !PT ;  /* 0x0000000703317c12 */ /* 0x000fc6000f8efcff */
[----:B------:R-:W-:Y:S01]  /*5b20*/  IMAD R44, R11, R44, RZ ;  /* 0x0000002c0b2c7224 */ /* 0x000fe200078e02ff */
[----:B------:R-:W-:-:S04]  /*5b30*/  ISETP.NE.U32.AND P0, PT, R49, RZ, PT ;  /* 0x000000ff3100720c */ /* 0x000fc80003f05070 */
[----:B------:R-:W-:-:S06]  /*5b40*/  I2FP.F32.S32 R44, R44 ;  /* 0x0000002c002c7245 */ /* 0x000fcc0000201400 */
[----:B------:R-:W0:Y:S01]  /*5b50*/  MUFU.RCP R44, R44 ;  /* 0x0000002c002c7308 */ /* 0x000e220000001000 */
[----:B--2---:R-:W-:-:S05]  /*5b60*/  SHF.L.U32 R45, R45, 0x10, RZ ;  /* 0x000000102d2d7819 */ /* 0x004fca00000006ff */
[----:B0-----:R-:W-:-:S06]  /*5b70*/  FMUL.FTZ R45, R45, R44 ;  /* 0x0000002c2d2d7220 */ /* 0x001fcc0000410000 */
[----:B------:R-:W0:Y:S02]  /*5b80*/  F2F.BF16.F32 R45, R45 ;  /* 0x0000002d002d7304 */ /* 0x000e240000202000 */
[----:B0-----:R-:W-:-:S05]  /*5b90*/  SHF.L.U32 R50, R45, 0x10, RZ ;  /* 0x000000102d327819 */ /* 0x001fca00000006ff */
[----:B------:R-:W-:-:S06]  /*5ba0*/  FADD.FTZ R61, R61, R50 ;  /* 0x000000323d3d7221 */ /* 0x000fcc0000010000 */
[----:B------:R-:W0:Y:S02]  /*5bb0*/  F2F.BF16.F32 R61, R61 ;  /* 0x0000003d003d7304 */ /* 0x000e240000202000 */
[----:B0-----:R0:W-:Y:S01]  /*5bc0*/  STG.E.U16 desc[UR16][R32.64], R61 ;  /* 0x0000003d20007986 */ /* 0x0011e2000c101510 */
        /* <DEDUP_REMOVED lines=8> */
[----:B------:R-:W-:Y:S01]  /*5c50*/  IMAD.MOV.U32 R58, RZ, RZ, R44 ;  /* 0x000000ffff3a7224 */ /* 0x000fe200078e002c */
[----:B------:R-:W-:Y:S06]  /*5c60*/  BRA `(.L_x_103) ;  /* 0x00000000004c7947 */ /* 0x000fec0003800000 */
.L_x_102:
[----:B------:R-:W-:Y:S01]  /*5c70*/  ULDC UR12, c[0x0][0x234] ;  /* 0x00008d00000c7ab9 */ /* 0x000fe20000000800 */
[----:B------:R-:W-:Y:S01]  /*5c80*/  HFMA2.MMA R44, -RZ, RZ, 0, 0 ;  /* 0x00000000ff2c7435 */ /* 0x000fe200000001ff */
[----:B------:R-:W1:Y:S01]  /*5c90*/  I2F.U32.RP R49, UR12 ;  /* 0x0000000c00317d06 */ /* 0x000e620008209000 */
[----:B------:R-:W-:-:S07]  /*5ca0*/  ISETP.NE.U32.AND P2, PT, RZ, UR12, PT ;  /* 0x0000000cff007c0c */ /* 0x000fce000bf45070 */
[----:B-1----:R-:W1:Y:S02]  /*5cb0*/  MUFU.RCP R49, R49 ;  /* 0x0000003100317308 */ /* 0x002e640000001000 */
[----:B-1----:R-:W-:-:S06]  /*5cc0*/  IADD3 R50, R49, 0xffffffe, RZ ;  /* 0x0ffffffe31327810 */ /* 0x002fcc0007ffe0ff */
[----:B------:R-:W1:Y:S02]  /*5cd0*/  F2I.FTZ.U32.TRUNC.NTZ R45, R50 ;  /* 0x00000032002d7305 */ /* 0x000e64000021f000 */
[----:B-1----:R-:W-:-:S04]  /*5ce0*/  IMAD.MOV R51, RZ, RZ, -R45 ;  /* 0x000000ffff337224 */ /* 0x002fc800078e0a2d */
[----:B------:R-:W-:-:S04]  /*5cf0*/  IMAD R51, R51, UR12, RZ ;  /* 0x0000000c33337c24 */ /* 0x000fc8000f8e02ff */
        /* <DEDUP_REMOVED lines=10> */
.L_x_103:
[----:B------:R-:W-:Y:S05]  /*5da0*/  BSYNC B3 ;  /* 0x0000000000037941 */ /* 0x000fea0003800000 */
.L_x_101:
[----:B------:R-:W-:Y:S01]  /*5db0*/  IADD3 R66, P0, R0, 0x2, RZ ;  /* 0x0000000200427810 */ /* 0x000fe20007f1e0ff */
[----:B------:R-:W-:Y:S04]  /*5dc0*/  BSSY B3, `(.L_x_104) ;  /* 0x000002d000037945 */ /* 0x000fe80003800000 */
[----:B------:R-:W-:-:S05]  /*5dd0*/  IMAD.X R67, RZ, RZ, R9, P0 ;  /* 0x000000ffff437224 */ /* 0x000fca00000e0609 */
[----:B------:R-:W-:-:S04]  /*5de0*/  LOP3.LUT R44, R67, UR7, RZ, 0xfc, !PT ;  /* 0x00000007432c7c12 */ /* 0x000fc8000f8efcff */
        /* <DEDUP_REMOVED lines=9> */
[-C--:B------:R-:W-:Y:S01]  /*5e80*/  IADD3 R45, P0, RZ, -R44.reuse, RZ ;  /* 0x8000002cff2d7210 */ /* 0x080fe20007f1e0ff */
[----:B------:R-:W-:Y:S01]  /*5e90*/  ULDC UR12, c[0x0][0x234] ;  /* 0x00008d00000c7ab9 */ /* 0x000fe20000000800 */
        /* <DEDUP_REMOVED lines=8> */
.L_x_105:
[----:B------:R-:W-:Y:S02]  /*5f20*/  ULDC UR12, c[0x0][0x234] ;  /* 0x00008d00000c7ab9 */ /* 0x000fe40000000800 */
[----:B------:R-:W-:-:S04]  /*5f30*/  MOV R49, UR12 ;  /* 0x0000000c00317c02 */ /* 0x000fc80008000f00 */
[----:B------:R-:W1:Y:S01]  /*5f40*/  I2F.U32.RP R50, R49 ;  /* 0x0000003100327306 */ /* 0x000e620000209000 */
[----:B------:R-:W-:-:S07]  /*5f50*/  ISETP.NE.U32.AND P2, PT, R49, RZ, PT ;  /* 0x000000ff3100720c */ /* 0x000fce0003f45070 */
[----:B-1----:R-:W1:Y:S02]  /*5f60*/  MUFU.RCP R50, R50 ;  /* 0x0000003200327308 */ /* 0x002e640000001000 */
[----:B-1----:R-:W-:-:S06]  /*5f70*/  VIADD R45, R50, 0xffffffe ;  /* 0x0ffffffe322d7836 */ /* 0x002fcc0000000000 */
[----:B------:R-:W1:Y:S02]  /*5f80*/  F2I.FTZ.U32.TRUNC.NTZ R45, R45 ;  /* 0x0000002d002d7305 */ /* 0x000e64000021f000 */
[----:B-1----:R-:W-:-:S05]  /*5f90*/  IMAD R44, R45, R49, RZ ;  /* 0x000000312d2c7224 */ /* 0x002fca00078e02ff */
        /* <DEDUP_REMOVED lines=15> */
.L_x_106:
[----:B------:R-:W-:Y:S05]  /*6090*/  BSYNC B3 ;  /* 0x0000000000037941 */ /* 0x000fea0003800000 */
.L_x_104:
        /* <DEDUP_REMOVED lines=15> */
.L_x_108:
        /* <DEDUP_REMOVED lines=18> */
.L_x_109:
[----:B------:R-:W-:Y:S05]  /*62b0*/  BSYNC B3 ;  /* 0x0000000000037941 */ /* 0x000fea0003800000 */
.L_x_107:
[----:B------:R-:W2:Y:S01]  /*62c0*/  LDG.E.U16 R45, desc[UR16][R42.64+0x4] ;  /* 0x000004102a2d7981 */ /* 0x000ea2000c1e1500 */
[----:B------:R-:W-:Y:S01]  /*62d0*/  IADD3 R58, R58, 0x1, RZ ;  /* 0x000000013a3a7810 */ /* 0x000fe20007ffe0ff */
[----:B------:R-:W-:Y:S01]  /*62e0*/  IMAD.MOV R49, RZ, RZ, -R60 ;  /* 0x000000ffff317224 */ /* 0x000fe200078e0a3c */
[----:B------:R-:W-:Y:S01]  /*62f0*/  ULDC UR12, c[0x0][0x228] ;  /* 0x00008a00000c7ab9 */ /* 0x000fe20000000800 */
[----:B0-----:R-:W-:Y:S01]  /*6300*/  SHF.L.U32 R61, R61, 0x10, RZ ;  /* 0x000000103d3d7819 */ /* 0x001fe200000006ff */
[----:B------:R-:W-:Y:S01]  /*6310*/  BSSY B3, `(.L_x_110) ;  /* 0x000002c000037945 */ /* 0x000fe20003800000 */
[----:B------:R-:W-:-:S05]  /*6320*/  IMAD R49, R49, UR12, R58 ;  /* 0x0000000c31317c24 */ /* 0x000fca000f8e023a */
[----:B------:R-:W-:Y:S02]  /*6330*/  IADD3 R44, -R44, R49, RZ ;  /* 0x000000312c2c7210 */ /* 0x000fe40007ffe1ff */
[----:B------:R-:W-:-:S03]  /*6340*/  LOP3.LUT R49, R5, UR7, RZ, 0xfc, !PT ;  /* 0x0000000705317c12 */ /* 0x000fc6000f8efcff */
[----:B------:R-:W-:Y:S01]  /*6350*/  IMAD R44, R11, R44, RZ ;  /* 0x0000002c0b2c7224 */ /* 0x000fe200078e02ff */
[----:B------:R-:W-:-:S04]  /*6360*/  ISETP.NE.U32.AND P0, PT, R49, RZ, PT ;  /* 0x000000ff3100720c */ /* 0x000fc80003f05070 */
[----:B------:R-:W-:-:S06]  /*6370*/  I2FP.F32.S32 R44, R44 ;  /* 0x0000002c002c7245 */ /* 0x000fcc0000201400 */
[----:B------:R-:W0:Y:S01]  /*6380*/  MUFU.RCP R44, R44 ;  /* 0x0000002c002c7308 */ /* 0x000e220000001000 */
[----:B--2---:R-:W-:-:S04]  /*6390*/  IMAD.U32 R45, R45, 0x10000, RZ ;  /* 0x000100002d2d7824 */ /* 0x004fc800078e00ff */
[----:B0-----:R-:W-:-:S06]  /*63a0*/  FMUL.FTZ R45, R45, R44 ;  /* 0x0000002c2d2d7220 */ /* 0x001fcc0000410000 */
[----:B------:R-:W0:Y:S02]  /*63b0*/  F2F.BF16.F32 R45, R45 ;  /* 0x0000002d002d7304 */ /* 0x000e240000202000 */
[----:B0-----:R-:W-:-:S04]  /*63c0*/  IMAD.U32 R50, R45, 0x10000, RZ ;  /* 0x000100002d327824 */ /* 0x001fc800078e00ff */
[----:B------:R-:W-:-:S06]  /*63d0*/  FADD.FTZ R61, R61, R50 ;  /* 0x000000323d3d7221 */ /* 0x000fcc0000010000 */
[----:B------:R-:W0:Y:S02]  /*63e0*/  F2F.BF16.F32 R61, R61 ;  /* 0x0000003d003d7304 */ /* 0x000e240000202000 */
[----:B0-----:R0:W-:Y:S01]  /*63f0*/  STG.E.U16 desc[UR16][R32.64], R61 ;  /* 0x0000003d20007986 */ /* 0x0011e2000c101510 */
        /* <DEDUP_REMOVED lines=10> */
.L_x_111:
        /* <DEDUP_REMOVED lines=19> */
.L_x_112:
[----:B------:R-:W-:Y:S05]  /*65d0*/  BSYNC B3 ;  /* 0x0000000000037941 */ /* 0x000fea0003800000 */
.L_x_110:
        /* <DEDUP_REMOVED lines=23> */
.L_x_114:
        /* <DEDUP_REMOVED lines=23> */
.L_x_115:
[----:B------:R-:W-:Y:S05]  /*68c0*/  BSYNC B3 ;  /* 0x0000000000037941 */ /* 0x000fea0003800000 */
.L_x_113:
        /* <DEDUP_REMOVED lines=15> */
.L_x_117:
        /* <DEDUP_REMOVED lines=18> */
.L_x_118:
[----:B------:R-:W-:Y:S05]  /*6ae0*/  BSYNC B3 ;  /* 0x0000000000037941 */ /* 0x000fea0003800000 */
.L_x_116:
[----:B------:R-:W2:Y:S01]  /*6af0*/  LDG.E.U16 R45, desc[UR16][R42.64+0x6] ;  /* 0x000006102a2d7981 */ /* 0x000ea2000c1e1500 */
[----:B------:R-:W-:Y:S01]  /*6b00*/  IADD3 R49, -R60, RZ, RZ ;  /* 0x000000ff3c317210 */ /* 0x000fe20007ffe1ff */
[----:B------:R-:W-:Y:S01]  /*6b10*/  VIADD R58, R58, 0x1 ;  /* 0x000000013a3a7836 */ /* 0x000fe20000000000 */
[----:B------:R-:W-:Y:S01]  /*6b20*/  ULDC UR12, c[0x0][0x228] ;  /* 0x00008a00000c7ab9 */ /* 0x000fe20000000800 */
[----:B0-----:R-:W-:Y:S01]  /*6b30*/  IMAD.U32 R61, R61, 0x10000, RZ ;  /* 0x000100003d3d7824 */ /* 0x001fe200078e00ff */
[----:B------:R-:W-:Y:S01]  /*6b40*/  IADD3 R0, P2, R0, 0x4, RZ ;  /* 0x0000000400007810 */ /* 0x000fe20007f5e0ff */
[----:B------:R-:W-:Y:S01]  /*6b50*/  IMAD R49, R49, UR12, R58 ;  /* 0x0000000c31317c24 */ /* 0x000fe2000f8e023a */
[----:B------:R-:W-:Y:S02]  /*6b60*/  USHF.L.U32 UR13, UR12, 0x2, URZ ;  /* 0x000000020c0d7899 */ /* 0x000fe4000800063f */
[----:B------:R-:W-:Y:S01]  /*6b70*/  ISETP.GE.AND P0, PT, R0, R21, PT ;  /* 0x000000150000720c */ /* 0x000fe20003f06270 */
[----:B------:R-:W-:Y:S01]  /*6b80*/  IMAD.IADD R44, R49, 0x1, -R44 ;  /* 0x00000001312c7824 */ /* 0x000fe200078e0a2c */
[----:B------:R-:W-:Y:S01]  /*6b90*/  USHF.L.U64.HI UR12, UR12, 0x2, UR9 ;  /* 0x000000020c0c7899 */ /* 0x000fe20008010209 */
[----:B------:R-:W-:-:S02]  /*6ba0*/  IADD3.X R9, RZ, R9, RZ, P2, !PT ;  /* 0x00000009ff097210 */ /* 0x000fc400017fe4ff */
[----:B------:R-:W-:Y:S01]  /*6bb0*/  IMAD R44, R11, R44, RZ ;  /* 0x0000002c0b2c7224 */ /* 0x000fe200078e02ff */
[----:B------:R-:W-:Y:S02]  /*6bc0*/  IADD3 R8, P3, R8, UR13, RZ ;  /* 0x0000000d08087c10 */ /* 0x000fe4000ff7e0ff */
[----:B------:R-:W-:Y:S02]  /*6bd0*/  IADD3 R6, P4, R6, UR13, RZ ;  /* 0x0000000d06067c10 */ /* 0x000fe4000ff9e0ff */
[----:B------:R-:W-:Y:S02]  /*6be0*/  I2FP.F32.S32 R44, R44 ;  /* 0x0000002c002c7245 */ /* 0x000fe40000201400 */
[----:B------:R-:W-:Y:S02]  /*6bf0*/  IADD3 R4, P5, R4, UR13, RZ ;  /* 0x0000000d04047c10 */ /* 0x000fe4000ffbe0ff */
[----:B------:R-:W-:Y:S02]  /*6c00*/  IADD3 R10, P6, R10, UR13, RZ ;  /* 0x0000000d0a0a7c10 */ /* 0x000fe4000ffde0ff */
[----:B------:R-:W0:Y:S01]  /*6c10*/  MUFU.RCP R44, R44 ;  /* 0x0000002c002c7308 */ /* 0x000e220000001000 */
[----:B------:R-:W-:-:S02]  /*6c20*/  IADD3.X R5, R5, UR12, RZ, P3, !PT ;  /* 0x0000000c05057c10 */ /* 0x000fc40009ffe4ff */
[----:B------:R-:W-:Y:S02]  /*6c30*/  IADD3.X R3, R3, UR12, RZ, P4, !PT ;  /* 0x0000000c03037c10 */ /* 0x000fe4000a7fe4ff */
[----:B------:R-:W-:Y:S02]  /*6c40*/  IADD3.X R2, R2, UR12, RZ, P5, !PT ;  /* 0x0000000c02027c10 */ /* 0x000fe4000affe4ff */
[----:B------:R-:W-:Y:S02]  /*6c50*/  IADD3.X R7, R7, UR12, RZ, P6, !PT ;  /* 0x0000000c07077c10 */ /* 0x000fe4000b7fe4ff */
[----:B--2---:R-:W-:-:S05]  /*6c60*/  SHF.L.U32 R45, R45, 0x10, RZ ;  /* 0x000000102d2d7819 */ /* 0x004fca00000006ff */
[----:B0-----:R-:W-:Y:S01]  /*6c70*/  FMUL.FTZ R45, R45, R44 ;  /* 0x0000002c2d2d7220 */ /* 0x001fe20000410000 */
[----:B------:R-:W-:-:S05]  /*6c80*/  IADD3 R44, P1, R42, 0x8, RZ ;  /* 0x000000082a2c7810 */ /* 0x000fca0007f3e0ff */
[----:B------:R-:W0:Y:S02]  /*6c90*/  F2F.BF16.F32 R45, R45 ;  /* 0x0000002d002d7304 */ /* 0x000e240000202000 */
[----:B0-----:R-:W-:Y:S01]  /*6ca0*/  SHF.L.U32 R50, R45, 0x10, RZ ;  /* 0x000000102d327819 */ /* 0x001fe200000006ff */
[----:B------:R-:W-:-:S04]  /*6cb0*/  IMAD.X R45, RZ, RZ, R43, P1 ;  /* 0x000000ffff2d7224 */ /* 0x000fc800008e062b */
[----:B------:R-:W-:-:S05]  /*6cc0*/  FADD.FTZ R50, R61, R50 ;  /* 0x000000323d327221 */ /* 0x000fca0000010000 */
[----:B------:R-:W-:-:S05]  /*6cd0*/  F2FP.BF16.F32.PACK_AB R50, RZ, R50 ;  /* 0x00000032ff32723e */ /* 0x000fca00000010ff */
[----:B------:R3:W-:Y:S01]  /*6ce0*/  STG.E.U16 desc[UR16][R32.64], R50 ;  /* 0x0000003220007986 */ /* 0x0007e2000c101510 */
[----:B------:R-:W-:Y:S05]  /*6cf0*/  @!P0 BRA `(.L_x_119) ;  /* 0xffffffdc00848947 */ /* 0x000fea000383ffff */
.L_x_53:
[----:B------:R-:W-:Y:S05]  /*6d00*/  BSYNC B4 ;  /* 0x0000000000047941 */ /* 0x000fea0003800000 */
.L_x_52:
[----:B------:R-:W-:-:S05]  /*6d10*/  VIADD R12, R12, 0x1 ;  /* 0x000000010c0c7836 */ /* 0x000fca0000000000 */
[----:B------:R-:W-:-:S13]  /*6d20*/  ISETP.GE.AND P0, PT, R12, R23, PT ;  /* 0x000000170c00720c */ /* 0x000fda0003f06270 */
[----:B------:R-:W-:Y:S05]  /*6d30*/  @!P0 BRA `(.L_x_120) ;  /* 0xffffffb800808947 */ /* 0x000fea000383ffff */
.L_x_42:
[----:B------:R-:W-:Y:S05]  /*6d40*/  BSYNC B2 ;  /* 0x0000000000027941 */ /* 0x000fea0003800000 */
.L_x_41:
[----:B------:R-:W-:Y:S01]  /*6d50*/  IADD3 R18, R18, 0x1, RZ ;  /* 0x0000000112127810 */ /* 0x000fe20007ffe0ff */
[----:B012---:R-:W-:-:S03]  /*6d60*/  IMAD.U32 R3, RZ, RZ, UR18 ;  /* 0x00000012ff037e24 */ /* 0x007fc6000f8e00ff */
[----:B------:R-:W-:Y:S02]  /*6d70*/  ISETP.GE.AND P0, PT, R18, R47, PT ;  /* 0x0000002f1200720c */ /* 0x000fe40003f06270 */
[----:B------:R-:W-:-:S04]  /*6d80*/  LEA R40, P1, R3, R40, 0x1 ;  /* 0x0000002803287211 */ /* 0x000fc800078208ff */
[----:B------:R-:W-:-:S07]  /*6d90*/  IADD3.X R41, R41, UR11, RZ, P1, !PT ;  /* 0x0000000b29297c10 */ /* 0x000fce0008ffe4ff */
[----:B------:R-:W-:Y:S05]  /*6da0*/  @!P0 BRA `(.L_x_121) ;  /* 0xffffffb0005c8947 */ /* 0x000fea000383ffff */
[----:B------:R-:W-:Y:S05]  /*6db0*/  BSYNC B1 ;  /* 0x0000000000017941 */ /* 0x000fea0003800000 */
.L_x_31:
[----:B------:R-:W-:Y:S02]  /*6dc0*/  ULDC UR12, c[0x0][0x0] ;  /* 0x00000000000c7ab9 */ /* 0x000fe40000000800 */
[----:B------:R-:W-:Y:S01]  /*6dd0*/  IADD3 R20, R20, UR12, RZ ;  /* 0x0000000c14147c10 */ /* 0x000fe2000fffe0ff */
[----:B------:R-:W-:-:S03]  /*6de0*/  ULDC UR12, c[0x0][0x228] ;  /* 0x00008a00000c7ab9 */ /* 0x000fc60000000800 */
[----:B------:R-:W-:-:S13]  /*6df0*/  ISETP.GE.AND P0, PT, R20, UR12, PT ;  /* 0x0000000c14007c0c */ /* 0x000fda000bf06270 */
[----:B------:R-:W-:Y:S05]  /*6e00*/  @!P0 BRA `(.L_x_122) ;  /* 0xffffffa400788947 */ /* 0x000fea000383ffff */
.L_x_21:
[----:B------:R-:W-:Y:S05]  /*6e10*/  BSYNC B0 ;  /* 0x0000000000007941 */ /* 0x000fea0003800000 */
.L_x_20:
[----:B------:R-:W-:Y:S01]  /*6e20*/  VIADD R52, R52, UR10 ;  /* 0x0000000a34347c36 */ /* 0x000fe20008000000 */
[----:B------:R-:W-:-:S04]  /*6e30*/  ULDC UR12, c[0x0][0x224] ;  /* 0x00008900000c7ab9 */ /* 0x000fc80000000800 */
[----:B------:R-:W-:-:S13]  /*6e40*/  ISETP.GE.AND P0, PT, R52, UR12, PT ;  /* 0x0000000c34007c0c */ /* 0x000fda000bf06270 */
[----:B------:R-:W-:Y:S05]  /*6e50*/  @!P0 BRA `(.L_x_123) ;  /* 0xffffff9c00648947 */ /* 0x000fea000383ffff */
[----:B------:R-:W-:Y:S05]  /*6e60*/  EXIT ;  /* 0x000000000000794d */ /* 0x000fea0003800000 */
        .weak           $__internal_0_$__cuda_sm20_div_s64
        .type           $__internal_0_$__cuda_sm20_div_s64,@function
        .size           $__internal_0_$__cuda_sm20_div_s64,(.L_x_1115 - $__internal_0_$__cuda_sm20_div_s64)
$__internal_0_$__cuda_sm20_div_s64:
[-C--:B------:R-:W-:Y:S02]  /*6e70*/  IADD3 R44, P1, RZ, -R49.reuse, RZ ;  /* 0x80000031ff2c7210 */ /* 0x080fe40007f3e0ff */
[----:B------:R-:W-:Y:S02]  /*6e80*/  ISETP.GE.AND P0, PT, R50, RZ, PT ;  /* 0x000000ff3200720c */ /* 0x000fe40003f06270 */
[-C--:B------:R-:W-:Y:S02]  /*6e90*/  IADD3.X R45, RZ, ~R50.reuse, RZ, P1, !PT ;  /* 0x80000032ff2d7210 */ /* 0x080fe40000ffe4ff */
[----:B------:R-:W-:Y:S02]  /*6ea0*/  SEL R44, R44, R49, !P0 ;  /* 0x000000312c2c7207 */ /* 0x000fe40004000000 */
[----:B------:R-:W-:Y:S02]  /*6eb0*/  SEL R45, R45, R50, !P0 ;  /* 0x000000322d2d7207 */ /* 0x000fe40004000000 */
[----:B------:R-:W-:-:S02]  /*6ec0*/  ISETP.GE.AND P3, PT, R51, RZ, PT ;  /* 0x000000ff3300720c */ /* 0x000fc40003f66270 */
[----:B------:R-:W0:Y:S08]  /*6ed0*/  I2F.U64.RP R53, R44 ;  /* 0x0000002c00357312 */ /* 0x000e300000309000 */
[----:B0-----:R-:W0:Y:S02]  /*6ee0*/  MUFU.RCP R57, R53 ;  /* 0x0000003500397308 */ /* 0x001e240000001000 */
[----:B0-----:R-:W-:-:S06]  /*6ef0*/  VIADD R57, R57, 0x1ffffffe ;  /* 0x1ffffffe39397836 */ /* 0x001fcc0000000000 */
[----:B------:R-:W0:Y:S02]  /*6f00*/  F2I.U64.TRUNC R62, R57 ;  /* 0x00000039003e7311 */ /* 0x000e24000020d800 */
[----:B0-----:R-:W-:-:S04]  /*6f10*/  IMAD.WIDE.U32 R68, R62, R44, RZ ;  /* 0x0000002c3e447225 */ /* 0x001fc800078e00ff */
[C---:B------:R-:W-:Y:S01]  /*6f20*/  IMAD R55, R62.reuse, R45, R69 ;  /* 0x0000002d3e377224 */ /* 0x040fe200078e0245 */
[----:B------:R-:W-:Y:S01]  /*6f30*/  IADD3 R56, P0, RZ, -R68, RZ ;  /* 0x80000044ff387210 */ /* 0x000fe20007f1e0ff */
[----:B------:R-:W-:Y:S02]  /*6f40*/  IMAD.MOV.U32 R69, RZ, RZ, R62 ;  /* 0x000000ffff457224 */ /* 0x000fe400078e003e */
[----:B------:R-:W-:Y:S02]  /*6f50*/  IMAD R55, R63, R44, R55 ;  /* 0x0000002c3f377224 */ /* 0x000fe400078e0237 */
[----:B------:R-:W-:-:S03]  /*6f60*/  IMAD.HI.U32 R68, R62, R56, RZ ;  /* 0x000000383e447227 */ /* 0x000fc600078e00ff */
[----:B------:R-:W-:-:S05]  /*6f70*/  IADD3.X R55, RZ, ~R55, RZ, P0, !PT ;  /* 0x80000037ff377210 */ /* 0x000fca00007fe4ff */
[----:B------:R-:W-:-:S04]  /*6f80*/  IMAD.WIDE.U32 R68, P0, R62, R55, R68 ;  /* 0x000000373e447225 */ /* 0x000fc80007800044 */
[C---:B------:R-:W-:Y:S02]  /*6f90*/  IMAD R53, R63.reuse, R55, RZ ;  /* 0x000000373f357224 */ /* 0x040fe400078e02ff */
[----:B------:R-:W-:-:S04]  /*6fa0*/  IMAD.HI.U32 R56, P1, R63, R56, R68 ;  /* 0x000000383f387227 */ /* 0x000fc80007820044 */
[----:B------:R-:W-:Y:S01]  /*6fb0*/  IMAD.HI.U32 R55, R63, R55, RZ ;  /* 0x000000373f377227 */ /* 0x000fe200078e00ff */
[----:B------:R-:W-:-:S04]  /*6fc0*/  IADD3 R69, P2, R53, R56, RZ ;  /* 0x0000003835457210 */ /* 0x000fc80007f5e0ff */
[----:B------:R-:W-:Y:S01]  /*6fd0*/  IADD3.X R53, R55, R63, RZ, P0, !PT ;  /* 0x0000003f37357210 */ /* 0x000fe200007fe4ff */
[----:B------:R-:W-:-:S03]  /*6fe0*/  IMAD.WIDE.U32 R56, R69, R44, RZ ;  /* 0x0000002c45387225 */ /* 0x000fc600078e00ff */
[----:B------:R-:W-:Y:S01]  /*6ff0*/  IADD3.X R53, RZ, RZ, R53, P2, P1 ;  /* 0x000000ffff357210 */ /* 0x000fe200017e2435 */
[----:B------:R-:W-:Y:S01]  /*7000*/  IMAD R62, R69, R45, R57 ;  /* 0x0000002d453e7224 */ /* 0x000fe200078e0239 */
[----:B------:R-:W-:Y:S02]  /*7010*/  IADD3 R56, P0, RZ, -R56, RZ ;  /* 0x80000038ff387210 */ /* 0x000fe40007f1e0ff */
[----:B------:R-:W-:Y:S01]  /*7020*/  IADD3 R57, P4, RZ, -R64, RZ ;  /* 0x80000040ff397210 */ /* 0x000fe20007f9e0ff */
[----:B------:R-:W-:Y:S02]  /*7030*/  IMAD R62, R53, R44, R62 ;  /* 0x0000002c353e7224 */ /* 0x000fe400078e023e */
[----:B------:R-:W-:Y:S01]  /*7040*/  IMAD.HI.U32 R68, R69, R56, RZ ;  /* 0x0000003845447227 */ /* 0x000fe200078e00ff */
[----:B------:R-:W-:Y:S02]  /*7050*/  SEL R57, R57, R64, !P3 ;  /* 0x0000004039397207 */ /* 0x000fe40005800000 */
[----:B------:R-:W-:Y:S01]  /*7060*/  IADD3.X R64, RZ, ~R51, RZ, P4, !PT ;  /* 0x80000033ff407210 */ /* 0x000fe200027fe4ff */
[----:B------:R-:W-:-:S04]  /*7070*/  IMAD.X R62, RZ, RZ, ~R62, P0 ;  /* 0x000000ffff3e7224 */ /* 0x000fc800000e0e3e */
[----:B------:R-:W-:-:S04]  /*7080*/  IMAD.WIDE.U32 R68, P0, R69, R62, R68 ;  /* 0x0000003e45447225 */ /* 0x000fc80007800044 */
[----:B------:R-:W-:Y:S01]  /*7090*/  IMAD.HI.U32 R55, P1, R53, R56, R68 ;  /* 0x0000003835377227 */ /* 0x000fe20007820044 */
[----:B------:R-:W-:-:S03]  /*70a0*/  MOV R69, RZ ;  /* 0x000000ff00457202 */ /* 0x000fc60000000f00 */
[CC--:B------:R-:W-:Y:S02]  /*70b0*/  IMAD R56, R53.reuse, R62.reuse, RZ ;  /* 0x0000003e35387224 */ /* 0x0c0fe400078e02ff */
[----:B------:R-:W-:-:S03]  /*70c0*/  IMAD.HI.U32 R62, R53, R62, RZ ;  /* 0x0000003e353e7227 */ /* 0x000fc600078e00ff */
[----:B------:R-:W-:Y:S01]  /*70d0*/  IADD3 R56, P2, R56, R55, RZ ;  /* 0x0000003738387210 */ /* 0x000fe20007f5e0ff */
[----:B------:R-:W-:Y:S01]  /*70e0*/  IMAD.X R62, R62, 0x1, R53, P0 ;  /* 0x000000013e3e7824 */ /* 0x000fe200000e0635 */
[----:B------:R-:W-:-:S03]  /*70f0*/  SEL R53, R64, R51, !P3 ;  /* 0x0000003340357207 */ /* 0x000fc60005800000 */
[----:B------:R-:W-:-:S04]  /*7100*/  IMAD.HI.U32 R68, R56, R57, RZ ;  /* 0x0000003938447227 */ /* 0x000fc800078e00ff */
[----:B------:R-:W-:Y:S01]  /*7110*/  IMAD.WIDE.U32 R68, R56, R53, R68 ;  /* 0x0000003538447225 */ /* 0x000fe200078e0044 */
[----:B------:R-:W-:-:S05]  /*7120*/  IADD3.X R56, RZ, RZ, R62, P2, P1 ;  /* 0x000000ffff387210 */ /* 0x000fca00017e243e */
[----:B------:R-:W-:-:S04]  /*7130*/  IMAD.HI.U32 R55, P0, R56, R57, R68 ;  /* 0x0000003938377227 */ /* 0x000fc80007800044 */
[CC--:B------:R-:W-:Y:S02]  /*7140*/  IMAD R62, R56.reuse, R53.reuse, RZ ;  /* 0x00000035383e7224 */ /* 0x0c0fe400078e02ff */
[----:B------:R-:W-:-:S03]  /*7150*/  IMAD.HI.U32 R56, R56, R53, RZ ;  /* 0x0000003538387227 */ /* 0x000fc600078e00ff */
[----:B------:R-:W-:Y:S01]  /*7160*/  IADD3 R55, P1, R62, R55, RZ ;  /* 0x000000373e377210 */ /* 0x000fe20007f3e0ff */
[----:B------:R-:W-:-:S04]  /*7170*/  IMAD.X R56, RZ, RZ, R56, P0 ;  /* 0x000000ffff387224 */ /* 0x000fc800000e0638 */
[----:B------:R-:W-:Y:S01]  /*7180*/  IMAD.WIDE.U32 R62, R55, R44, RZ ;  /* 0x0000002c373e7225 */ /* 0x000fe200078e00ff */
[----:B------:R-:W-:-:S03]  /*7190*/  IADD3.X R56, RZ, R56, RZ, P1, !PT ;  /* 0x00000038ff387210 */ /* 0x000fc60000ffe4ff */
[----:B------:R-:W-:Y:S01]  /*71a0*/  IMAD R59, R55, R45, R63 ;  /* 0x0000002d373b7224 */ /* 0x000fe200078e023f */
[----:B------:R-:W-:-:S03]  /*71b0*/  IADD3 R57, P0, -R62, R57, RZ ;  /* 0x000000393e397210 */ /* 0x000fc60007f1e1ff */
[----:B------:R-:W-:-:S04]  /*71c0*/  IMAD R62, R56, R44, R59 ;  /* 0x0000002c383e7224 */ /* 0x000fc800078e023b */
[----:B------:R-:W-:Y:S01]  /*71d0*/  IMAD.X R53, R53, 0x1, ~R62, P0 ;  /* 0x0000000135357824 */ /* 0x000fe200000e0e3e */
[CC--:B------:R-:W-:Y:S02]  /*71e0*/  ISETP.GE.U32.AND P0, PT, R57.reuse, R44.reuse, PT ;  /* 0x0000002c3900720c */ /* 0x0c0fe40003f06070 */
[----:B------:R-:W-:Y:S02]  /*71f0*/  IADD3 R62, P2, R57, -R44, RZ ;  /* 0x8000002c393e7210 */ /* 0x000fe40007f5e0ff */
[----:B------:R-:W-:-:S04]  /*7200*/  ISETP.GE.U32.AND.EX P0, PT, R53, R45, PT, P0 ;  /* 0x0000002d3500720c */ /* 0x000fc80003f06100 */
[----:B------:R-:W-:Y:S02]  /*7210*/  SEL R57, R62, R57, P0 ;  /* 0x000000393e397207 */ /* 0x000fe40000000000 */
[----:B------:R-:W-:Y:S02]  /*7220*/  IADD3 R62, P3, R55, 0x1, RZ ;  /* 0x00000001373e7810 */ /* 0x000fe40007f7e0ff */
[----:B------:R-:W-:Y:S02]  /*7230*/  ISETP.GE.U32.AND P1, PT, R57, R44, PT ;  /* 0x0000002c3900720c */ /* 0x000fe40003f26070 */
[----:B------:R-:W-:Y:S02]  /*7240*/  IADD3.X R44, R53, ~R45, RZ, P2, !PT ;  /* 0x8000002d352c7210 */ /* 0x000fe400017fe4ff */
[----:B------:R-:W-:Y:S01]  /*7250*/  SEL R62, R62, R55, P0 ;  /* 0x000000373e3e7207 */ /* 0x000fe20000000000 */
[----:B------:R-:W-:Y:S01]  /*7260*/  IMAD.X R55, RZ, RZ, R56, P3 ;  /* 0x000000ffff377224 */ /* 0x000fe200018e0638 */
[----:B------:R-:W-:-:S02]  /*7270*/  SEL R44, R44, R53, P0 ;  /* 0x000000352c2c7207 */ /* 0x000fc40000000000 */
[----:B------:R-:W-:Y:S02]  /*7280*/  IADD3 R53, P2, R62, 0x1, RZ ;  /* 0x000000013e357810 */ /* 0x000fe40007f5e0ff */
[----:B------:R-:W-:Y:S02]  /*7290*/  SEL R55, R55, R56, P0 ;  /* 0x0000003837377207 */ /* 0x000fe40000000000 */
[----:B------:R-:W-:Y:S02]  /*72a0*/  ISETP.GE.U32.AND.EX P0, PT, R44, R45, PT, P1 ;  /* 0x0000002d2c00720c */ /* 0x000fe40003f06110 */
[-C--:B------:R-:W-:Y:S02]  /*72b0*/  IADD3.X R44, RZ, R55.reuse, RZ, P2, !PT ;  /* 0x00000037ff2c7210 */ /* 0x080fe400017fe4ff */
[----:B------:R-:W-:Y:S02]  /*72c0*/  SEL R53, R53, R62, P0 ;  /* 0x0000003e35357207 */ /* 0x000fe40000000000 */
[----:B------:R-:W-:-:S02]  /*72d0*/  SEL R55, R44, R55, P0 ;  /* 0x000000372c377207 */ /* 0x000fc40000000000 */
[----:B------:R-:W-:Y:S02]  /*72e0*/  IADD3 R44, P2, RZ, -R53, RZ ;  /* 0x80000035ff2c7210 */ /* 0x000fe40007f5e0ff */
[C---:B------:R-:W-:Y:S02]  /*72f0*/  LOP3.LUT R45, R50.reuse, R51, RZ, 0x3c, !PT ;  /* 0x00000033322d7212 */ /* 0x040fe400078e3cff */
[----:B------:R-:W-:Y:S01]  /*7300*/  ISETP.NE.U32.AND P0, PT, R49, RZ, PT ;  /* 0x000000ff3100720c */ /* 0x000fe20003f05070 */
[----:B------:R-:W-:Y:S01]  /*7310*/  IMAD.X R56, RZ, RZ, ~R55, P2 ;  /* 0x000000ffff387224 */ /* 0x000fe200010e0e37 */
[----:B------:R-:W-:Y:S02]  /*7320*/  ISETP.GE.AND P1, PT, R45, RZ, PT ;  /* 0x000000ff2d00720c */ /* 0x000fe40003f26270 */
[----:B------:R-:W-:Y:S02]  /*7330*/  ISETP.NE.AND.EX P0, PT, R50, RZ, PT, P0 ;  /* 0x000000ff3200720c */ /* 0x000fe40003f05300 */
[----:B------:R-:W-:Y:S01]  /*7340*/  SEL R56, R56, R55, !P1 ;  /* 0x0000003738387207 */ /* 0x000fe20004800000 */
[----:B------:R-:W-:Y:S01]  /*7350*/  HFMA2.MMA R55, -RZ, RZ, 0, 0 ;  /* 0x00000000ff377435 */ /* 0x000fe200000001ff */
[----:B------:R-:W-:-:S02]  /*7360*/  SEL R44, R44, R53, !P1 ;  /* 0x000000352c2c7207 */ /* 0x000fc40004800000 */
[----:B------:R-:W-:Y:S02]  /*7370*/  SEL R56, R56, 0xffffffff, P0 ;  /* 0xffffffff38387807 */ /* 0x000fe40000000000 */
[----:B------:R-:W-:Y:S01]  /*7380*/  SEL R44, R44, 0xffffffff, P0 ;  /* 0xffffffff2c2c7807 */ /* 0x000fe20000000000 */
[----:B------:R-:W-:Y:S06]  /*7390*/  RET.REL.NODEC R54 `(_ZN2at6native60_GLOBAL__N__aad4af22_27_AdaptiveAveragePooling3d_cu_866e08f924adaptiveaveragegradinputIN3c108BFloat16EfEEvPT_PKS5_iiiiiil) ;  /* 0xffffff8c36187950 */ /* 0x000fec0003c3ffff */
.L_x_124:
[----:B------:R-:W-:-:S00]  /*73a0*/  BRA `(.L_x_124) ;  /* 0xfffffffc00fc7947 */ /* 0x000fc0000383ffff */
[----:B------:R-:W-:-:S00]  /*73b0*/  NOP ;  /* 0x0000000000007918 */ /* 0x000fc00000000000 */
        /* <DEDUP_REMOVED lines=12> */
.L_x_1115:


//--------------------- .text._ZN2at6native60_GLOBAL__N__aad4af22_27_AdaptiveAveragePooling3d_cu_866e08f924adaptiveaveragegradinputIN3c104HalfEfEEvPT_PKS5_iiiiiil --------------------------
	.section	.text._ZN2at6native60_GLOBAL__N__aad4af22_27_AdaptiveAveragePooling3d_cu_866e08f924adaptiveaveragegradinputIN3c104HalfEfEEvPT_PKS5_iiiiiil,"ax",@progbits
	.align	128
.text._ZN2at6native60_GLOBAL__N__aad4af22_27_AdaptiveAveragePooling3d_cu_866e08f924adaptiveaveragegradinputIN3c104HalfEfEEvPT_PKS5_iiiiiil:
        .type           _ZN2at6native60_GLOBAL__N__aad4af22_27_AdaptiveAveragePooling3d_cu_866e08f924adaptiveaveragegradinputIN3c104HalfEfEEvPT_PKS5_iiiiiil,@function
        .size           _ZN2at6native60_GLOBAL__N__aad4af22_27_AdaptiveAveragePooling3d_cu_866e08f924adaptiveaveragegradinputIN3c104HalfEfEEvPT_PKS5_iiiiiil,(.L_x_1117 - _ZN2at6native60_GLOBAL__N__aad4af22_27_AdaptiveAveragePooling3d_cu_866e08f924adaptiveaveragegradinputIN3c104HalfEfEEvPT_PKS5_iiiiiil)
        .other          _ZN2at6native60_GLOBAL__N__aad4af22_27_AdaptiveAveragePooling3d_cu_866e08f924adaptiveaveragegradinputIN3c104HalfEfEEvPT_PKS5_iiiiiil,@"STO_CUDA_ENTRY STV_DEFAULT"
_ZN2at6native60_GLOBAL__N__aad4af22_27_AdaptiveAveragePooling3d_cu_866e08f924adaptiveaveragegradinputIN3c104HalfEfEEvPT_PKS5_iiiiiil:
        /* <DEDUP_REMOVED lines=22> */
[----:B------:R-:W-:Y:S05]  /*0160*/  CALL.REL.NOINC `($__internal_1_$__cuda_sm20_div_s64) ;  /* 0x0000006c00487944 */ /* 0x000fea0003c00000 */
[----:B------:R-:W-:Y:S01]  /*0170*/  ULDC UR6, c[0x0][0x220] ;  /* 0x0000880000067ab9 */ /* 0x000fe20000000800 */
[----:B------:R-:W-:Y:S01]  /*0180*/  IADD3 R0, -R44, RZ, RZ ;  /* 0x000000ff2c007210 */ /* 0x000fe20007ffe1ff */
[----:B------:R-:W-:Y:S02]  /*0190*/  IMAD.U32 R11, RZ, RZ, UR6 ;  /* 0x00000006ff0b7e24 */ /* 0x000fe4000f8e00ff */
[----:B------:R-:W-:Y:S02]  /*01a0*/  IMAD.MOV.U32 R3, RZ, RZ, R44 ;  /* 0x000000ffff037224 */ /* 0x000fe400078e002c */
[----:B------:R-:W-:Y:S01]  /*01b0*/  IMAD R0, R0, R11, UR5 ;  /* 0x0000000500007e24 */ /* 0x000fe2000f8e020b */
[----:B------:R-:W-:Y:S06]  /*01c0*/  BRA `(.L_x_126) ;  /* 0x0000000000507947 */ /* 0x000fec0003800000 */
.L_x_125:
        /* <DEDUP_REMOVED lines=20> */
.L_x_126:
        /* <DEDUP_REMOVED lines=13> */
[----:B------:R-:W-:Y:S05]  /*03e0*/  CALL.REL.NOINC `($__internal_1_$__cuda_sm20_div_s64) ;  /* 0x0000006800a87944 */ /* 0x000fea0003c00000 */
        /* <DEDUP_REMOVED lines=11> */
.L_x_128:
        /* <DEDUP_REMOVED lines=21> */
.L_x_129:
[----:B------:R-:W-:Y:S05]  /*05f0*/  BSYNC B0 ;  /* 0x0000000000007941 */ /* 0x000fea0003800000 */
.L_x_127:
        /* <DEDUP_REMOVED lines=13> */
[----:B------:R-:W-:Y:S05]  /*06d0*/  CALL.REL.NOINC `($__internal_1_$__cuda_sm20_div_s64) ;  /* 0x0000006400ec7944 */ /* 0x000fea0003c00000 */
[----:B------:R-:W-:Y:S05]  /*06e0*/  BRA `(.L_x_132) ;  /* 0x0000000000487947 */ /* 0x000fea0003800000 */
.L_x_131:
        /* <DEDUP_REMOVED lines=18> */
.L_x_132:
[----:B------:R-:W-:Y:S05]  /*0810*/  BSYNC B0 ;  /* 0x0000000000007941 */ /* 0x000fea0003800000 */
.L_x_130:
        /* <DEDUP_REMOVED lines=18> */
[----:B------:R-:W-:Y:S05]  /*0940*/  CALL.REL.NOINC `($__internal_1_$__cuda_sm20_div_s64) ;  /* 0x0000006400507944 */ /* 0x000fea0003c00000 */
[----:B------:R-:W-:Y:S05]  /*0950*/  BRA `(.L_x_135) ;  /* 0x00000000004c7947 */ /* 0x000fea0003800000 */
.L_x_134:
        /* <DEDUP_REMOVED lines=19> */
.L_x_135:
[----:B------:R-:W-:Y:S05]  /*0a90*/  BSYNC B0 ;  /* 0x0000000000007941 */ /* 0x000fea0003800000 */
.L_x_133:
        /* <DEDUP_REMOVED lines=21> */
.L_x_248:
[----:B------:R-:W-:Y:S01]  /*0bf0*/  SHF.R.S32.HI R3, RZ, 0x1f, R52 ;  /* 0x0000001fff037819 */ /* 0x000fe20000011434 */
[----:B------:R-:W-:Y:S03]  /*0c00*/  BSSY B0, `(.L_x_136) ;  /* 0x000002d000007945 */ /* 0x000fe60003800000 */
[----:B012---:R-:W-:-:S04]  /*0c10*/  LOP3.LUT R0, R3, UR8, RZ, 0xfc, !PT ;  /* 0x0000000803007c12 */ /* 0x007fc8000f8efcff */
        /* <DEDUP_REMOVED lines=20> */
.L_x_137:
[----:B------:R-:W-:Y:S02]  /*0d60*/  ULDC UR12, c[0x0][0x224] ;  /* 0x00008900000c7ab9 */ /* 0x000fe40000000800 */
[----:B------:R-:W-:-:S04]  /*0d70*/  MOV R9, UR12 ;  /* 0x0000000c00097c02 */ /* 0x000fc80008000f00 */
[----:B------:R-:W0:Y:S01]  /*0d80*/  I2F.U32.RP R0, R9 ;  /* 0x0000000900007306 */ /* 0x000e220000209000 */
[----:B------:R-:W-:-:S07]  /*0d90*/  ISETP.NE.U32.AND P2, PT, R9, RZ, PT ;  /* 0x000000ff0900720c */ /* 0x000fce0003f45070 */
[----:B0-----:R-:W0:Y:S02]  /*0da0*/  MUFU.RCP R0, R0 ;  /* 0x0000000000007308 */ /* 0x001e240000001000 */
[----:B0-----:R-:W-:Y:S02]  /*0db0*/  VIADD R4, R0, 0xffffffe ;  /* 0x0ffffffe00047836 */ /* 0x001fe40000000000 */
[----:B------:R-:W-:-:S04]  /*0dc0*/  IMAD.MOV.U32 R0, RZ, RZ, RZ ;  /* 0x000000ffff007224 */ /* 0x000fc800078e00ff */
[----:B------:R0:W1:Y:S02]  /*0dd0*/  F2I.FTZ.U32.TRUNC.NTZ R5, R4 ;  /* 0x0000000400057305 */ /* 0x000064000021f000 */
[----:B0-----:R-:W-:Y:S02]  /*0de0*/  IMAD.MOV.U32 R4, RZ, RZ, RZ ;  /* 0x000000ffff047224 */ /* 0x001fe400078e00ff */
[----:B-1----:R-:W-:-:S05]  /*0df0*/  IMAD R2, R5, R9, RZ ;  /* 0x0000000905027224 */ /* 0x002fca00078e02ff */
[----:B------:R-:W-:-:S05]  /*0e00*/  IADD3 R7, -R2, RZ, RZ ;  /* 0x000000ff02077210 */ /* 0x000fca0007ffe1ff */
        /* <DEDUP_REMOVED lines=12> */
.L_x_138:
[----:B------:R-:W-:Y:S05]  /*0ed0*/  BSYNC B0 ;  /* 0x0000000000007941 */ /* 0x000fea0003800000 */
.L_x_136:
        /* <DEDUP_REMOVED lines=13> */
[----:B------:R-:W-:Y:S05]  /*0fb0*/  CALL.REL.NOINC `($__internal_1_$__cuda_sm20_div_s64) ;  /* 0x0000005c00b47944 */ /* 0x000fea0003c00000 */
[----:B------:R-:W-:Y:S05]  /*0fc0*/  BRA `(.L_x_141) ;  /* 0x0000000000487947 */ /* 0x000fea0003800000 */
.L_x_140:
        /* <DEDUP_REMOVED lines=18> */
.L_x_141:
[----:B------:R-:W-:Y:S05]  /*10f0*/  BSYNC B0 ;  /* 0x0000000000007941 */ /* 0x000fea0003800000 */
.L_x_139:
        /* <DEDUP_REMOVED lines=20> */
.L_x_143:
        /* <DEDUP_REMOVED lines=19> */
.L_x_144:
[----:B------:R-:W-:Y:S05]  /*1370*/  BSYNC B0 ;  /* 0x0000000000007941 */ /* 0x000fea0003800000 */
.L_x_142:
[----:B------:R-:W-:Y:S01]  /*1380*/  ISETP.GT.AND P0, PT, R47, R48, PT ;  /* 0x000000302f00720c */ /* 0x000fe20003f04270 */
[----:B------:R-:W-:Y:S01]  /*1390*/  ULDC UR12, c[0x0][0x228] ;  /* 0x00008a00000c7ab9 */ /* 0x000fe20000000800 */
[----:B------:R-:W-:Y:S02]  /*13a0*/  BSSY B0, `(.L_x_145) ;  /* 0x00005a9000007945 */ /* 0x000fe40003800000 */
[----:B------:R-:W-:-:S13]  /*13b0*/  ISETP.GE.OR P0, PT, R46, UR12, !P0 ;  /* 0x0000000c2e007c0c */ /* 0x000fda000c706670 */
[----:B------:R-:W-:Y:S05]  /*13c0*/  @P0 BRA `(.L_x_146) ;  /* 0x0000005800980947 */ /* 0x000fea0003800000 */
[----:B------:R-:W-:Y:S01]  /*13d0*/  VIADD R23, R44, 0x1 ;  /* 0x000000012c177836 */ /* 0x000fe20000000000 */
[----:B------:R-:W-:-:S07]  /*13e0*/  MOV R20, R46 ;  /* 0x0000002e00147202 */ /* 0x000fce0000000f00 */
.L_x_247:
        /* <DEDUP_REMOVED lines=9> */
[----:B------:R-:W-:Y:S02]  /*1480*/  MOV R49, UR12 ;  /* 0x0000000c00317c02 */ /* 0x000fe40008000f00 */
[----:B------:R-:W-:-:S07]  /*1490*/  MOV R54, 0x14b0 ;  /* 0x000014b000367802 */ /* 0x000fce0000000f00 */
[----:B------:R-:W-:Y:S05]  /*14a0*/  CALL.REL.NOINC `($__internal_1_$__cuda_sm20_div_s64) ;  /* 0x0000005800787944 */ /* 0x000fea0003c00000 */
[----:B------:R-:W-:Y:S01]  /*14b0*/  IADD3 R7, P0, RZ, -R44, RZ ;  /* 0x8000002cff077210 */ /* 0x000fe20007f1e0ff */
[----:B------:R-:W-:Y:S01]  /*14c0*/  ULDC UR12, c[0x0][0x228] ;  /* 0x00008a00000c7ab9 */ /* 0x000fe20000000800 */
[----:B------:R-:W-:Y:S01]  /*14d0*/  IMAD.MOV.U32 R2, RZ, RZ, R20 ;  /* 0x000000ffff027224 */ /* 0x000fe200078e0014 */
[----:B------:R-:W-:Y:S02]  /*14e0*/  MOV R9, UR12 ;  /* 0x0000000c00097c02 */ /* 0x000fe40008000f00 */
[----:B------:R-:W-:-:S03]  /*14f0*/  IMAD.X R0, RZ, RZ, ~R56, P0 ;  /* 0x000000ffff007224 */ /* 0x000fc600000e0e38 */
[----:B------:R-:W-:-:S04]  /*1500*/  IMAD.WIDE.U32 R4, R7, R9, R2 ;  /* 0x0000000907047225 */ /* 0x000fc800078e0002 */
[----:B------:R-:W-:-:S04]  /*1510*/  IMAD R0, R0, R9, RZ ;  /* 0x0000000900007224 */ /* 0x000fc800078e02ff */
[----:B------:R-:W-:Y:S01]  /*1520*/  IMAD R7, R7, UR9, R0 ;  /* 0x0000000907077c24 */ /* 0x000fe2000f8e0200 */
[----:B------:R-:W-:-:S03]  /*1530*/  MOV R0, R44 ;  /* 0x0000002c00007202 */ /* 0x000fc60000000f00 */
[----:B------:R-:W-:Y:S01]  /*1540*/  IMAD.IADD R2, R5, 0x1, R7 ;  /* 0x0000000105027824 */ /* 0x000fe200078e0207 */
[----:B------:R-:W-:Y:S06]  /*1550*/  BRA `(.L_x_149) ;  /* 0x00000000005c7947 */ /* 0x000fec0003800000 */
.L_x_148:
[----:B------:R-:W-:Y:S02]  /*1560*/  ULDC UR12, c[0x0][0x228] ;  /* 0x00008a00000c7ab9 */ /* 0x000fe40000000800 */
[----:B------:R-:W-:-:S04]  /*1570*/  MOV R9, UR12 ;  /* 0x0000000c00097c02 */ /* 0x000fc80008000f00 */
[----:B------:R-:W0:Y:S01]  /*1580*/  I2F.U32.RP R0, R9 ;  /* 0x0000000900007306 */ /* 0x000e220000209000 */
[----:B------:R-:W-:-:S07]  /*1590*/  ISETP.NE.U32.AND P2, PT, R9, RZ, PT ;  /* 0x000000ff0900720c */ /* 0x000fce0003f45070 */
[----:B0-----:R-:W0:Y:S02]  /*15a0*/  MUFU.RCP R0, R0 ;  /* 0x0000000000007308 */ /* 0x001e240000001000 */
[----:B0-----:R-:W-:-:S06]  /*15b0*/  VIADD R4, R0, 0xffffffe ;  /* 0x0ffffffe00047836 */ /* 0x001fcc0000000000 */
        /* <DEDUP_REMOVED lines=17> */
.L_x_149:
[----:B------:R-:W-:Y:S05]  /*16d0*/  BSYNC B1 ;  /* 0x0000000000017941 */ /* 0x000fea0003800000 */
.L_x_147:
        /* <DEDUP_REMOVED lines=14> */
[----:B------:R-:W-:Y:S01]  /*17c0*/  IMAD.MOV.U32 R19, RZ, RZ, R44 ;  /* 0x000000ffff137224 */ /* 0x000fe200078e002c */
[----:B------:R-:W-:Y:S06]  /*17d0*/  BRA `(.L_x_152) ;  /* 0x0000000000487947 */ /* 0x000fec0003800000 */
.L_x_151:
        /* <DEDUP_REMOVED lines=18> */
.L_x_152:
[----:B------:R-:W-:Y:S05]  /*1900*/  BSYNC B1 ;  /* 0x0000000000017941 */ /* 0x000fea0003800000 */
.L_x_150:
        /* <DEDUP_REMOVED lines=20> */
.L_x_154:
        /* <DEDUP_REMOVED lines=19> */
.L_x_155:
[----:B------:R-:W-:Y:S05]  /*1b80*/  BSYNC B1 ;  /* 0x0000000000017941 */ /* 0x000fea0003800000 */
.L_x_153:
[----:B------:R-:W0:Y:S01]  /*1b90*/  LDC R4, c[0x0][0x224] ;  /* 0x00008900ff047b82 */ /* 0x000e220000000800 */
[----:B------:R-:W-:Y:S01]  /*1ba0*/  ULDC.64 UR14, c[0x0][0x238] ;  /* 0x00008e00000e7ab9 */ /* 0x000fe20000000a00 */
[----:B------:R-:W-:Y:S01]  /*1bb0*/  IADD3 R21, R44, 0x1, RZ ;  /* 0x000000012c157810 */ /* 0x000fe20007ffe0ff */
[----:B------:R-:W-:Y:S01]  /*1bc0*/  ULDC UR13, c[0x0][0x234] ;  /* 0x00008d00000d7ab9 */ /* 0x000fe20000000800 */
[----:B------:R-:W-:Y:S01]  /*1bd0*/  SHF.R.S32.HI R27, RZ, 0x1f, R26 ;  /* 0x0000001fff1b7819 */ /* 0x000fe2000001141a */
[C---:B------:R-:W-:Y:S01]  /*1be0*/  VIADD R28, R26.reuse, 0x1 ;  /* 0x000000011a1c7836 */ /* 0x040fe20000000000 */
[----:B------:R-:W-:Y:S01]  /*1bf0*/  IADD3 R30, R26, 0x2, RZ ;  /* 0x000000021a1e7810 */ /* 0x000fe20007ffe0ff */
[----:B------:R-:W-:Y:S01]  /*1c00*/  BSSY B1, `(.L_x_156) ;  /* 0x000051d000017945 */ /* 0x000fe20003800000 */
[----:B------:R-:W1:Y:S01]  /*1c10*/  LDC R39, c[0x0][0x228] ;  /* 0x00008a00ff277b82 */ /* 0x000e620000000800 */
[----:B------:R-:W-:Y:S01]  /*1c20*/  MOV R18, R48 ;  /* 0x0000003000127202 */ /* 0x000fe20000000f00 */
[----:B------:R-:W-:Y:S01]  /*1c30*/  IMAD.MOV.U32 R40, RZ, RZ, R24 ;  /* 0x000000ffff287224 */ /* 0x000fe200078e0018 */
[----:B------:R-:W-:-:S02]  /*1c40*/  SHF.R.S32.HI R29, RZ, 0x1f, R28 ;  /* 0x0000001fff1d7819 */ /* 0x000fc4000001141c */
[----:B------:R-:W-:Y:S02]  /*1c50*/  IADD3 R36, P1, R28, 0x1, RZ ;  /* 0x000000011c247810 */ /* 0x000fe40007f3e0ff */
[----:B------:R-:W-:Y:S01]  /*1c60*/  SHF.R.S32.HI R31, RZ, 0x1f, R30 ;  /* 0x0000001fff1f7819 */ /* 0x000fe2000001141e */
        /* <DEDUP_REMOVED lines=8> */
[----:B------:R-:W-:Y:S01]  /*1cf0*/  IADD3 R2, -R0, RZ, RZ ;  /* 0x000000ff00027210 */ /* 0x000fe20007ffe1ff */
[----:B--2---:R-:W-:Y:S02]  /*1d00*/  UIADD3 UR12, UP0, UR12, UR14, URZ ;  /* 0x0000000e0c0c7290 */ /* 0x004fe4000ff1e03f */
[----:B------:R-:W-:Y:S02]  /*1d10*/  IMAD.IADD R0, R5, 0x1, R9 ;  /* 0x0000000105007824 */ /* 0x000fe400078e0209 */
[----:B------:R-:W-:Y:S01]  /*1d20*/  UIADD3.X UR15, URZ, UR15, URZ, UP0, !UPT ;  /* 0x0000000f3f0f7290 */ /* 0x000fe200087fe43f */
[----:B------:R-:W-:Y:S02]  /*1d30*/  IMAD R44, R2, UR13, R44 ;  /* 0x0000000d022c7c24 */ /* 0x000fe4000f8e022c */
[----:B------:R-:W-:-:S04]  /*1d40*/  IMAD.WIDE.U32 R6, R4, UR12, R6 ;  /* 0x0000000c04067c25 */ /* 0x000fc8000f8e0006 */
[----:B------:R-:W-:Y:S02]  /*1d50*/  IMAD R5, R0, UR12, RZ ;  /* 0x0000000c00057c24 */ /* 0x000fe4000f8e02ff */
[----:B------:R-:W-:Y:S01]  /*1d60*/  IMAD R0, R2, UR13, R21 ;  /* 0x0000000d02007c24 */ /* 0x000fe2000f8e0215 */
[----:B------:R-:W-:Y:S01]  /*1d70*/  IADD3 R2, P0, R20, R6, RZ ;  /* 0x0000000614027210 */ /* 0x000fe20007f1e0ff */
[----:B------:R-:W-:Y:S01]  /*1d80*/  IMAD R5, R4, UR15, R5 ;  /* 0x0000000f04057c24 */ /* 0x000fe2000f8e0205 */
[----:B------:R-:W-:Y:S01]  /*1d90*/  ULDC.64 UR12, c[0x0][0x210] ;  /* 0x00008400000c7ab9 */ /* 0x000fe20000000a00 */
[----:B------:R-:W-:Y:S01]  /*1da0*/  IMAD.IADD R0, R0, 0x1, -R19 ;  /* 0x0000000100007824 */ /* 0x000fe200078e0a13 */
[----:B------:R-:W-:Y:S02]  /*1db0*/  IADD3 R19, R44, -R19, RZ ;  /* 0x800000132c137210 */ /* 0x000fe40007ffe0ff */
[----:B------:R-:W-:Y:S02]  /*1dc0*/  IADD3.X R3, R3, R7, R5, P0, !PT ;  /* 0x0000000703037210 */ /* 0x000fe400007fe405 */
[----:B------:R-:W-:-:S02]  /*1dd0*/  IADD3 R34, P0, R26, 0x1, RZ ;  /* 0x000000011a227810 */ /* 0x000fc40007f1e0ff */
[----:B------:R-:W-:-:S03]  /*1de0*/  LOP3.LUT R17, R0, 0x3, RZ, 0xc0, !PT ;  /* 0x0000000300117812 */ /* 0x000fc600078ec0ff */
[----:B------:R-:W-:Y:S01]  /*1df0*/  IMAD.X R4, RZ, RZ, R27, P0 ;  /* 0x000000ffff047224 */ /* 0x000fe200000e061b */
[----:B------:R-:W-:Y:S01]  /*1e00*/  LEA R32, P0, R2, UR12, 0x1 ;  /* 0x0000000c02207c11 */ /* 0x000fe2000f8008ff */
[----:B------:R-:W-:Y:S02]  /*1e10*/  UMOV UR12, 0xffffffff ;  /* 0xffffffff000c7882 */ /* 0x000fe40000000000 */
[----:B------:R-:W-:Y:S01]  /*1e20*/  IMAD R5, R4, R39, RZ ;  /* 0x0000002704057224 */ /* 0x000fe200078e02ff */
[----:B------:R-:W-:Y:S01]  /*1e30*/  LEA.HI.X R33, R2, UR13, R3, 0x1, P0 ;  /* 0x0000000d02217c11 */ /* 0x000fe200080f0c03 */
[----:B------:R-:W-:Y:S01]  /*1e40*/  IMAD.X R2, RZ, RZ, R31, P2 ;  /* 0x000000ffff027224 */ /* 0x000fe200010e061f */
[----:B------:R-:W-:Y:S01]  /*1e50*/  IADD3.X R3, RZ, R29, RZ, P1, !PT ;  /* 0x0000001dff037210 */ /* 0x000fe20000ffe4ff */
[----:B------:R-:W-:Y:S01]  /*1e60*/  UMOV UR13, 0xffffffff ;  /* 0xffffffff000d7882 */ /* 0x000fe20000000000 */
[----:B------:R-:W-:Y:S02]  /*1e70*/  IMAD R5, R34, UR9, R5 ;  /* 0x0000000922057c24 */ /* 0x000fe4000f8e0205 */
[----:B------:R-:W-:-:S02]  /*1e80*/  IMAD R7, R2, R39, RZ ;  /* 0x0000002702077224 */ /* 0x000fc400078e02ff */
[-C--:B------:R-:W-:Y:S02]  /*1e90*/  IMAD R3, R3, R39.reuse, RZ ;  /* 0x0000002703037224 */ /* 0x080fe400078e02ff */
[----:B------:R-:W-:-:S04]  /*1ea0*/  IMAD.WIDE.U32 R34, R34, R39, UR12 ;  /* 0x0000000c22227e25 */ /* 0x000fc8000f8e0027 */
[C---:B------:R-:W-:Y:S02]  /*1eb0*/  IMAD R3, R36.reuse, UR9, R3 ;  /* 0x0000000924037c24 */ /* 0x040fe4000f8e0203 */
[----:B------:R-:W-:-:S04]  /*1ec0*/  IMAD.WIDE.U32 R36, R36, R39, UR12 ;  /* 0x0000000c24247e25 */ /* 0x000fc8000f8e0027 */
[C---:B------:R-:W-:Y:S01]  /*1ed0*/  IMAD R7, R38.reuse, UR9, R7 ;  /* 0x0000000926077c24 */ /* 0x040fe2000f8e0207 */
[----:B------:R-:W-:Y:S01]  /*1ee0*/  IADD3 R15, R37, R3, RZ ;  /* 0x00000003250f7210 */ /* 0x000fe20007ffe0ff */
[----:B------:R-:W-:-:S04]  /*1ef0*/  IMAD.WIDE.U32 R38, R38, R39, UR12 ;  /* 0x0000000c26267e25 */ /* 0x000fc8000f8e0027 */
[----:B------:R-:W-:Y:S02]  /*1f00*/  IMAD.IADD R16, R35, 0x1, R5 ;  /* 0x0000000123107824 */ /* 0x000fe400078e0205 */
[----:B------:R-:W-:-:S07]  /*1f10*/  IMAD.IADD R14, R39, 0x1, R7 ;  /* 0x00000001270e7824 */ /* 0x000fce00078e0207 */
.L_x_246:
[----:B------:R-:W-:Y:S01]  /*1f20*/  SHF.R.S32.HI R3, RZ, 0x1f, R18 ;  /* 0x0000001fff037819 */ /* 0x000fe20000011412 */
[----:B------:R-:W-:Y:S01]  /*1f30*/  ULDC UR12, c[0x0][0x220] ;  /* 0x00008800000c7ab9 */ /* 0x000fe20000000800 */
[----:B------:R-:W-:Y:S01]  /*1f40*/  IADD3 R5, P0, R18, 0x1, RZ ;  /* 0x0000000112057810 */ /* 0x000fe20007f1e0ff */
[----:B------:R-:W-:Y:S01]  /*1f50*/  IMAD.MOV.U32 R64, RZ, RZ, -0x1 ;  /* 0xffffffffff407424 */ /* 0x000fe200078e00ff */
[----:B------:R-:W-:Y:S01]  /*1f60*/  MOV R65, 0xffffffff ;  /* 0xffffffff00417802 */ /* 0x000fe20000000f00 */
[----:B------:R-:W-:Y:S01]  /*1f70*/  BSSY B2, `(.L_x_157) ;  /* 0x0000023000027945 */ /* 0x000fe20003800000 */
[----:B012---:R-:W-:Y:S01]  /*1f80*/  IADD3.X R0, RZ, R3, RZ, P0, !PT ;  /* 0x00000003ff007210 */ /* 0x007fe200007fe4ff */
        /* <DEDUP_REMOVED lines=11> */
[----:B------:R-:W-:Y:S05]  /*2040*/  CALL.REL.NOINC `($__internal_1_$__cuda_sm20_div_s64) ;  /* 0x0000004c00907944 */ /* 0x000fea0003c00000 */
[----:B------:R-:W-:Y:S01]  /*2050*/  MOV R0, R44 ;  /* 0x0000002c00007202 */ /* 0x000fe20000000f00 */
[----:B------:R-:W-:Y:S06]  /*2060*/  BRA `(.L_x_159) ;  /* 0x00000000004c7947 */ /* 0x000fec0003800000 */
.L_x_158:
        /* <DEDUP_REMOVED lines=19> */
.L_x_159:
[----:B------:R-:W-:Y:S05]  /*21a0*/  BSYNC B2 ;  /* 0x0000000000027941 */ /* 0x000fea0003800000 */
.L_x_157:
        /* <DEDUP_REMOVED lines=10> */
[----:B------:R-:W-:Y:S05]  /*2250*/  CALL.REL.NOINC `($__internal_1_$__cuda_sm20_div_s64) ;  /* 0x0000004c000c7944 */ /* 0x000fea0003c00000 */
        /* <DEDUP_REMOVED lines=11> */
.L_x_161:
        /* <DEDUP_REMOVED lines=23> */
.L_x_162:
[----:B------:R-:W-:Y:S05]  /*2480*/  BSYNC B2 ;  /* 0x0000000000027941 */ /* 0x000fea0003800000 */
.L_x_160:
        /* <DEDUP_REMOVED lines=15> */
.L_x_164:
        /* <DEDUP_REMOVED lines=18> */
.L_x_165:
[----:B------:R-:W-:Y:S05]  /*26a0*/  BSYNC B2 ;  /* 0x0000000000027941 */ /* 0x000fea0003800000 */
.L_x_163:
        /* <DEDUP_REMOVED lines=8> */
[----:B------:R-:W-:-:S07]  /*2730*/  MOV R12, R22 ;  /* 0x00000016000c7202 */ /* 0x000fce0000000f00 */
.L_x_245:
[----:B------:R-:W-:Y:S01]  /*2740*/  SHF.R.S32.HI R3, RZ, 0x1f, R12 ;  /* 0x0000001fff037819 */ /* 0x000fe2000001140c */
[----:B------:R-:W-:Y:S01]  /*2750*/  ULDC UR12, c[0x0][0x224] ;  /* 0x00008900000c7ab9 */ /* 0x000fe20000000800 */
[----:B------:R-:W-:Y:S01]  /*2760*/  IADD3 R5, P0, R12, 0x1, RZ ;  /* 0x000000010c057810 */ /* 0x000fe20007f1e0ff */
[----:B------:R-:W-:Y:S01]  /*2770*/  IMAD.MOV.U32 R65, RZ, RZ, -0x1 ;  /* 0xffffffffff417424 */ /* 0x000fe200078e00ff */
[----:B------:R-:W-:Y:S01]  /*2780*/  MOV R64, 0xffffffff ;  /* 0xffffffff00407802 */ /* 0x000fe20000000f00 */
[----:B------:R-:W-:Y:S02]  /*2790*/  BSSY B3, `(.L_x_168) ;  /* 0x0000023000037945 */ /* 0x000fe40003800000 */
[----:B012---:R-:W-:Y:S02]  /*27a0*/  IMAD.X R0, RZ, RZ, R3, P0 ;  /* 0x000000ffff007224 */ /* 0x007fe400000e0603 */
        /* <DEDUP_REMOVED lines=11> */
[----:B------:R-:W-:Y:S05]  /*2860*/  CALL.REL.NOINC `($__internal_1_$__cuda_sm20_div_s64) ;  /* 0x0000004400887944 */ /* 0x000fea0003c00000 */
[----:B------:R-:W-:Y:S01]  /*2870*/  IMAD.MOV.U32 R0, RZ, RZ, R44 ;  /* 0x000000ffff007224 */ /* 0x000fe200078e002c */
[----:B------:R-:W-:Y:S06]  /*2880*/  BRA `(.L_x_170) ;  /* 0x00000000004c7947 */ /* 0x000fec0003800000 */
.L_x_169:
        /* <DEDUP_REMOVED lines=19> */
.L_x_170:
[----:B------:R-:W-:Y:S05]  /*29c0*/  BSYNC B3 ;  /* 0x0000000000037941 */ /* 0x000fea0003800000 */
.L_x_168:
        /* <DEDUP_REMOVED lines=22> */
.L_x_172:
        /* <DEDUP_REMOVED lines=23> */
.L_x_173:
[----:B------:R-:W-:Y:S05]  /*2ca0*/  BSYNC B3 ;  /* 0x0000000000037941 */ /* 0x000fea0003800000 */
.L_x_171:
        /* <DEDUP_REMOVED lines=15> */
.L_x_175:
        /* <DEDUP_REMOVED lines=18> */
.L_x_176:
[----:B------:R-:W-:Y:S05]  /*2ec0*/  BSYNC B3 ;  /* 0x0000000000037941 */ /* 0x000fea0003800000 */
.L_x_174:
        /* <DEDUP_REMOVED lines=8> */
[----:B------:R-:W-:Y:S01]  /*2f50*/  ISETP.NE.AND P0, PT, R17, RZ, PT ;  /* 0x000000ff1100720c */ /* 0x000fe20003f05270 */
[----:B------:R-:W-:Y:S01]  /*2f60*/  BSSY B3, `(.L_x_179) ;  /* 0x0000192000037945 */ /* 0x000fe20003800000 */
[----:B------:R-:W-:Y:S02]  /*2f70*/  IMAD R11, R44, R13, RZ ;  /* 0x0000000d2c0b7224 */ /* 0x000fe400078e02ff */
[----:B------:R-:W-:-:S09]  /*2f80*/  IMAD.MOV.U32 R49, RZ, RZ, R26 ;  /* 0x000000ffff317224 */ /* 0x000fd200078e001a */
        /* <DEDUP_REMOVED lines=12> */
[----:B------:R-:W-:Y:S01]  /*3050*/  MOV R2, R44 ;  /* 0x0000002c00027202 */ /* 0x000fe20000000f00 */
[----:B------:R-:W-:Y:S06]  /*3060*/  BRA `(.L_x_183) ;  /* 0x00000000004c7947 */ /* 0x000fec0003800000 */
.L_x_182:
        /* <DEDUP_REMOVED lines=19> */
.L_x_183:
[----:B------:R-:W-:Y:S05]  /*31a0*/  BSYNC B5 ;  /* 0x0000000000057941 */ /* 0x000fea0003800000 */
.L_x_181:
        /* <DEDUP_REMOVED lines=21> */
.L_x_185:
[----:B------:R-:W-:Y:S01]  /*3300*/  ULDC UR12, c[0x0][0x234] ;  /* 0x00008d00000c7ab9 */ /* 0x000fe20000000800 */
[----:B------:R-:W-:Y:S01]  /*3310*/  IMAD.MOV.U32 R4, RZ, RZ, RZ ;  /* 0x000000ffff047224 */ /* 0x000fe200078e00ff */
[----:B------:R-:W-:-:S04]  /*3320*/  MOV R3, UR12 ;  /* 0x0000000c00037c02 */ /* 0x000fc80008000f00 */
[----:B------:R-:W0:Y:S01]  /*3330*/  I2F.U32.RP R6, R3 ;  /* 0x0000000300067306 */ /* 0x000e220000209000 */
[----:B------:R-:W-:-:S07]  /*3340*/  ISETP.NE.U32.AND P2, PT, R3, RZ, PT ;  /* 0x000000ff0300720c */ /* 0x000fce0003f45070 */
[----:B0-----:R-:W0:Y:S02]  /*3350*/  MUFU.RCP R6, R6 ;  /* 0x0000000600067308 */ /* 0x001e240000001000 */
[----:B0-----:R-:W-:-:S06]  /*3360*/  VIADD R5, R6, 0xffffffe ;  /* 0x0ffffffe06057836 */ /* 0x001fcc0000000000 */
[----:B------:R-:W0:Y:S02]  /*3370*/  F2I.FTZ.U32.TRUNC.NTZ R5, R5 ;  /* 0x0000000500057305 */ /* 0x000e24000021f000 */
[----:B0-----:R-:W-:-:S05]  /*3380*/  IMAD R0, R5, R3, RZ ;  /* 0x0000000305007224 */ /* 0x001fca00078e02ff */
        /* <DEDUP_REMOVED lines=14> */
.L_x_186:
[----:B------:R-:W-:Y:S05]  /*3470*/  BSYNC B5 ;  /* 0x0000000000057941 */ /* 0x000fea0003800000 */
.L_x_184:
        /* <DEDUP_REMOVED lines=15> */
.L_x_188:
        /* <DEDUP_REMOVED lines=18> */
.L_x_189:
[----:B------:R-:W-:Y:S05]  /*3690*/  BSYNC B5 ;  /* 0x0000000000057941 */ /* 0x000fea0003800000 */
.L_x_187:
[----:B------:R-:W0:Y:S01]  /*36a0*/  LDC R3, c[0x0][0x234] ;  /* 0x00008d00ff037b82 */ /* 0x000e220000000800 */
[----:B------:R-:W2:Y:S01]  /*36b0*/  LDG.E.U16 R7, desc[UR16][R32.64] ;  /* 0x0000001020077981 */ /* 0x000ea2000c1e1500 */
[----:B------:R-:W-:Y:S01]  /*36c0*/  IADD3 R2, R2, 0x1, RZ ;  /* 0x0000000102027810 */ /* 0x000fe20007ffe0ff */
[----:B------:R-:W-:Y:S01]  /*36d0*/  IMAD.MOV R9, RZ, RZ, -R0 ;  /* 0x000000ffff097224 */ /* 0x000fe200078e0a00 */
[----:B------:R-:W-:Y:S01]  /*36e0*/  ULDC UR12, c[0x0][0x228] ;  /* 0x00008a00000c7ab9 */ /* 0x000fe20000000800 */
[----:B0-----:R-:W-:-:S04]  /*36f0*/  IMAD R5, R12, R3, R26 ;  /* 0x000000030c057224 */ /* 0x001fc800078e021a */
[----:B------:R-:W-:-:S05]  /*3700*/  IMAD.WIDE R4, R5, 0x2, R40 ;  /* 0x0000000205047825 */ /* 0x000fca00078e0228 */
[----:B------:R-:W3:Y:S01]  /*3710*/  LDG.E.U16 R6, desc[UR16][R4.64] ;  /* 0x0000001004067981 */ /* 0x000ee2000c1e1500 */
[----:B------:R-:W-:-:S05]  /*3720*/  IMAD R9, R9, UR12, R2 ;  /* 0x0000000c09097c24 */ /* 0x000fca000f8e0202 */
[----:B------:R-:W-:-:S05]  /*3730*/  IADD3 R0, -R44, R9, RZ ;  /* 0x000000092c007210 */ /* 0x000fca0007ffe1ff */
[----:B------:R-:W-:-:S05]  /*3740*/  IMAD R0, R11, R0, RZ ;  /* 0x000000000b007224 */ /* 0x000fca00078e02ff */
[----:B------:R-:W-:-:S04]  /*3750*/  I2FP.F32.S32 R2, R0 ;  /* 0x0000000000027245 */ /* 0x000fc80000201400 */
[----:B------:R-:W0:Y:S01]  /*3760*/  MUFU.RCP R9, R2 ;  /* 0x0000000200097308 */ /* 0x000e220000001000 */
[----:B------:R-:W-:Y:S01]  /*3770*/  ISETP.NE.AND P0, PT, R17, 0x1, PT ;  /* 0x000000011100780c */ /* 0x000fe20003f05270 */
[----:B------:R-:W-:Y:S02]  /*3780*/  VIADD R49, R26, 0x1 ;  /* 0x000000011a317836 */ /* 0x000fe40000000000 */
[----:B--2---:R-:W-:Y:S02]  /*3790*/  HADD2.F32 R7, -RZ, R7.H0_H0 ;  /* 0x20000007ff077230 */ /* 0x004fe40000004100 */
[----:B---3--:R-:W-:-:S05]  /*37a0*/  HADD2.F32 R6, -RZ, R6.H0_H0 ;  /* 0x20000006ff067230 */ /* 0x008fca0000004100 */
[----:B0-----:R-:W-:-:S05]  /*37b0*/  FMUL.FTZ R6, R6, R9 ;  /* 0x0000000906067220 */ /* 0x001fca0000410000 */
[----:B------:R-:W-:-:S05]  /*37c0*/  F2FP.F16.F32.PACK_AB R6, RZ, R6 ;  /* 0x00000006ff06723e */ /* 0x000fca00000000ff */
[----:B------:R-:W-:-:S05]  /*37d0*/  HADD2.F32 R6, -RZ, R6.H0_H0 ;  /* 0x20000006ff067230 */ /* 0x000fca0000004100 */
[----:B------:R-:W-:-:S05]  /*37e0*/  FADD.FTZ R0, R7, R6 ;  /* 0x0000000607007221 */ /* 0x000fca0000010000 */
[----:B------:R-:W-:-:S05]  /*37f0*/  F2FP.F16.F32.PACK_AB R0, RZ, R0 ;  /* 0x00000000ff00723e */ /* 0x000fca00000000ff */
[----:B------:R0:W-:Y:S01]  /*3800*/  STG.E.U16 desc[UR16][R32.64], R0 ;  /* 0x0000000020007986 */ /* 0x0001e2000c101510 */
        /* <DEDUP_REMOVED lines=11> */
[----:B0-----:R-:W-:Y:S05]  /*38c0*/  CALL.REL.NOINC `($__internal_1_$__cuda_sm20_div_s64) ;  /* 0x0000003400707944 */ /* 0x001fea0003c00000 */
[----:B------:R-:W-:Y:S01]  /*38d0*/  MOV R3, R44 ;  /* 0x0000002c00037202 */ /* 0x000fe20000000f00 */
[----:B------:R-:W-:Y:S06]  /*38e0*/  BRA `(.L_x_192) ;  /* 0x00000000004c7947 */ /* 0x000fec0003800000 */
.L_x_191:
[----:B------:R-:W1:Y:S01]  /*38f0*/  I2F.U32.RP R8, R3 ;  /* 0x0000000300087306 */ /* 0x000e620000209000 */
[----:B------:R-:W-:Y:S01]  /*3900*/  IMAD.MOV.U32 R6, RZ, RZ, RZ ;  /* 0x000000ffff067224 */ /* 0x000fe200078e00ff */
[----:B------:R-:W-:-:S06]  /*3910*/  ISETP.NE.U32.AND P2, PT, R3, RZ, PT ;  /* 0x000000ff0300720c */ /* 0x000fcc0003f45070 */
[----:B-1----:R-:W1:Y:S02]  /*3920*/  MUFU.RCP R8, R8 ;  /* 0x0000000800087308 */ /* 0x002e640000001000 */
[----:B-1----:R-:W-:-:S06]  /*3930*/  VIADD R7, R8, 0xffffffe ;  /* 0x0ffffffe08077836 */ /* 0x002fcc0000000000 */
[----:B------:R-:W1:Y:S02]  /*3940*/  F2I.FTZ.U32.TRUNC.NTZ R7, R7 ;  /* 0x0000000700077305 */ /* 0x000e64000021f000 */
        /* <DEDUP_REMOVED lines=12> */
[----:B------:R-:W-:-:S07]  /*3a10*/  MOV R3, R2 ;  /* 0x0000000200037202 */ /* 0x000fce0000000f00 */
.L_x_192:
[----:B------:R-:W-:Y:S05]  /*3a20*/  BSYNC B5 ;  /* 0x0000000000057941 */ /* 0x000fea0003800000 */
.L_x_190:
        /* <DEDUP_REMOVED lines=10> */
[----:B0-----:R-:W-:Y:S05]  /*3ad0*/  CALL.REL.NOINC `($__internal_1_$__cuda_sm20_div_s64) ;  /* 0x0000003000ec7944 */ /* 0x001fea0003c00000 */
        /* <DEDUP_REMOVED lines=10> */
.L_x_194:
[----:B------:R-:W-:Y:S01]  /*3b80*/  ULDC UR12, c[0x0][0x234] ;  /* 0x00008d00000c7ab9 */ /* 0x000fe20000000800 */
[----:B------:R-:W-:Y:S01]  /*3b90*/  HFMA2.MMA R6, -RZ, RZ, 0, 0 ;  /* 0x00000000ff067435 */ /* 0x000fe200000001ff */
[----:B------:R-:W-:-:S04]  /*3ba0*/  IMAD.U32 R9, RZ, RZ, UR12 ;  /* 0x0000000cff097e24 */ /* 0x000fc8000f8e00ff */
[----:B------:R-:W1:Y:S01]  /*3bb0*/  I2F.U32.RP R8, R9 ;  /* 0x0000000900087306 */ /* 0x000e620000209000 */
[----:B------:R-:W-:-:S07]  /*3bc0*/  ISETP.NE.U32.AND P2, PT, R9, RZ, PT ;  /* 0x000000ff0900720c */ /* 0x000fce0003f45070 */
[----:B-1----:R-:W1:Y:S02]  /*3bd0*/  MUFU.RCP R8, R8 ;  /* 0x0000000800087308 */ /* 0x002e640000001000 */
[----:B-1----:R-:W-:-:S06]  /*3be0*/  IADD3 R7, R8, 0xffffffe, RZ ;  /* 0x0ffffffe08077810 */ /* 0x002fcc0007ffe0ff */
[----:B------:R-:W1:Y:S02]  /*3bf0*/  F2I.FTZ.U32.TRUNC.NTZ R7, R7 ;  /* 0x0000000700077305 */ /* 0x000e64000021f000 */
[----:B-1----:R-:W-:-:S04]  /*3c00*/  IMAD R2, R7, R9, RZ ;  /* 0x0000000907027224 */ /* 0x002fc800078e02ff */
        /* <DEDUP_REMOVED lines=14> */
.L_x_195:
[----:B------:R-:W-:Y:S05]  /*3cf0*/  BSYNC B5 ;  /* 0x0000000000057941 */ /* 0x000fea0003800000 */
.L_x_193:
        /* <DEDUP_REMOVED lines=13> */
[----:B0-----:R-:W-:Y:S05]  /*3dd0*/  CALL.REL.NOINC `($__internal_1_$__cuda_sm20_div_s64) ;  /* 0x00000030002c7944 */ /* 0x001fea0003c00000 */
[----:B------:R-:W-:Y:S05]  /*3de0*/  BRA `(.L_x_198) ;  /* 0x0000000000487947 */ /* 0x000fea0003800000 */
.L_x_197:
        /* <DEDUP_REMOVED lines=18> */
.L_x_198:
[----:B------:R-:W-:Y:S05]  /*3f10*/  BSYNC B5 ;  /* 0x0000000000057941 */ /* 0x000fea0003800000 */
.L_x_196:
[----:B------:R-:W2:Y:S01]  /*3f20*/  LDG.E.U16 R6, desc[UR16][R4.64+0x2] ;  /* 0x0000021004067981 */ /* 0x000ea2000c1e1500 */
[----:B------:R-:W-:Y:S01]  /*3f30*/  IADD3 R2, -R2, RZ, RZ ;  /* 0x000000ff02027210 */ /* 0x000fe20007ffe1ff */
[----:B------:R-:W-:Y:S01]  /*3f40*/  VIADD R3, R3, 0x1 ;  /* 0x0000000103037836 */ /* 0x000fe20000000000 */
[----:B------:R-:W-:Y:S01]  /*3f50*/  ULDC UR12, c[0x0][0x228] ;  /* 0x00008a00000c7ab9 */ /* 0x000fe20000000800 */
[----:B0-----:R-:W-:Y:S01]  /*3f60*/  HADD2.F32 R0, -RZ, R0.H0_H0 ;  /* 0x20000000ff007230 */ /* 0x001fe20000004100 */
[----:B------:R-:W-:Y:S01]  /*3f70*/  ISETP.NE.AND P0, PT, R17, 0x2, PT ;  /* 0x000000021100780c */ /* 0x000fe20003f05270 */
[----:B------:R-:W-:Y:S01]  /*3f80*/  IMAD R3, R2, UR12, R3 ;  /* 0x0000000c02037c24 */ /* 0x000fe2000f8e0203 */
[----:B------:R-:W-:-:S03]  /*3f90*/  IADD3 R49, R26, 0x2, RZ ;  /* 0x000000021a317810 */ /* 0x000fc60007ffe0ff */
[----:B------:R-:W-:-:S04]  /*3fa0*/  IMAD.IADD R2, R3, 0x1, -R44 ;  /* 0x0000000103027824 */ /* 0x000fc800078e0a2c */
[----:B------:R-:W-:-:S05]  /*3fb0*/  IMAD R2, R11, R2, RZ ;  /* 0x000000020b027224 */ /* 0x000fca00078e02ff */
[----:B------:R-:W-:-:S04]  /*3fc0*/  I2FP.F32.S32 R2, R2 ;  /* 0x0000000200027245 */ /* 0x000fc80000201400 */
[----:B------:R-:W0:Y:S01]  /*3fd0*/  MUFU.RCP R3, R2 ;  /* 0x0000000200037308 */ /* 0x000e220000001000 */
[----:B--2---:R-:W-:-:S05]  /*3fe0*/  HADD2.F32 R6, -RZ, R6.H0_H0 ;  /* 0x20000006ff067230 */ /* 0x004fca0000004100 */
        /* <DEDUP_REMOVED lines=17> */
[----:B-1----:R-:W-:Y:S05]  /*4100*/  CALL.REL.NOINC `($__internal_1_$__cuda_sm20_div_s64) ;  /* 0x0000002c00607944 */ /* 0x002fea0003c00000 */
[----:B------:R-:W-:Y:S01]  /*4110*/  IMAD.MOV.U32 R3, RZ, RZ, R44 ;  /* 0x000000ffff037224 */ /* 0x000fe200078e002c */
[----:B------:R-:W-:Y:S06]  /*4120*/  BRA `(.L_x_201) ;  /* 0x00000000004c7947 */ /* 0x000fec0003800000 */
.L_x_200:
[----:B------:R-:W-:Y:S01]  /*4130*/  ULDC UR12, c[0x0][0x234] ;  /* 0x00008d00000c7ab9 */ /* 0x000fe20000000800 */
[----:B------:R-:W-:Y:S01]  /*4140*/  HFMA2.MMA R2, -RZ, RZ, 0, 0 ;  /* 0x00000000ff027435 */ /* 0x000fe200000001ff */
[----:B------:R-:W0:Y:S01]  /*4150*/  I2F.U32.RP R6, UR12 ;  /* 0x0000000c00067d06 */ /* 0x000e220008209000 */
[----:B------:R-:W-:-:S07]  /*4160*/  ISETP.NE.U32.AND P2, PT, RZ, UR12, PT ;  /* 0x0000000cff007c0c */ /* 0x000fce000bf45070 */
[----:B0-----:R-:W0:Y:S02]  /*4170*/  MUFU.RCP R6, R6 ;  /* 0x0000000600067308 */ /* 0x001e240000001000 */
[----:B0-----:R-:W-:-:S06]  /*4180*/  IADD3 R8, R6, 0xffffffe, RZ ;  /* 0x0ffffffe06087810 */ /* 0x001fcc0007ffe0ff */
[----:B------:R-:W0:Y:S02]  /*4190*/  F2I.FTZ.U32.TRUNC.NTZ R3, R8 ;  /* 0x0000000800037305 */ /* 0x000e24000021f000 */
[----:B0-----:R-:W-:-:S04]  /*41a0*/  IMAD.MOV R7, RZ, RZ, -R3 ;  /* 0x000000ffff077224 */ /* 0x001fc800078e0a03 */
        /* <DEDUP_REMOVED lines=11> */
.L_x_201:
[----:B------:R-:W-:Y:S05]  /*4260*/  BSYNC B5 ;  /* 0x0000000000057941 */ /* 0x000fea0003800000 */
.L_x_199:
        /* <DEDUP_REMOVED lines=21> */
.L_x_203:
        /* <DEDUP_REMOVED lines=23> */
.L_x_204:
[----:B------:R-:W-:Y:S05]  /*4530*/  BSYNC B5 ;  /* 0x0000000000057941 */ /* 0x000fea0003800000 */
.L_x_202:
        /* <DEDUP_REMOVED lines=13> */
[----:B-1----:R-:W-:Y:S05]  /*4610*/  CALL.REL.NOINC `($__internal_1_$__cuda_sm20_div_s64) ;  /* 0x00000028001c7944 */ /* 0x002fea0003c00000 */
[----:B------:R-:W-:Y:S05]  /*4620*/  BRA `(.L_x_207) ;  /* 0x0000000000487947 */ /* 0x000fea0003800000 */
.L_x_206:
        /* <DEDUP_REMOVED lines=18> */
.L_x_207:
[----:B------:R-:W-:Y:S05]  /*4750*/  BSYNC B5 ;  /* 0x0000000000057941 */ /* 0x000fea0003800000 */
.L_x_205:
[----:B------:R-:W2:Y:S01]  /*4760*/  LDG.E.U16 R4, desc[UR16][R4.64+0x4] ;  /* 0x0000041004047981 */ /* 0x000ea2000c1e1500 */
[----:B------:R-:W-:Y:S01]  /*4770*/  IADD3 R2, -R2, RZ, RZ ;  /* 0x000000ff02027210 */ /* 0x000fe20007ffe1ff */
[----:B------:R-:W-:Y:S01]  /*4780*/  VIADD R3, R3, 0x1 ;  /* 0x0000000103037836 */ /* 0x000fe20000000000 */
[----:B------:R-:W-:Y:S01]  /*4790*/  ULDC UR12, c[0x0][0x228] ;  /* 0x00008a00000c7ab9 */ /* 0x000fe20000000800 */
[----:B-1----:R-:W-:Y:S01]  /*47a0*/  HADD2.F32 R0, -RZ, R0.H0_H0 ;  /* 0x20000000ff007230 */ /* 0x002fe20000004100 */
[----:B------:R-:W-:Y:S01]  /*47b0*/  IADD3 R49, R26, 0x3, RZ ;  /* 0x000000031a317810 */ /* 0x000fe20007ffe0ff */
[----:B------:R-:W-:-:S04]  /*47c0*/  IMAD R3, R2, UR12, R3 ;  /* 0x0000000c02037c24 */ /* 0x000fc8000f8e0203 */
[----:B------:R-:W-:-:S04]  /*47d0*/  IMAD.IADD R2, R3, 0x1, -R44 ;  /* 0x0000000103027824 */ /* 0x000fc800078e0a2c */
[----:B------:R-:W-:-:S05]  /*47e0*/  IMAD R2, R11, R2, RZ ;  /* 0x000000020b027224 */ /* 0x000fca00078e02ff */
[----:B------:R-:W-:-:S06]  /*47f0*/  I2FP.F32.S32 R2, R2 ;  /* 0x0000000200027245 */ /* 0x000fcc0000201400 */
[----:B------:R-:W0:Y:S01]  /*4800*/  MUFU.RCP R2, R2 ;  /* 0x0000000200027308 */ /* 0x000e220000001000 */
[----:B--2---:R-:W-:-:S05]  /*4810*/  HADD2.F32 R3, -RZ, R4.H0_H0 ;  /* 0x20000004ff037230 */ /* 0x004fca0000004100 */
[----:B0-----:R-:W-:-:S05]  /*4820*/  FMUL.FTZ R3, R3, R2 ;  /* 0x0000000203037220 */ /* 0x001fca0000410000 */
[----:B------:R-:W-:-:S05]  /*4830*/  F2FP.F16.F32.PACK_AB R3, RZ, R3 ;  /* 0x00000003ff03723e */ /* 0x000fca00000000ff */
[----:B------:R-:W-:-:S05]  /*4840*/  HADD2.F32 R3, -RZ, R3.H0_H0 ;  /* 0x20000003ff037230 */ /* 0x000fca0000004100 */
[----:B------:R-:W-:-:S05]  /*4850*/  FADD.FTZ R0, R0, R3 ;  /* 0x0000000300007221 */ /* 0x000fca0000010000 */
[----:B------:R-:W-:-:S05]  /*4860*/  F2FP.F16.F32.PACK_AB R0, RZ, R0 ;  /* 0x00000000ff00723e */ /* 0x000fca00000000ff */
[----:B------:R2:W-:Y:S02]  /*4870*/  STG.E.U16 desc[UR16][R32.64], R0 ;  /* 0x0000000020007986 */ /* 0x0005e4000c101510 */
.L_x_180:
[----:B------:R-:W-:Y:S05]  /*4880*/  BSYNC B3 ;  /* 0x0000000000037941 */ /* 0x000fea0003800000 */
.L_x_179:
        /* <DEDUP_REMOVED lines=8> */
[----:B------:R-:W-:Y:S01]  /*4910*/  MOV R43, 0xffffffff ;  /* 0xffffffff002b7802 */ /* 0x000fe20000000f00 */
[----:B------:R-:W-:Y:S01]  /*4920*/  IMAD.X R3, RZ, RZ, R9, P0 ;  /* 0x000000ffff037224 */ /* 0x000fe200000e0609 */
[----:B------:R-:W-:Y:S01]  /*4930*/  IADD3 R5, P0, R0, 0x1, RZ ;  /* 0x0000000100057810 */ /* 0x000fe20007f1e0ff */
[----:B------:R-:W-:Y:S01]  /*4940*/  IMAD.MOV.U32 R42, RZ, RZ, -0x1 ;  /* 0xffffffffff2a7424 */ /* 0x000fe200078e00ff */
[----:B------:R-:W-:Y:S01]  /*4950*/  IADD3 R53, P1, R2, 0x1, RZ ;  /* 0x0000000102357810 */ /* 0x000fe20007f3e0ff */
[----:B------:R-:W-:Y:S01]  /*4960*/  IMAD R59, R3, UR12, R4 ;  /* 0x0000000c033b7c24 */ /* 0x000fe2000f8e0204 */
[----:B------:R-:W-:Y:S01]  /*4970*/  IADD3 R3, R49, 0x1, RZ ;  /* 0x0000000131037810 */ /* 0x000fe20007ffe0ff */
[----:B------:R-:W-:Y:S01]  /*4980*/  IMAD R55, R5, UR9, RZ ;  /* 0x0000000905377c24 */ /* 0x000fe2000f8e02ff */
[----:B------:R-:W-:Y:S01]  /*4990*/  LEA.HI.X.SX32 R50, R0, RZ, 0x1, P0 ;  /* 0x000000ff00327211 */ /* 0x000fe200000f0eff */
[--C-:B------:R-:W-:Y:S01]  /*49a0*/  IMAD.WIDE.U32 R6, R7, UR12, R42.reuse ;  /* 0x0000000c07067c25 */ /* 0x100fe2000f8e002a */
[----:B------:R-:W-:Y:S01]  /*49b0*/  IADD3 R51, P2, R3, 0x1, RZ ;  /* 0x0000000103337810 */ /* 0x000fe20007f5e0ff */
[----:B------:R-:W-:Y:S01]  /*49c0*/  ULDC UR13, c[0x0][0x234] ;  /* 0x00008d00000d7ab9 */ /* 0x000fe20000000800 */
[----:B------:R-:W-:Y:S01]  /*49d0*/  LEA.HI.X.SX32 R8, R2, RZ, 0x1, P1 ;  /* 0x000000ff02087211 */ /* 0x000fe200008f0eff */
[----:B------:R-:W-:Y:S01]  /*49e0*/  IMAD.WIDE.U32 R4, R5, UR12, R42 ;  /* 0x0000000c05047c25 */ /* 0x000fe2000f8e002a */
[----:B------:R-:W-:-:S02]  /*49f0*/  LEA.HI.X.SX32 R0, R3, RZ, 0x1, P2 ;  /* 0x000000ff03007211 */ /* 0x000fc400010f0eff */
[----:B------:R-:W-:Y:S01]  /*4a00*/  IADD3 R7, R7, R59, RZ ;  /* 0x0000003b07077210 */ /* 0x000fe20007ffe0ff */
[----:B------:R-:W-:-:S04]  /*4a10*/  IMAD.WIDE.U32 R2, R53, UR12, R42 ;  /* 0x0000000c35027c25 */ /* 0x000fc8000f8e002a */
[----:B------:R-:W-:-:S04]  /*4a20*/  IMAD.WIDE.U32 R42, R51, UR12, R42 ;  /* 0x0000000c332a7c25 */ /* 0x000fc8000f8e002a */
[----:B------:R-:W-:Y:S02]  /*4a30*/  IMAD R57, R53, UR9, RZ ;  /* 0x0000000935397c24 */ /* 0x000fe4000f8e02ff */
[----:B------:R-:W-:Y:S02]  /*4a40*/  IMAD R51, R51, UR9, RZ ;  /* 0x0000000933337c24 */ /* 0x000fe4000f8e02ff */
[----:B------:R-:W-:Y:S02]  /*4a50*/  IMAD R55, R50, UR12, R55 ;  /* 0x0000000c32377c24 */ /* 0x000fe4000f8e0237 */
[----:B------:R-:W-:Y:S02]  /*4a60*/  IMAD R57, R8, UR12, R57 ;  /* 0x0000000c08397c24 */ /* 0x000fe4000f8e0239 */
[----:B------:R-:W-:Y:S01]  /*4a70*/  IMAD R51, R0, UR12, R51 ;  /* 0x0000000c00337c24 */ /* 0x000fe2000f8e0233 */
[----:B------:R-:W-:Y:S01]  /*4a80*/  IADD3 R5, R5, R55, RZ ;  /* 0x0000003705057210 */ /* 0x000fe20007ffe0ff */
[----:B------:R-:W-:Y:S01]  /*4a90*/  IMAD R45, R12, UR13, R49 ;  /* 0x0000000d0c2d7c24 */ /* 0x000fe2000f8e0231 */
[----:B------:R-:W-:Y:S01]  /*4aa0*/  IADD3 R3, R3, R57, RZ ;  /* 0x0000003903037210 */ /* 0x000fe20007ffe0ff */
[----:B------:R-:W-:-:S02]  /*4ab0*/  IMAD.MOV.U32 R10, RZ, RZ, R6 ;  /* 0x000000ffff0a7224 */ /* 0x000fc400078e0006 */
[----:B------:R-:W-:Y:S02]  /*4ac0*/  IMAD.MOV.U32 R8, RZ, RZ, R4 ;  /* 0x000000ffff087224 */ /* 0x000fe400078e0004 */
[----:B------:R-:W-:Y:S01]  /*4ad0*/  IMAD.MOV.U32 R6, RZ, RZ, R2 ;  /* 0x000000ffff067224 */ /* 0x000fe200078e0002 */
[----:B------:R-:W-:Y:S01]  /*4ae0*/  IADD3 R2, R43, R51, RZ ;  /* 0x000000332b027210 */ /* 0x000fe20007ffe0ff */
[----:B------:R-:W-:-:S04]  /*4af0*/  IMAD.WIDE R44, R45, 0x2, R40 ;  /* 0x000000022d2c7825 */ /* 0x000fc800078e0228 */
[----:B------:R-:W-:Y:S02]  /*4b00*/  IMAD.MOV.U32 R4, RZ, RZ, R42 ;  /* 0x000000ffff047224 */ /* 0x000fe400078e002a */
[----:B------:R-:W-:-:S07]  /*4b10*/  IMAD.MOV.U32 R0, RZ, RZ, R49 ;  /* 0x000000ffff007224 */ /* 0x000fce00078e0031 */
.L_x_244:
        /* <DEDUP_REMOVED lines=15> */
.L_x_209:
        /* <DEDUP_REMOVED lines=19> */
.L_x_210:
[----:B------:R-:W-:Y:S05]  /*4d40*/  BSYNC B3 ;  /* 0x0000000000037941 */ /* 0x000fea0003800000 */
.L_x_208:
        /* <DEDUP_REMOVED lines=23> */
.L_x_212:
        /* <DEDUP_REMOVED lines=23> */
.L_x_213:
[----:B------:R-:W-:Y:S05]  /*5030*/  BSYNC B3 ;  /* 0x0000000000037941 */ /* 0x000fea0003800000 */
.L_x_211:
        /* <DEDUP_REMOVED lines=15> */
.L_x_215:
        /* <DEDUP_REMOVED lines=18> */
.L_x_216:
[----:B------:R-:W-:Y:S05]  /*5250*/  BSYNC B3 ;  /* 0x0000000000037941 */ /* 0x000fea0003800000 */
.L_x_214:
        /* <DEDUP_REMOVED lines=11> */
[----:B--2---:R-:W-:Y:S02]  /*5310*/  HADD2.F32 R45, -RZ, R45.H0_H0 ;  /* 0x2000002dff2d7230 */ /* 0x004fe40000004100 */
[----:B---3--:R-:W-:-:S03]  /*5320*/  HADD2.F32 R49, -RZ, R49.H0_H0 ;  /* 0x20000031ff317230 */ /* 0x008fc60000004100 */
[----:B0-----:R-:W-:-:S05]  /*5330*/  FMUL.FTZ R45, R45, R44 ;  /* 0x0000002c2d2d7220 */ /* 0x001fca0000410000 */
[----:B------:R-:W-:-:S05]  /*5340*/  F2FP.F16.F32.PACK_AB R45, RZ, R45 ;  /* 0x0000002dff2d723e */ /* 0x000fca00000000ff */
[----:B------:R-:W-:Y:S01]  /*5350*/  HADD2.F32 R50, -RZ, R45.H0_H0 ;  /* 0x2000002dff327230 */ /* 0x000fe20000004100 */
[----:B------:R-:W-:-:S04]  /*5360*/  LOP3.LUT R45, R2, UR7, RZ, 0xfc, !PT ;  /* 0x00000007022d7c12 */ /* 0x000fc8000f8efcff */
[----:B------:R-:W-:Y:S01]  /*5370*/  FADD.FTZ R58, R49, R50 ;  /* 0x00000032313a7221 */ /* 0x000fe20000010000 */
[----:B------:R-:W-:-:S04]  /*5380*/  ISETP.NE.U32.AND P0, PT, R45, RZ, PT ;  /* 0x000000ff2d00720c */ /* 0x000fc80003f05070 */
[----:B------:R-:W-:-:S05]  /*5390*/  F2FP.F16.F32.PACK_AB R58, RZ, R58 ;  /* 0x0000003aff3a723e */ /* 0x000fca00000000ff */
[----:B------:R0:W-:Y:S04]  /*53a0*/  STG.E.U16 desc[UR16][R32.64], R58 ;  /* 0x0000003a20007986 */ /* 0x0001e8000c101510 */
        /* <DEDUP_REMOVED lines=8> */
[----:B------:R-:W-:Y:S01]  /*5430*/  IMAD.MOV.U32 R60, RZ, RZ, R44 ;  /* 0x000000ffff3c7224 */ /* 0x000fe200078e002c */
[----:B------:R-:W-:Y:S06]  /*5440*/  BRA `(.L_x_219) ;  /* 0x00000000004c7947 */ /* 0x000fec0003800000 */
.L_x_218:
        /* <DEDUP_REMOVED lines=19> */
.L_x_219:
[----:B------:R-:W-:Y:S05]  /*5580*/  BSYNC B3 ;  /* 0x0000000000037941 */ /* 0x000fea0003800000 */
.L_x_217:
        /* <DEDUP_REMOVED lines=23> */
.L_x_221:
        /* <DEDUP_REMOVED lines=23> */
.L_x_222:
[----:B------:R-:W-:Y:S05]  /*5870*/  BSYNC B3 ;  /* 0x0000000000037941 */ /* 0x000fea0003800000 */
.L_x_220:
        /* <DEDUP_REMOVED lines=13> */
[----:B0-----:R-:W-:Y:S05]  /*5950*/  CALL.REL.NOINC `($__internal_1_$__cuda_sm20_div_s64) ;  /* 0x00000014004c7944 */ /* 0x001fea0003c00000 */
[----:B------:R-:W-:Y:S05]  /*5960*/  BRA `(.L_x_225) ;  /* 0x0000000000487947 */ /* 0x000fea0003800000 */
.L_x_224:
        /* <DEDUP_REMOVED lines=18> */
.L_x_225:
[----:B------:R-:W-:Y:S05]  /*5a90*/  BSYNC B3 ;  /* 0x0000000000037941 */ /* 0x000fea0003800000 */
.L_x_223:
[----:B------:R-:W2:Y:S01]  /*5aa0*/  LDG.E.U16 R45, desc[UR16][R42.64+0x2] ;  /* 0x000002102a2d7981 */ /* 0x000ea2000c1e1500 */
[----:B------:R-:W-:Y:S01]  /*5ab0*/  IADD3 R60, R60, 0x1, RZ ;  /* 0x000000013c3c7810 */ /* 0x000fe20007ffe0ff */
[----:B------:R-:W-:Y:S01]  /*5ac0*/  IMAD.MOV R49, RZ, RZ, -R61 ;  /* 0x000000ffff317224 */ /* 0x000fe200078e0a3d */
[----:B------:R-:W-:Y:S01]  /*5ad0*/  ULDC UR12, c[0x0][0x228] ;  /* 0x00008a00000c7ab9 */ /* 0x000fe20000000800 */
[----:B0-----:R-:W-:Y:S01]  /*5ae0*/  HADD2.F32 R58, -RZ, R58.H0_H0 ;  /* 0x2000003aff3a7230 */ /* 0x001fe20000004100 */
[----:B------:R-:W-:Y:S01]  /*5af0*/  BSSY B3, `(.L_x_226) ;  /* 0x000002c000037945 */ /* 0x000fe20003800000 */
[----:B------:R-:W-:-:S05]  /*5b00*/  IMAD R49, R49, UR12, R60 ;  /* 0x0000000c31317c24 */ /* 0x000fca000f8e023c */
[----:B------:R-:W-:-:S05]  /*5b10*/  IADD3 R44, -R44, R49, RZ ;  /* 0x000000312c2c7210 */ /* 0x000fca0007ffe1ff */
[----:B------:R-:W-:-:S05]  /*5b20*/  IMAD R44, R11, R44, RZ ;  /* 0x0000002c0b2c7224 */ /* 0x000fca00078e02ff */
[----:B------:R-:W-:-:S06]  /*5b30*/  I2FP.F32.S32 R44, R44 ;  /* 0x0000002c002c7245 */ /* 0x000fcc0000201400 */
[----:B------:R-:W0:Y:S01]  /*5b40*/  MUFU.RCP R44, R44 ;  /* 0x0000002c002c7308 */ /* 0x000e220000001000 */
[----:B--2---:R-:W-:-:S05]  /*5b50*/  HADD2.F32 R45, -RZ, R45.H0_H0 ;  /* 0x2000002dff2d7230 */ /* 0x004fca0000004100 */
[----:B0-----:R-:W-:-:S05]  /*5b60*/  FMUL.FTZ R45, R45, R44 ;  /* 0x0000002c2d2d7220 */ /* 0x001fca0000410000 */
[----:B------:R-:W-:-:S05]  /*5b70*/  F2FP.F16.F32.PACK_AB R45, RZ, R45 ;  /* 0x0000002dff2d723e */ /* 0x000fca00000000ff */
[----:B------:R-:W-:-:S05]  /*5b80*/  HADD2.F32 R45, -RZ, R45.H0_H0 ;  /* 0x2000002dff2d7230 */ /* 0x000fca0000004100 */
[----:B------:R-:W-:Y:S01]  /*5b90*/  FADD.FTZ R58, R58, R45 ;  /* 0x0000002d3a3a7221 */ /* 0x000fe20000010000 */
[----:B------:R-:W-:-:S04]  /*5ba0*/  LOP3.LUT R45, R3, UR7, RZ, 0xfc, !PT ;  /* 0x00000007032d7c12 */ /* 0x000fc8000f8efcff */
[----:B------:R-:W-:Y:S02]  /*5bb0*/  F2FP.F16.F32.PACK_AB R58, RZ, R58 ;  /* 0x0000003aff3a723e */ /* 0x000fe400000000ff */
[----:B------:R-:W-:-:S03]  /*5bc0*/  ISETP.NE.U32.AND P0, PT, R45, RZ, PT ;  /* 0x000000ff2d00720c */ /* 0x000fc60003f05070 */
[----:B------:R0:W-:Y:S10]  /*5bd0*/  STG.E.U16 desc[UR16][R32.64], R58 ;  /* 0x0000003a20007986 */ /* 0x0001f4000c101510 */
        /* <DEDUP_REMOVED lines=10> */
.L_x_227:
        /* <DEDUP_REMOVED lines=19> */
.L_x_228:
[----:B------:R-:W-:Y:S05]  /*5db0*/  BSYNC B3 ;  /* 0x0000000000037941 */ /* 0x000fea0003800000 */
.L_x_226:
        /* <DEDUP_REMOVED lines=23> */
.L_x_230:
        /* <DEDUP_REMOVED lines=23> */
.L_x_231:
[----:B------:R-:W-:Y:S05]  /*60a0*/  BSYNC B3 ;  /* 0x0000000000037941 */ /* 0x000fea0003800000 */
.L_x_229:
        /* <DEDUP_REMOVED lines=15> */
.L_x_233:
        /* <DEDUP_REMOVED lines=18> */
.L_x_234:
[----:B------:R-:W-:Y:S05]  /*62c0*/  BSYNC B3 ;  /* 0x0000000000037941 */ /* 0x000fea0003800000 */
.L_x_232:
        /* <DEDUP_REMOVED lines=30> */
.L_x_236:
        /* <DEDUP_REMOVED lines=19> */
.L_x_237:
[----:B------:R-:W-:Y:S05]  /*65e0*/  BSYNC B3 ;  /* 0x0000000000037941 */ /* 0x000fea0003800000 */
.L_x_235:
        /* <DEDUP_REMOVED lines=23> */
.L_x_239:
        /* <DEDUP_REMOVED lines=23> */
.L_x_240:
[----:B------:R-:W-:Y:S05]  /*68d0*/  BSYNC B3 ;  /* 0x0000000000037941 */ /* 0x000fea0003800000 */
.L_x_238:
        /* <DEDUP_REMOVED lines=15> */
.L_x_242:
        /* <DEDUP_REMOVED lines=18> */
.L_x_243:
[----:B------:R-:W-:Y:S05]  /*6af0*/  BSYNC B3 ;  /* 0x0000000000037941 */ /* 0x000fea0003800000 */
.L_x_241:
[----:B------:R-:W2:Y:S01]  /*6b00*/  LDG.E.U16 R45, desc[UR16][R42.64+0x6] ;  /* 0x000006102a2d7981 */ /* 0x000ea2000c1e1500 */
[----:B------:R-:W-:Y:S01]  /*6b10*/  IADD3 R60, R60, 0x1, RZ ;  /* 0x000000013c3c7810 */ /* 0x000fe20007ffe0ff */
[----:B------:R-:W-:Y:S01]  /*6b20*/  IMAD.MOV R49, RZ, RZ, -R61 ;  /* 0x000000ffff317224 */ /* 0x000fe200078e0a3d */
[----:B------:R-:W-:Y:S01]  /*6b30*/  ULDC UR12, c[0x0][0x228] ;  /* 0x00008a00000c7ab9 */ /* 0x000fe20000000800 */
[----:B0-----:R-:W-:Y:S01]  /*6b40*/  HADD2.F32 R58, -RZ, R58.H0_H0 ;  /* 0x2000003aff3a7230 */ /* 0x001fe20000004100 */
[----:B------:R-:W-:Y:S01]  /*6b50*/  IADD3 R0, P2, R0, 0x4, RZ ;  /* 0x0000000400007810 */ /* 0x000fe20007f5e0ff */
[----:B------:R-:W-:Y:S01]  /*6b60*/  IMAD R49, R49, UR12, R60 ;  /* 0x0000000c31317c24 */ /* 0x000fe2000f8e023c */
[----:B------:R-:W-:Y:S02]  /*6b70*/  USHF.L.U32 UR13, UR12, 0x2, URZ ;  /* 0x000000020c0d7899 */ /* 0x000fe4000800063f */
[----:B------:R-:W-:Y:S01]  /*6b80*/  ISETP.GE.AND P0, PT, R0, R21, PT ;  /* 0x000000150000720c */ /* 0x000fe20003f06270 */
[----:B------:R-:W-:Y:S01]  /*6b90*/  USHF.L.U64.HI UR12, UR12, 0x2, UR9 ;  /* 0x000000020c0c7899 */ /* 0x000fe20008010209 */
[----:B------:R-:W-:-:S02]  /*6ba0*/  IADD3 R44, -R44, R49, RZ ;  /* 0x000000312c2c7210 */ /* 0x000fc40007ffe1ff */
[----:B------:R-:W-:Y:S02]  /*6bb0*/  IADD3 R8, P3, R8, UR13, RZ ;  /* 0x0000000d08087c10 */ /* 0x000fe4000ff7e0ff */
[----:B------:R-:W-:Y:S01]  /*6bc0*/  IADD3 R6, P4, R6, UR13, RZ ;  /* 0x0000000d06067c10 */ /* 0x000fe2000ff9e0ff */
[----:B------:R-:W-:Y:S01]  /*6bd0*/  IMAD R44, R11, R44, RZ ;  /* 0x0000002c0b2c7224 */ /* 0x000fe200078e02ff */
[----:B------:R-:W-:Y:S02]  /*6be0*/  IADD3 R4, P5, R4, UR13, RZ ;  /* 0x0000000d04047c10 */ /* 0x000fe4000ffbe0ff */
[----:B------:R-:W-:Y:S02]  /*6bf0*/  IADD3 R10, P6, R10, UR13, RZ ;  /* 0x0000000d0a0a7c10 */ /* 0x000fe4000ffde0ff */
[----:B------:R-:W-:Y:S02]  /*6c00*/  I2FP.F32.S32 R44, R44 ;  /* 0x0000002c002c7245 */ /* 0x000fe40000201400 */
[----:B------:R-:W-:-:S02]  /*6c10*/  IADD3.X R5, R5, UR12, RZ, P3, !PT ;  /* 0x0000000c05057c10 */ /* 0x000fc40009ffe4ff */
[----:B------:R-:W-:Y:S02]  /*6c20*/  IADD3.X R3, R3, UR12, RZ, P4, !PT ;  /* 0x0000000c03037c10 */ /* 0x000fe4000a7fe4ff */
[----:B------:R-:W0:Y:S01]  /*6c30*/  MUFU.RCP R44, R44 ;  /* 0x0000002c002c7308 */ /* 0x000e220000001000 */
[----:B------:R-:W-:Y:S02]  /*6c40*/  IADD3.X R2, R2, UR12, RZ, P5, !PT ;  /* 0x0000000c02027c10 */ /* 0x000fe4000affe4ff */
[----:B------:R-:W-:Y:S02]  /*6c50*/  IADD3.X R7, R7, UR12, RZ, P6, !PT ;  /* 0x0000000c07077c10 */ /* 0x000fe4000b7fe4ff */
[----:B------:R-:W-:Y:S01]  /*6c60*/  IADD3.X R9, RZ, R9, RZ, P2, !PT ;  /* 0x00000009ff097210 */ /* 0x000fe200017fe4ff */
[----:B--2---:R-:W-:-:S05]  /*6c70*/  HADD2.F32 R45, -RZ, R45.H0_H0 ;  /* 0x2000002dff2d7230 */ /* 0x004fca0000004100 */
[----:B0-----:R-:W-:Y:S01]  /*6c80*/  FMUL.FTZ R45, R45, R44 ;  /* 0x0000002c2d2d7220 */ /* 0x001fe20000410000 */
[----:B------:R-:W-:-:S04]  /*6c90*/  IADD3 R44, P1, R42, 0x8, RZ ;  /* 0x000000082a2c7810 */ /* 0x000fc80007f3e0ff */
[----:B------:R-:W-:-:S05]  /*6ca0*/  F2FP.F16.F32.PACK_AB R45, RZ, R45 ;  /* 0x0000002dff2d723e */ /* 0x000fca00000000ff */
[----:B------:R-:W-:-:S05]  /*6cb0*/  HADD2.F32 R45, -RZ, R45.H0_H0 ;  /* 0x2000002dff2d7230 */ /* 0x000fca0000004100 */
[----:B------:R-:W-:-:S05]  /*6cc0*/  FADD.FTZ R45, R58, R45 ;  /* 0x0000002d3a2d7221 */ /* 0x000fca0000010000 */
[----:B------:R-:W-:-:S04]  /*6cd0*/  F2FP.F16.F32.PACK_AB R45, RZ, R45 ;  /* 0x0000002dff2d723e */ /* 0x000fc800000000ff */
[----:B------:R-:W-:Y:S01]  /*6ce0*/  PRMT R49, R45, 0x7610, R49 ;  /* 0x000076102d317816 */ /* 0x000fe20000000031 */
[----:B------:R-:W-:-:S04]  /*6cf0*/  IMAD.X R45, RZ, RZ, R43, P1 ;  /* 0x000000ffff2d7224 */ /* 0x000fc800008e062b */
[----:B------:R3:W-:Y:S01]  /*6d00*/  STG.E.U16 desc[UR16][R32.64], R49 ;  /* 0x0000003120007986 */ /* 0x0007e2000c101510 */
[----:B------:R-:W-:Y:S05]  /*6d10*/  @!P0 BRA `(.L_x_244) ;  /* 0xffffffdc00808947 */ /* 0x000fea000383ffff */
.L_x_178:
[----:B------:R-:W-:Y:S05]  /*6d20*/  BSYNC B4 ;  /* 0x0000000000047941 */ /* 0x000fea0003800000 */
.L_x_177:
[----:B------:R-:W-:-:S05]  /*6d30*/  VIADD R12, R12, 0x1 ;  /* 0x000000010c0c7836 */ /* 0x000fca0000000000 */
[----:B------:R-:W-:-:S13]  /*6d40*/  ISETP.GE.AND P0, PT, R12, R23, PT ;  /* 0x000000170c00720c */ /* 0x000fda0003f06270 */
[----:B------:R-:W-:Y:S05]  /*6d50*/  @!P0 BRA `(.L_x_245) ;  /* 0xffffffb800788947 */ /* 0x000fea000383ffff */
.L_x_167:
[----:B------:R-:W-:Y:S05]  /*6d60*/  BSYNC B2 ;  /* 0x0000000000027941 */ /* 0x000fea0003800000 */
.L_x_166:
[----:B------:R-:W-:Y:S01]  /*6d70*/  IADD3 R18, R18, 0x1, RZ ;  /* 0x0000000112127810 */ /* 0x000fe20007ffe0ff */
[----:B------:R-:W-:-:S03]  /*6d80*/  IMAD.U32 R3, RZ, RZ, UR18 ;  /* 0x00000012ff037e24 */ /* 0x000fc6000f8e00ff */
[----:B------:R-:W-:Y:S02]  /*6d90*/  ISETP.GE.AND P0, PT, R18, R47, PT ;  /* 0x0000002f1200720c */ /* 0x000fe40003f06270 */
[----:B------:R-:W-:-:S04]  /*6da0*/  LEA R40, P1, R3, R40, 0x1 ;  /* 0x0000002803287211 */ /* 0x000fc800078208ff */
[----:B------:R-:W-:-:S07]  /*6db0*/  IADD3.X R41, R41, UR11, RZ, P1, !PT ;  /* 0x0000000b29297c10 */ /* 0x000fce0008ffe4ff */
[----:B------:R-:W-:Y:S05]  /*6dc0*/  @!P0 BRA `(.L_x_246) ;  /* 0xffffffb000548947 */ /* 0x000fea000383ffff */
[----:B------:R-:W-:Y:S05]  /*6dd0*/  BSYNC B1 ;  /* 0x0000000000017941 */ /* 0x000fea0003800000 */
.L_x_156:
[----:B------:R-:W-:Y:S02]  /*6de0*/  ULDC UR12, c[0x0][0x0] ;  /* 0x00000000000c7ab9 */ /* 0x000fe40000000800 */
[----:B------:R-:W-:Y:S01]  /*6df0*/  IADD3 R20, R20, UR12, RZ ;  /* 0x0000000c14147c10 */ /* 0x000fe2000fffe0ff */
[----:B------:R-:W-:-:S03]  /*6e00*/  ULDC UR12, c[0x0][0x228] ;  /* 0x00008a00000c7ab9 */ /* 0x000fc60000000800 */
[----:B------:R-:W-:-:S13]  /*6e10*/  ISETP.GE.AND P0, PT, R20, UR12, PT ;  /* 0x0000000c14007c0c */ /* 0x000fda000bf06270 */
[----:B------:R-:W-:Y:S05]  /*6e20*/  @!P0 BRA `(.L_x_247) ;  /* 0xffffffa400708947 */ /* 0x000fea000383ffff */
.L_x_146:
[----:B------:R-:W-:Y:S05]  /*6e30*/  BSYNC B0 ;  /* 0x0000000000007941 */ /* 0x000fea0003800000 */
.L_x_145:
[----:B------:R-:W-:Y:S01]  /*6e40*/  VIADD R52, R52, UR10 ;  /* 0x0000000a34347c36 */ /* 0x000fe20008000000 */
[----:B------:R-:W-:-:S04]  /*6e50*/  ULDC UR12, c[0x0][0x224] ;  /* 0x00008900000c7ab9 */ /* 0x000fc80000000800 */
[----:B------:R-:W-:-:S13]  /*6e60*/  ISETP.GE.AND P0, PT, R52, UR12, PT ;  /* 0x0000000c34007c0c */ /* 0x000fda000bf06270 */
[----:B------:R-:W-:Y:S05]  /*6e70*/  @!P0 BRA `(.L_x_248) ;  /* 0xffffff9c005c8947 */ /* 0x000fea000383ffff */
[----:B------:R-:W-:Y:S05]  /*6e80*/  EXIT ;  /* 0x000000000000794d */ /* 0x000fea0003800000 */
        .weak           $__internal_1_$__cuda_sm20_div_s64
        .type           $__internal_1_$__cuda_sm20_div_s64,@function
        .size           $__internal_1_$__cuda_sm20_div_s64,(.L_x_1117 - $__internal_1_$__cuda_sm20_div_s64)
$__internal_1_$__cuda_sm20_div_s64:
        /* <DEDUP_REMOVED lines=35> */
[----:B------:R-:W-:-:S03]  /*70c0*/  HFMA2.MMA R69, -RZ, RZ, 0, 0 ;  /* 0x00000000ff457435 */ /* 0x000fc600000001ff */
        /* <DEDUP_REMOVED lines=41> */
[----:B------:R-:W-:-:S02]  /*7360*/  SEL R56, R56, R55, !P1 ;  /* 0x0000003738387207 */ /* 0x000fc40004800000 */
[----:B------:R-:W-:Y:S02]  /*7370*/  MOV R55, 0x0 ;  /* 0x0000000000377802 */ /* 0x000fe40000000f00 */
[----:B------:R-:W-:Y:S02]  /*7380*/  SEL R44, R44, R53, !P1 ;  /* 0x000000352c2c7207 */ /* 0x000fe40004800000 */
[----:B------:R-:W-:Y:S02]  /*7390*/  SEL R56, R56, 0xffffffff, P0 ;  /* 0xffffffff38387807 */ /* 0x000fe40000000000 */
[----:B------:R-:W-:Y:S01]  /*73a0*/  SEL R44, R44, 0xffffffff, P0 ;  /* 0xffffffff2c2c7807 */ /* 0x000fe20000000000 */
[----:B------:R-:W-:Y:S06]  /*73b0*/  RET.REL.NODEC R54 `(_ZN2at6native60_GLOBAL__N__aad4af22_27_AdaptiveAveragePooling3d_cu_866e08f924adaptiveaveragegradinputIN3c104HalfEfEEvPT_PKS5_iiiiiil) ;  /* 0xffffff8c36107950 */ /* 0x000fec0003c3ffff */
.L_x_249:
        /* <DEDUP_REMOVED lines=12> */
.L_x_1117:


//--------------------- .text._ZN2at6native60_GLOBAL__N__aad4af22_27_AdaptiveAveragePooling3d_cu_866e08f924adaptiveaveragegradinputIffEEvPT_PKS3_iiiiiil --------------------------
	.section	.text._ZN2at6native60_GLOBAL__N__aad4af22_27_AdaptiveAveragePooling3d_cu_866e08f924adaptiveaveragegradinputIffEEvPT_PKS3_iiiiiil,"ax",@progbits
	.align	128
.text._ZN2at6native60_GLOBAL__N__aad4af22_27_AdaptiveAveragePooling3d_cu_866e08f924adaptiveaveragegradinputIffEEvPT_PKS3_iiiiiil:
        .type           _ZN2at6native60_GLOBAL__N__aad4af22_27_AdaptiveAveragePooling3d_cu_866e08f924adaptiveaveragegradinputIffEEvPT_PKS3_iiiiiil,@function
        .size           _ZN2at6native60_GLOBAL__N__aad4af22_27_AdaptiveAveragePooling3d_cu_866e08f924adaptiveaveragegradinputIffEEvPT_PKS3_iiiiiil,(.L_x_1119 - _ZN2at6native60_GLOBAL__N__aad4af22_27_AdaptiveAveragePooling3d_cu_866e08f924adaptiveaveragegradinputIffEEvPT_PKS3_iiiiiil)
        .other          _ZN2at6native60_GLOBAL__N__aad4af22_27_AdaptiveAveragePooling3d_cu_866e08f924adaptiveaveragegradinputIffEEvPT_PKS3_iiiiiil,@"STO_CUDA_ENTRY STV_DEFAULT"
_ZN2at6native60_GLOBAL__N__aad4af22_27_AdaptiveAveragePooling3d_cu_866e08f924adaptiveaveragegradinputIffEEvPT_PKS3_iiiiiil:
        /* <DEDUP_REMOVED lines=22> */
[----:B------:R-:W-:Y:S05]  /*0160*/  CALL.REL.NOINC `($__internal_2_$__cuda_sm20_div_s64) ;  /* 0x0000006800947944 */ /* 0x000fea0003c00000 */
[----:B------:R-:W-:Y:S01]  /*0170*/  ULDC UR6, c[0x0][0x220] ;  /* 0x0000880000067ab9 */ /* 0x000fe20000000800 */
[----:B------:R-:W-:Y:S01]  /*0180*/  IADD3 R0, -R44, RZ, RZ ;  /* 0x000000ff2c007210 */ /* 0x000fe20007ffe1ff */
[----:B------:R-:W-:Y:S02]  /*0190*/  IMAD.U32 R11, RZ, RZ, UR6 ;  /* 0x00000006ff0b7e24 */ /* 0x000fe4000f8e00ff */
[----:B------:R-:W-:Y:S02]  /*01a0*/  IMAD.MOV.U32 R3, RZ, RZ, R44 ;  /* 0x000000ffff037224 */ /* 0x000fe400078e002c */
[----:B------:R-:W-:Y:S01]  /*01b0*/  IMAD R0, R0, R11, UR5 ;  /* 0x0000000500007e24 */ /* 0x000fe2000f8e020b */
[----:B------:R-:W-:Y:S06]  /*01c0*/  BRA `(.L_x_251) ;  /* 0x0000000000507947 */ /* 0x000fec0003800000 */
.L_x_250:
        /* <DEDUP_REMOVED lines=20> */
.L_x_251:
        /* <DEDUP_REMOVED lines=13> */
[----:B------:R-:W-:Y:S05]  /*03e0*/  CALL.REL.NOINC `($__internal_2_$__cuda_sm20_div_s64) ;  /* 0x0000006400f47944 */ /* 0x000fea0003c00000 */
        /* <DEDUP_REMOVED lines=11> */
.L_x_253:
        /* <DEDUP_REMOVED lines=21> */
.L_x_254:
[----:B------:R-:W-:Y:S05]  /*05f0*/  BSYNC B0 ;  /* 0x0000000000007941 */ /* 0x000fea0003800000 */
.L_x_252:
        /* <DEDUP_REMOVED lines=13> */
[----:B------:R-:W-:Y:S05]  /*06d0*/  CALL.REL.NOINC `($__internal_2_$__cuda_sm20_div_s64) ;  /* 0x0000006400387944 */ /* 0x000fea0003c00000 */
[----:B------:R-:W-:Y:S05]  /*06e0*/  BRA `(.L_x_257) ;  /* 0x0000000000487947 */ /* 0x000fea0003800000 */
.L_x_256:
        /* <DEDUP_REMOVED lines=18> */
.L_x_257:
[----:B------:R-:W-:Y:S05]  /*0810*/  BSYNC B0 ;  /* 0x0000000000007941 */ /* 0x000fea0003800000 */
.L_x_255:
        /* <DEDUP_REMOVED lines=18> */
[----:B------:R-:W-:Y:S05]  /*0940*/  CALL.REL.NOINC `($__internal_2_$__cuda_sm20_div_s64) ;  /* 0x00000060009c7944 */ /* 0x000fea0003c00000 */
[----:B------:R-:W-:Y:S05]  /*0950*/  BRA `(.L_x_260) ;  /* 0x00000000004c7947 */ /* 0x000fea0003800000 */
.L_x_259:
        /* <DEDUP_REMOVED lines=19> */
.L_x_260:
[----:B------:R-:W-:Y:S05]  /*0a90*/  BSYNC B0 ;  /* 0x0000000000007941 */ /* 0x000fea0003800000 */
.L_x_258:
        /* <DEDUP_REMOVED lines=21> */
.L_x_373:
        /* <DEDUP_REMOVED lines=23> */
.L_x_262:
        /* <DEDUP_REMOVED lines=23> */
.L_x_263:
[----:B------:R-:W-:Y:S05]  /*0ed0*/  BSYNC B0 ;  /* 0x0000000000007941 */ /* 0x000fea0003800000 */
.L_x_261:
        /* <DEDUP_REMOVED lines=15> */
.L_x_265:
        /* <DEDUP_REMOVED lines=18> */
.L_x_266:
[----:B------:R-:W-:Y:S05]  /*10f0*/  BSYNC B0 ;  /* 0x0000000000007941 */ /* 0x000fea0003800000 */
.L_x_264:
        /* <DEDUP_REMOVED lines=18> */
[----:B------:R-:W-:Y:S05]  /*1220*/  CALL.REL.NOINC `($__internal_2_$__cuda_sm20_div_s64) ;  /* 0x0000005800647944 */ /* 0x000fea0003c00000 */
[----:B------:R-:W-:Y:S05]  /*1230*/  BRA `(.L_x_269) ;  /* 0x00000000004c7947 */ /* 0x000fea0003800000 */
.L_x_268:
[----:B------:R-:W-:Y:S02]  /*1240*/  ULDC UR12, c[0x0][0x224] ;  /* 0x00008900000c7ab9 */ /* 0x000fe40000000800 */
[----:B------:R-:W0:Y:S01]  /*1250*/  I2F.U32.RP R0, UR12 ;  /* 0x0000000c00007d06 */ /* 0x000e220008209000 */
[----:B------:R-:W-:-:S07]  /*1260*/  ISETP.NE.U32.AND P2, PT, RZ, UR12, PT ;  /* 0x0000000cff007c0c */ /* 0x000fce000bf45070 */
[----:B0-----:R-:W0:Y:S02]  /*1270*/  MUFU.RCP R0, R0 ;  /* 0x0000000000007308 */ /* 0x001e240000001000 */
[----:B0-----:R-:W-:-:S06]  /*1280*/  VIADD R2, R0, 0xffffffe ;  /* 0x0ffffffe00027836 */ /* 0x001fcc0000000000 */
        /* <DEDUP_REMOVED lines=9> */
[----:B------:R-:W-:Y:S01]  /*1320*/  @P0 VIADD R64, R64, -UR12 ;  /* 0x8000000c40400c36 */ /* 0x000fe20008000000 */
[----:B------:R-:W-:-:S04]  /*1330*/  @P0 IADD3 R44, R44, 0x1, RZ ;  /* 0x000000012c2c0810 */ /* 0x000fc80007ffe0ff */
[----:B------:R-:W-:-:S13]  /*1340*/  ISETP.GE.U32.AND P1, PT, R64, UR12, PT ;  /* 0x0000000c40007c0c */ /* 0x000fda000bf26070 */
[----:B------:R-:W-:Y:S01]  /*1350*/  @P1 VIADD R44, R44, 0x1 ;  /* 0x000000012c2c1836 */ /* 0x000fe20000000000 */
[----:B------:R-:W-:-:S07]  /*1360*/  @!P2 LOP3.LUT R44, RZ, UR12, RZ, 0x33, !PT ;  /* 0x0000000cff2cac12 */ /* 0x000fce000f8e33ff */
.L_x_269:
[----:B------:R-:W-:Y:S05]  /*1370*/  BSYNC B0 ;  /* 0x0000000000007941 */ /* 0x000fea0003800000 */
.L_x_267:
[----:B------:R-:W-:Y:S01]  /*1380*/  ISETP.GT.AND P0, PT, R47, R48, PT ;  /* 0x000000302f00720c */ /* 0x000fe20003f04270 */
[----:B------:R-:W-:Y:S01]  /*1390*/  ULDC UR12, c[0x0][0x228] ;  /* 0x00008a00000c7ab9 */ /* 0x000fe20000000800 */
[----:B------:R-:W-:Y:S02]  /*13a0*/  BSSY B0, `(.L_x_270) ;  /* 0x000057c000007945 */ /* 0x000fe40003800000 */
[----:B------:R-:W-:-:S13]  /*13b0*/  ISETP.GE.OR P0, PT, R46, UR12, !P0 ;  /* 0x0000000c2e007c0c */ /* 0x000fda000c706670 */
[----:B------:R-:W-:Y:S05]  /*13c0*/  @P0 BRA `(.L_x_271) ;  /* 0x0000005400e40947 */ /* 0x000fea0003800000 */
[----:B------:R-:W-:Y:S01]  /*13d0*/  VIADD R23, R44, 0x1 ;  /* 0x000000012c177836 */ /* 0x000fe20000000000 */
[----:B------:R-:W-:-:S07]  /*13e0*/  MOV R20, R46 ;  /* 0x0000002e00147202 */ /* 0x000fce0000000f00 */
.L_x_372:
        /* <DEDUP_REMOVED lines=11> */
[----:B------:R-:W-:Y:S05]  /*14a0*/  CALL.REL.NOINC `($__internal_2_$__cuda_sm20_div_s64) ;  /* 0x0000005400c47944 */ /* 0x000fea0003c00000 */
        /* <DEDUP_REMOVED lines=11> */
.L_x_273:
        /* <DEDUP_REMOVED lines=23> */
.L_x_274:
[----:B------:R-:W-:Y:S05]  /*16d0*/  BSYNC B1 ;  /* 0x0000000000017941 */ /* 0x000fea0003800000 */
.L_x_272:
        /* <DEDUP_REMOVED lines=14> */
[----:B------:R-:W-:Y:S01]  /*17c0*/  IMAD.MOV.U32 R19, RZ, RZ, R44 ;  /* 0x000000ffff137224 */ /* 0x000fe200078e002c */
[----:B------:R-:W-:Y:S06]  /*17d0*/  BRA `(.L_x_277) ;  /* 0x0000000000487947 */ /* 0x000fec0003800000 */
.L_x_276:
        /* <DEDUP_REMOVED lines=18> */
.L_x_277:
[----:B------:R-:W-:Y:S05]  /*1900*/  BSYNC B1 ;  /* 0x0000000000017941 */ /* 0x000fea0003800000 */
.L_x_275:
        /* <DEDUP_REMOVED lines=20> */
.L_x_279:
        /* <DEDUP_REMOVED lines=19> */
.L_x_280:
[----:B------:R-:W-:Y:S05]  /*1b80*/  BSYNC B1 ;  /* 0x0000000000017941 */ /* 0x000fea0003800000 */
.L_x_278:
        /* <DEDUP_REMOVED lines=57> */
.L_x_371:
[----:B------:R-:W-:Y:S01]  /*1f20*/  SHF.R.S32.HI R3, RZ, 0x1f, R18 ;  /* 0x0000001fff037819 */ /* 0x000fe20000011412 */
        /* <DEDUP_REMOVED lines=17> */
[----:B------:R-:W-:Y:S05]  /*2040*/  CALL.REL.NOINC `($__internal_2_$__cuda_sm20_div_s64) ;  /* 0x0000004800dc7944 */ /* 0x000fea0003c00000 */
[----:B------:R-:W-:Y:S01]  /*2050*/  MOV R0, R44 ;  /* 0x0000002c00007202 */ /* 0x000fe20000000f00 */
[----:B------:R-:W-:Y:S06]  /*2060*/  BRA `(.L_x_284) ;  /* 0x00000000004c7947 */ /* 0x000fec0003800000 */
.L_x_283:
        /* <DEDUP_REMOVED lines=19> */
.L_x_284:
[----:B------:R-:W-:Y:S05]  /*21a0*/  BSYNC B2 ;  /* 0x0000000000027941 */ /* 0x000fea0003800000 */
.L_x_282:
        /* <DEDUP_REMOVED lines=10> */
[----:B------:R-:W-:Y:S05]  /*2250*/  CALL.REL.NOINC `($__internal_2_$__cuda_sm20_div_s64) ;  /* 0x0000004800587944 */ /* 0x000fea0003c00000 */
        /* <DEDUP_REMOVED lines=11> */
.L_x_286:
        /* <DEDUP_REMOVED lines=23> */
.L_x_287:
[----:B------:R-:W-:Y:S05]  /*2480*/  BSYNC B2 ;  /* 0x0000000000027941 */ /* 0x000fea0003800000 */
.L_x_285:
        /* <DEDUP_REMOVED lines=15> */
.L_x_289:
        /* <DEDUP_REMOVED lines=18> */
.L_x_290:
[----:B------:R-:W-:Y:S05]  /*26a0*/  BSYNC B2 ;  /* 0x0000000000027941 */ /* 0x000fea0003800000 */
.L_x_288:
        /* <DEDUP_REMOVED lines=9> */
.L_x_370:
[----:B012---:R-:W-:Y:S01]  /*2740*/  SHF.R.S32.HI R3, RZ, 0x1f, R12 ;  /* 0x0000001fff037819 */ /* 0x007fe2000001140c */
        /* <DEDUP_REMOVED lines=17> */
[----:B------:R-:W-:Y:S05]  /*2860*/  CALL.REL.NOINC `($__internal_2_$__cuda_sm20_div_s64) ;  /* 0x0000004000d47944 */ /* 0x000fea0003c00000 */
[----:B------:R-:W-:Y:S01]  /*2870*/  IMAD.MOV.U32 R0, RZ, RZ, R44 ;  /* 0x000000ffff007224 */ /* 0x000fe200078e002c */
[----:B------:R-:W-:Y:S06]  /*2880*/  BRA `(.L_x_295) ;  /* 0x00000000004c7947 */ /* 0x000fec0003800000 */
.L_x_294:
        /* <DEDUP_REMOVED lines=19> */
.L_x_295:
[----:B------:R-:W-:Y:S05]  /*29c0*/  BSYNC B3 ;  /* 0x0000000000037941 */ /* 0x000fea0003800000 */
.L_x_293:
        /* <DEDUP_REMOVED lines=22> */
.L_x_297:
        /* <DEDUP_REMOVED lines=23> */
.L_x_298:
[----:B------:R-:W-:Y:S05]  /*2ca0*/  BSYNC B3 ;  /* 0x0000000000037941 */ /* 0x000fea0003800000 */
.L_x_296:
        /* <DEDUP_REMOVED lines=15> */
.L_x_300:
        /* <DEDUP_REMOVED lines=18> */
.L_x_301:
[----:B------:R-:W-:Y:S05]  /*2ec0*/  BSYNC B3 ;  /* 0x0000000000037941 */ /* 0x000fea0003800000 */
.L_x_299:
        /* <DEDUP_REMOVED lines=24> */
[----:B------:R-:W-:Y:S01]  /*3050*/  MOV R2, R44 ;  /* 0x0000002c00027202 */ /* 0x000fe20000000f00 */
[----:B------:R-:W-:Y:S06]  /*3060*/  BRA `(.L_x_308) ;  /* 0x00000000004c7947 */ /* 0x000fec0003800000 */
.L_x_307:
        /* <DEDUP_REMOVED lines=19> */
.L_x_308:
[----:B------:R-:W-:Y:S05]  /*31a0*/  BSYNC B5 ;  /* 0x0000000000057941 */ /* 0x000fea0003800000 */
.L_x_306:
        /* <DEDUP_REMOVED lines=21> */
.L_x_310:
        /* <DEDUP_REMOVED lines=23> */
.L_x_311:
[----:B------:R-:W-:Y:S05]  /*3470*/  BSYNC B5 ;  /* 0x0000000000057941 */ /* 0x000fea0003800000 */
.L_x_309:
        /* <DEDUP_REMOVED lines=15> */
.L_x_313:
        /* <DEDUP_REMOVED lines=18> */
.L_x_314:
[----:B------:R-:W-:Y:S05]  /*3690*/  BSYNC B5 ;  /* 0x0000000000057941 */ /* 0x000fea0003800000 */
.L_x_312:
[----:B------:R-:W0:Y:S01]  /*36a0*/  LDC R9, c[0x0][0x234] ;  /* 0x00008d00ff097b82 */ /* 0x000e220000000800 */
[----:B------:R-:W2:Y:S01]  /*36b0*/  LDG.E R6, desc[UR16][R32.64] ;  /* 0x0000001020067981 */ /* 0x000ea2000c1e1900 */
[----:B------:R-:W-:Y:S01]  /*36c0*/  IADD3 R2, R2, 0x1, RZ ;  /* 0x0000000102027810 */ /* 0x000fe20007ffe0ff */
[----:B------:R-:W-:Y:S01]  /*36d0*/  IMAD.MOV R7, RZ, RZ, -R0 ;  /* 0x000000ffff077224 */ /* 0x000fe200078e0a00 */
[----:B------:R-:W-:Y:S01]  /*36e0*/  ULDC UR12, c[0x0][0x228] ;  /* 0x00008a00000c7ab9 */ /* 0x000fe20000000800 */
[----:B0-----:R-:W-:-:S04]  /*36f0*/  IMAD R5, R12, R9, R26 ;  /* 0x000000090c057224 */ /* 0x001fc800078e021a */
[----:B------:R-:W-:-:S05]  /*3700*/  IMAD.WIDE R4, R5, 0x4, R40 ;  /* 0x0000000405047825 */ /* 0x000fca00078e0228 */
[----:B------:R-:W2:Y:S01]  /*3710*/  LDG.E R3, desc[UR16][R4.64] ;  /* 0x0000001004037981 */ /* 0x000ea2000c1e1900 */
[----:B------:R-:W-:-:S05]  /*3720*/  IMAD R7, R7, UR12, R2 ;  /* 0x0000000c07077c24 */ /* 0x000fca000f8e0202 */
[----:B------:R-:W-:-:S05]  /*3730*/  IADD3 R0, -R44, R7, RZ ;  /* 0x000000072c007210 */ /* 0x000fca0007ffe1ff */
[----:B------:R-:W-:-:S05]  /*3740*/  IMAD R0, R11, R0, RZ ;  /* 0x000000000b007224 */ /* 0x000fca00078e02ff */
[----:B------:R-:W-:-:S06]  /*3750*/  I2FP.F32.S32 R2, R0 ;  /* 0x0000000000027245 */ /* 0x000fcc0000201400 */
[----:B------:R-:W2:Y:S01]  /*3760*/  MUFU.RCP R2, R2 ;  /* 0x0000000200027308 */ /* 0x000ea20000001000 */
[----:B------:R-:W-:Y:S01]  /*3770*/  ISETP.NE.AND P0, PT, R17, 0x1, PT ;  /* 0x000000011100780c */ /* 0x000fe20003f05270 */
[----:B------:R-:W-:Y:S02]  /*3780*/  VIADD R0, R26, 0x1 ;  /* 0x000000011a007836 */ /* 0x000fe40000000000 */
[----:B--2---:R-:W-:-:S05]  /*3790*/  FFMA.FTZ R3, R3, R2, R6 ;  /* 0x0000000203037223 */ /* 0x004fca0000010006 */
[----:B------:R0:W-:Y:S05]  /*37a0*/  STG.E desc[UR16][R32.64], R3 ;  /* 0x0000000320007986 */ /* 0x0001ea000c101910 */
        /* <DEDUP_REMOVED lines=11> */
[----:B0-----:R-:W-:Y:S05]  /*3860*/  CALL.REL.NOINC `($__internal_2_$__cuda_sm20_div_s64) ;  /* 0x0000003000d47944 */ /* 0x001fea0003c00000 */
[----:B------:R-:W-:Y:S01]  /*3870*/  MOV R2, R44 ;  /* 0x0000002c00027202 */ /* 0x000fe20000000f00 */
[----:B------:R-:W-:Y:S06]  /*3880*/  BRA `(.L_x_317) ;  /* 0x0000000000487947 */ /* 0x000fec0003800000 */
.L_x_316:
        /* <DEDUP_REMOVED lines=18> */
.L_x_317:
[----:B------:R-:W-:Y:S05]  /*39b0*/  BSYNC B5 ;  /* 0x0000000000057941 */ /* 0x000fea0003800000 */
.L_x_315:
        /* <DEDUP_REMOVED lines=21> */
.L_x_319:
        /* <DEDUP_REMOVED lines=23> */
.L_x_320:
[----:B------:R-:W-:Y:S05]  /*3c80*/  BSYNC B5 ;  /* 0x0000000000057941 */ /* 0x000fea0003800000 */
.L_x_318:
        /* <DEDUP_REMOVED lines=13> */
[----:B0-----:R-:W-:Y:S05]  /*3d60*/  CALL.REL.NOINC `($__internal_2_$__cuda_sm20_div_s64) ;  /* 0x0000002c00947944 */ /* 0x001fea0003c00000 */
[----:B------:R-:W-:Y:S05]  /*3d70*/  BRA `(.L_x_323) ;  /* 0x0000000000487947 */ /* 0x000fea0003800000 */
.L_x_322:
        /* <DEDUP_REMOVED lines=18> */
.L_x_323:
[----:B------:R-:W-:Y:S05]  /*3ea0*/  BSYNC B5 ;  /* 0x0000000000057941 */ /* 0x000fea0003800000 */
.L_x_321:
[----:B------:R-:W0:Y:S01]  /*3eb0*/  LDG.E R6, desc[UR16][R4.64+0x4] ;  /* 0x0000041004067981 */ /* 0x000e22000c1e1900 */
[----:B------:R-:W-:Y:S01]  /*3ec0*/  IADD3 R2, R2, 0x1, RZ ;  /* 0x0000000102027810 */ /* 0x000fe20007ffe0ff */
[----:B------:R-:W-:Y:S01]  /*3ed0*/  IMAD.MOV R7, RZ, RZ, -R0 ;  /* 0x000000ffff077224 */ /* 0x000fe200078e0a00 */
[----:B------:R-:W-:Y:S01]  /*3ee0*/  ULDC UR12, c[0x0][0x228] ;  /* 0x00008a00000c7ab9 */ /* 0x000fe20000000800 */
[----:B------:R-:W-:Y:S02]  /*3ef0*/  ISETP.NE.AND P0, PT, R17, 0x2, PT ;  /* 0x000000021100780c */ /* 0x000fe40003f05270 */
[----:B------:R-:W-:-:S05]  /*3f00*/  IMAD R7, R7, UR12, R2 ;  /* 0x0000000c07077c24 */ /* 0x000fca000f8e0202 */
[----:B------:R-:W-:-:S05]  /*3f10*/  IADD3 R0, -R44, R7, RZ ;  /* 0x000000072c007210 */ /* 0x000fca0007ffe1ff */
[----:B------:R-:W-:-:S05]  /*3f20*/  IMAD R0, R11, R0, RZ ;  /* 0x000000000b007224 */ /* 0x000fca00078e02ff */
[----:B------:R-:W-:Y:S01]  /*3f30*/  I2FP.F32.S32 R2, R0 ;  /* 0x0000000000027245 */ /* 0x000fe20000201400 */
[----:B------:R-:W-:-:S05]  /*3f40*/  VIADD R0, R26, 0x2 ;  /* 0x000000021a007836 */ /* 0x000fca0000000000 */
[----:B------:R-:W0:Y:S02]  /*3f50*/  MUFU.RCP R2, R2 ;  /* 0x0000000200027308 */ /* 0x000e240000001000 */
[----:B0-----:R-:W-:-:S05]  /*3f60*/  FFMA.FTZ R3, R6, R2, R3 ;  /* 0x0000000206037223 */ /* 0x001fca0000010003 */
[----:B------:R1:W-:Y:S01]  /*3f70*/  STG.E desc[UR16][R32.64], R3 ;  /* 0x0000000320007986 */ /* 0x0003e2000c101910 */
        /* <DEDUP_REMOVED lines=11> */
[----:B-1----:R-:W-:Y:S05]  /*4030*/  CALL.REL.NOINC `($__internal_2_$__cuda_sm20_div_s64) ;  /* 0x0000002800e07944 */ /* 0x002fea0003c00000 */
[----:B------:R-:W-:Y:S01]  /*4040*/  MOV R2, R44 ;  /* 0x0000002c00027202 */ /* 0x000fe20000000f00 */
[----:B------:R-:W-:Y:S06]  /*4050*/  BRA `(.L_x_326) ;  /* 0x00000000004c7947 */ /* 0x000fec0003800000 */
.L_x_325:
[----:B------:R-:W-:Y:S02]  /*4060*/  ULDC UR12, c[0x0][0x234] ;  /* 0x00008d00000c7ab9 */ /* 0x000fe40000000800 */
[----:B------:R-:W0:Y:S01]  /*4070*/  I2F.U32.RP R8, UR12 ;  /* 0x0000000c00087d06 */ /* 0x000e220008209000 */
[----:B------:R-:W-:-:S07]  /*4080*/  ISETP.NE.U32.AND P2, PT, RZ, UR12, PT ;  /* 0x0000000cff007c0c */ /* 0x000fce000bf45070 */
[----:B0-----:R-:W0:Y:S02]  /*4090*/  MUFU.RCP R8, R8 ;  /* 0x0000000800087308 */ /* 0x001e240000001000 */
[----:B0-----:R-:W-:-:S06]  /*40a0*/  VIADD R6, R8, 0xffffffe ;  /* 0x0ffffffe08067836 */ /* 0x001fcc0000000000 */
[----:B------:R0:W2:Y:S02]  /*40b0*/  F2I.FTZ.U32.TRUNC.NTZ R7, R6 ;  /* 0x0000000600077305 */ /* 0x0000a4000021f000 */
[----:B0-----:R-:W-:Y:S01]  /*40c0*/  IMAD.MOV.U32 R6, RZ, RZ, RZ ;  /* 0x000000ffff067224 */ /* 0x001fe200078e00ff */
[----:B--2---:R-:W-:-:S05]  /*40d0*/  IADD3 R9, RZ, -R7, RZ ;  /* 0x80000007ff097210 */ /* 0x004fca0007ffe0ff */
        /* <DEDUP_REMOVED lines=11> */
.L_x_326:
[----:B------:R-:W-:Y:S05]  /*4190*/  BSYNC B5 ;  /* 0x0000000000057941 */ /* 0x000fea0003800000 */
.L_x_324:
        /* <DEDUP_REMOVED lines=21> */
.L_x_328:
        /* <DEDUP_REMOVED lines=23> */
.L_x_329:
[----:B------:R-:W-:Y:S05]  /*4460*/  BSYNC B5 ;  /* 0x0000000000057941 */ /* 0x000fea0003800000 */
.L_x_327:
        /* <DEDUP_REMOVED lines=13> */
[----:B-1----:R-:W-:Y:S05]  /*4540*/  CALL.REL.NOINC `($__internal_2_$__cuda_sm20_div_s64) ;  /* 0x00000024009c7944 */ /* 0x002fea0003c00000 */
[----:B------:R-:W-:Y:S05]  /*4550*/  BRA `(.L_x_332) ;  /* 0x0000000000487947 */ /* 0x000fea0003800000 */
.L_x_331:
        /* <DEDUP_REMOVED lines=18> */
.L_x_332:
[----:B------:R-:W-:Y:S05]  /*4680*/  BSYNC B5 ;  /* 0x0000000000057941 */ /* 0x000fea0003800000 */
.L_x_330:
[----:B------:R-:W1:Y:S01]  /*4690*/  LDG.E R4, desc[UR16][R4.64+0x8] ;  /* 0x0000081004047981 */ /* 0x000e62000c1e1900 */
[----:B------:R-:W-:Y:S01]  /*46a0*/  IADD3 R2, R2, 0x1, RZ ;  /* 0x0000000102027810 */ /* 0x000fe20007ffe0ff */
[----:B------:R-:W-:Y:S01]  /*46b0*/  IMAD.MOV R7, RZ, RZ, -R0 ;  /* 0x000000ffff077224 */ /* 0x000fe200078e0a00 */
[----:B------:R-:W-:-:S03]  /*46c0*/  ULDC UR12, c[0x0][0x228] ;  /* 0x00008a00000c7ab9 */ /* 0x000fc60000000800 */
[----:B------:R-:W-:-:S05]  /*46d0*/  IMAD R7, R7, UR12, R2 ;  /* 0x0000000c07077c24 */ /* 0x000fca000f8e0202 */
[----:B------:R-:W-:-:S05]  /*46e0*/  IADD3 R0, -R44, R7, RZ ;  /* 0x000000072c007210 */ /* 0x000fca0007ffe1ff */
[----:B------:R-:W-:-:S05]  /*46f0*/  IMAD R0, R11, R0, RZ ;  /* 0x000000000b007224 */ /* 0x000fca00078e02ff */
[----:B------:R-:W-:Y:S01]  /*4700*/  I2FP.F32.S32 R2, R0 ;  /* 0x0000000000027245 */ /* 0x000fe20000201400 */
[----:B------:R-:W-:-:S05]  /*4710*/  VIADD R0, R26, 0x3 ;  /* 0x000000031a007836 */ /* 0x000fca0000000000 */
[----:B------:R-:W1:Y:S02]  /*4720*/  MUFU.RCP R2, R2 ;  /* 0x0000000200027308 */ /* 0x000e640000001000 */
[----:B-1----:R-:W-:-:S05]  /*4730*/  FFMA.FTZ R3, R4, R2, R3 ;  /* 0x0000000204037223 */ /* 0x002fca0000010003 */
[----:B------:R2:W-:Y:S02]  /*4740*/  STG.E desc[UR16][R32.64], R3 ;  /* 0x0000000320007986 */ /* 0x0005e4000c101910 */
.L_x_305:
[----:B------:R-:W-:Y:S05]  /*4750*/  BSYNC B3 ;  /* 0x0000000000037941 */ /* 0x000fea0003800000 */
.L_x_304:
        /* <DEDUP_REMOVED lines=40> */
.L_x_369:
        /* <DEDUP_REMOVED lines=15> */
.L_x_334:
        /* <DEDUP_REMOVED lines=19> */
.L_x_335:
[----:B------:R-:W-:Y:S05]  /*4c00*/  BSYNC B3 ;  /* 0x0000000000037941 */ /* 0x000fea0003800000 */
.L_x_333:
        /* <DEDUP_REMOVED lines=23> */
.L_x_337:
        /* <DEDUP_REMOVED lines=23> */
.L_x_338:
[----:B------:R-:W-:Y:S05]  /*4ef0*/  BSYNC B3 ;  /* 0x0000000000037941 */ /* 0x000fea0003800000 */
.L_x_336:
        /* <DEDUP_REMOVED lines=15> */
.L_x_340:
        /* <DEDUP_REMOVED lines=18> */
.L_x_341:
[----:B------:R-:W-:Y:S05]  /*5110*/  BSYNC B3 ;  /* 0x0000000000037941 */ /* 0x000fea0003800000 */
.L_x_339:
[----:B------:R-:W2:Y:S04]  /*5120*/  LDG.E R61, desc[UR16][R42.64] ;  /* 0x000000102a3d7981 */ /* 0x000ea8000c1e1900 */
[----:B------:R-:W2:Y:S01]  /*5130*/  LDG.E R50, desc[UR16][R32.64] ;  /* 0x0000001020327981 */ /* 0x000ea2000c1e1900 */
[----:B------:R-:W-:Y:S01]  /*5140*/  IADD3 R58, R58, 0x1, RZ ;  /* 0x000000013a3a7810 */ /* 0x000fe20007ffe0ff */
[----:B------:R-:W-:Y:S01]  /*5150*/  IMAD.MOV R45, RZ, RZ, -R60 ;  /* 0x000000ffff2d7224 */ /* 0x000fe200078e0a3c */
[----:B------:R-:W-:Y:S01]  /*5160*/  ULDC UR12, c[0x0][0x228] ;  /* 0x00008a00000c7ab9 */ /* 0x000fe20000000800 */
[----:B------:R-:W-:Y:S02]  /*5170*/  BSSY B3, `(.L_x_342) ;  /* 0x0000027000037945 */ /* 0x000fe40003800000 */
[----:B------:R-:W-:-:S05]  /*5180*/  IMAD R45, R45, UR12, R58 ;  /* 0x0000000c2d2d7c24 */ /* 0x000fca000f8e023a */
[----:B------:R-:W-:Y:S02]  /*5190*/  IADD3 R44, -R44, R45, RZ ;  /* 0x0000002d2c2c7210 */ /* 0x000fe40007ffe1ff */
[----:B------:R-:W-:-:S03]  /*51a0*/  LOP3.LUT R45, R2, UR7, RZ, 0xfc, !PT ;  /* 0x00000007022d7c12 */ /* 0x000fc6000f8efcff */
[----:B------:R-:W-:Y:S01]  /*51b0*/  IMAD R44, R11, R44, RZ ;  /* 0x0000002c0b2c7224 */ /* 0x000fe200078e02ff */
[----:B------:R-:W-:-:S04]  /*51c0*/  ISETP.NE.U32.AND P0, PT, R45, RZ, PT ;  /* 0x000000ff2d00720c */ /* 0x000fc80003f05070 */
[----:B------:R-:W-:-:S06]  /*51d0*/  I2FP.F32.S32 R44, R44 ;  /* 0x0000002c002c7245 */ /* 0x000fcc0000201400 */
[----:B------:R-:W2:Y:S02]  /*51e0*/  MUFU.RCP R44, R44 ;  /* 0x0000002c002c7308 */ /* 0x000ea40000001000 */
[----:B--2---:R-:W-:-:S05]  /*51f0*/  FFMA.FTZ R61, R61, R44, R50 ;  /* 0x0000002c3d3d7223 */ /* 0x004fca0000010032 */
[----:B------:R0:W-:Y:S01]  /*5200*/  STG.E desc[UR16][R32.64], R61 ;  /* 0x0000003d20007986 */ /* 0x0001e2000c101910 */
[----:B------:R-:W-:Y:S05]  /*5210*/  @!P0 BRA `(.L_x_343) ;  /* 0x0000000000248947 */ /* 0x000fea0003800000 */
[----:B------:R-:W-:Y:S01]  /*5220*/  ULDC UR12, c[0x0][0x234] ;  /* 0x00008d00000c7ab9 */ /* 0x000fe20000000800 */
[----:B------:R-:W-:Y:S01]  /*5230*/  IMAD.MOV.U32 R64, RZ, RZ, R4 ;  /* 0x000000ffff407224 */ /* 0x000fe200078e0004 */
[----:B------:R-:W-:Y:S01]  /*5240*/  MOV R51, R2 ;  /* 0x0000000200337202 */ /* 0x000fe20000000f00 */
[----:B------:R-:W-:Y:S01]  /*5250*/  IMAD.U32 R50, RZ, RZ, UR7 ;  /* 0x00000007ff327e24 */ /* 0x000fe2000f8e00ff */
[----:B------:R-:W-:Y:S02]  /*5260*/  MOV R49, UR12 ;  /* 0x0000000c00317c02 */ /* 0x000fe40008000f00 */
[----:B------:R-:W-:-:S07]  /*5270*/  MOV R54, 0x5290 ;  /* 0x0000529000367802 */ /* 0x000fce0000000f00 */
[----:B0-----:R-:W-:Y:S05]  /*5280*/  CALL.REL.NOINC `($__internal_2_$__cuda_sm20_div_s64) ;  /* 0x00000018004c7944 */ /* 0x001fea0003c00000 */
[----:B------:R-:W-:Y:S01]  /*5290*/  IMAD.MOV.U32 R58, RZ, RZ, R44 ;  /* 0x000000ffff3a7224 */ /* 0x000fe200078e002c */
[----:B------:R-:W-:Y:S06]  /*52a0*/  BRA `(.L_x_344) ;  /* 0x00000000004c7947 */ /* 0x000fec0003800000 */
.L_x_343:
        /* <DEDUP_REMOVED lines=19> */
.L_x_344:
[----:B------:R-:W-:Y:S05]  /*53e0*/  BSYNC B3 ;  /* 0x0000000000037941 */ /* 0x000fea0003800000 */
.L_x_342:
        /* <DEDUP_REMOVED lines=23> */
.L_x_346:
        /* <DEDUP_REMOVED lines=23> */
.L_x_347:
[----:B------:R-:W-:Y:S05]  /*56d0*/  BSYNC B3 ;  /* 0x0000000000037941 */ /* 0x000fea0003800000 */
.L_x_345:
        /* <DEDUP_REMOVED lines=15> */
.L_x_349:
        /* <DEDUP_REMOVED lines=18> */
.L_x_350:
[----:B------:R-:W-:Y:S05]  /*58f0*/  BSYNC B3 ;  /* 0x0000000000037941 */ /* 0x000fea0003800000 */
.L_x_348:
[----:B------:R-:W0:Y:S01]  /*5900*/  LDG.E R50, desc[UR16][R42.64+0x4] ;  /* 0x000004102a327981 */ /* 0x000e22000c1e1900 */
        /* <DEDUP_REMOVED lines=10> */
[----:B------:R-:W0:Y:S02]  /*59b0*/  MUFU.RCP R44, R44 ;  /* 0x0000002c002c7308 */ /* 0x000e240000001000 */
[----:B0-----:R-:W-:-:S05]  /*59c0*/  FFMA.FTZ R61, R50, R44, R61 ;  /* 0x0000002c323d7223 */ /* 0x001fca000001003d */
        /* <DEDUP_REMOVED lines=11> */
.L_x_352:
        /* <DEDUP_REMOVED lines=19> */
.L_x_353:
[----:B------:R-:W-:Y:S05]  /*5bb0*/  BSYNC B3 ;  /* 0x0000000000037941 */ /* 0x000fea0003800000 */
.L_x_351:
        /* <DEDUP_REMOVED lines=23> */
.L_x_355:
        /* <DEDUP_REMOVED lines=23> */
.L_x_356:
[----:B------:R-:W-:Y:S05]  /*5ea0*/  BSYNC B3 ;  /* 0x0000000000037941 */ /* 0x000fea0003800000 */
.L_x_354:
        /* <DEDUP_REMOVED lines=15> */
.L_x_358:
        /* <DEDUP_REMOVED lines=18> */
.L_x_359:
[----:B------:R-:W-:Y:S05]  /*60c0*/  BSYNC B3 ;  /* 0x0000000000037941 */ /* 0x000fea0003800000 */
.L_x_357:
        /* <DEDUP_REMOVED lines=24> */
.L_x_361:
        /* <DEDUP_REMOVED lines=19> */
.L_x_362:
[----:B------:R-:W-:Y:S05]  /*6380*/  BSYNC B3 ;  /* 0x0000000000037941 */ /* 0x000fea0003800000 */
.L_x_360:
        /* <DEDUP_REMOVED lines=23> */
.L_x_364:
        /* <DEDUP_REMOVED lines=23> */
.L_x_365:
[----:B------:R-:W-:Y:S05]  /*6670*/  BSYNC B3 ;  /* 0x0000000000037941 */ /* 0x000fea0003800000 */
.L_x_363:
        /* <DEDUP_REMOVED lines=15> */
.L_x_367:
        /* <DEDUP_REMOVED lines=18> */
.L_x_368:
[----:B------:R-:W-:Y:S05]  /*6890*/  BSYNC B3 ;  /* 0x0000000000037941 */ /* 0x000fea0003800000 */
.L_x_366:
[----:B------:R-:W0:Y:S01]  /*68a0*/  LDG.E R50, desc[UR16][R42.64+0xc] ;  /* 0x00000c102a327981 */ /* 0x000e22000c1e1900 */
[----:B------:R-:W-:Y:S01]  /*68b0*/  IADD3 R58, R58, 0x1, RZ ;  /* 0x000000013a3a7810 */ /* 0x000fe20007ffe0ff */
[----:B------:R-:W-:Y:S01]  /*68c0*/  IMAD.MOV R45, RZ, RZ, -R60 ;  /* 0x000000ffff2d7224 */ /* 0x000fe200078e0a3c */
[----:B------:R-:W-:Y:S01]  /*68d0*/  ULDC UR12, c[0x0][0x228] ;  /* 0x00008a00000c7ab9 */ /* 0x000fe20000000800 */
[----:B------:R-:W-:Y:S01]  /*68e0*/  IADD3 R0, P2, R0, 0x4, RZ ;  /* 0x0000000400007810 */ /* 0x000fe20007f5e0ff */
[----:B------:R-:W-:Y:S02]  /*68f0*/  USHF.L.U32 UR13, UR12, 0x2, URZ ;  /* 0x000000020c0d7899 */ /* 0x000fe4000800063f */
[----:B------:R-:W-:Y:S01]  /*6900*/  IMAD R45, R45, UR12, R58 ;  /* 0x0000000c2d2d7c24 */ /* 0x000fe2000f8e023a */
[----:B------:R-:W-:Y:S01]  /*6910*/  USHF.L.U64.HI UR12, UR12, 0x2, UR9 ;  /* 0x000000020c0c7899 */ /* 0x000fe20008010209 */
[----:B------:R-:W-:Y:S02]  /*6920*/  ISETP.GE.AND P0, PT, R0, R21, PT ;  /* 0x000000150000720c */ /* 0x000fe40003f06270 */
[----:B------:R-:W-:-:S02]  /*6930*/  IADD3.X R9, RZ, R9, RZ, P2, !PT ;  /* 0x00000009ff097210 */ /* 0x000fc400017fe4ff */
[----:B------:R-:W-:Y:S02]  /*6940*/  IADD3 R44, -R44, R45, RZ ;  /* 0x0000002d2c2c7210 */ /* 0x000fe40007ffe1ff */
[----:B------:R-:W-:Y:S02]  /*6950*/  IADD3 R8, P3, R8, UR13, RZ ;  /* 0x0000000d08087c10 */ /* 0x000fe4000ff7e0ff */
[----:B------:R-:W-:Y:S01]  /*6960*/  IADD3 R6, P4, R6, UR13, RZ ;  /* 0x0000000d06067c10 */ /* 0x000fe2000ff9e0ff */
[----:B------:R-:W-:Y:S01]  /*6970*/  IMAD R44, R11, R44, RZ ;  /* 0x0000002c0b2c7224 */ /* 0x000fe200078e02ff */
[----:B------:R-:W-:Y:S02]  /*6980*/  IADD3 R4, P5, R4, UR13, RZ ;  /* 0x0000000d04047c10 */ /* 0x000fe4000ffbe0ff */
[----:B------:R-:W-:Y:S02]  /*6990*/  IADD3 R10, P6, R10, UR13, RZ ;  /* 0x0000000d0a0a7c10 */ /* 0x000fe4000ffde0ff */
[----:B------:R-:W-:-:S02]  /*69a0*/  I2FP.F32.S32 R44, R44 ;  /* 0x0000002c002c7245 */ /* 0x000fc40000201400 */
[----:B------:R-:W-:Y:S02]  /*69b0*/  IADD3.X R5, R5, UR12, RZ, P3, !PT ;  /* 0x0000000c05057c10 */ /* 0x000fe40009ffe4ff */
[----:B------:R-:W-:Y:S02]  /*69c0*/  IADD3.X R3, R3, UR12, RZ, P4, !PT ;  /* 0x0000000c03037c10 */ /* 0x000fe4000a7fe4ff */
[----:B------:R-:W0:Y:S01]  /*69d0*/  MUFU.RCP R44, R44 ;  /* 0x0000002c002c7308 */ /* 0x000e220000001000 */
[----:B------:R-:W-:Y:S02]  /*69e0*/  IADD3.X R2, R2, UR12, RZ, P5, !PT ;  /* 0x0000000c02027c10 */ /* 0x000fe4000affe4ff */
[----:B------:R-:W-:Y:S01]  /*69f0*/  IADD3.X R7, R7, UR12, RZ, P6, !PT ;  /* 0x0000000c07077c10 */ /* 0x000fe2000b7fe4ff */
[----:B0-----:R-:W-:Y:S01]  /*6a00*/  FFMA.FTZ R61, R50, R44, R61 ;  /* 0x0000002c323d7223 */ /* 0x001fe2000001003d */
[----:B------:R-:W-:-:S04]  /*6a10*/  IADD3 R44, P1, R42, 0x10, RZ ;  /* 0x000000102a2c7810 */ /* 0x000fc80007f3e0ff */
[----:B------:R3:W-:Y:S01]  /*6a20*/  STG.E desc[UR16][R32.64], R61 ;  /* 0x0000003d20007986 */ /* 0x0007e2000c101910 */
[----:B------:R-:W-:Y:S01]  /*6a30*/  IMAD.X R45, RZ, RZ, R43, P1 ;  /* 0x000000ffff2d7224 */ /* 0x000fe200008e062b */
[----:B------:R-:W-:Y:S07]  /*6a40*/  @!P0 BRA `(.L_x_369) ;  /* 0xffffffdc00e48947 */ /* 0x000fee000383ffff */
.L_x_303:
[----:B------:R-:W-:Y:S05]  /*6a50*/  BSYNC B4 ;  /* 0x0000000000047941 */ /* 0x000fea0003800000 */
.L_x_302:
[----:B------:R-:W-:-:S05]  /*6a60*/  VIADD R12, R12, 0x1 ;  /* 0x000000010c0c7836 */ /* 0x000fca0000000000 */
[----:B------:R-:W-:-:S13]  /*6a70*/  ISETP.GE.AND P0, PT, R12, R23, PT ;  /* 0x000000170c00720c */ /* 0x000fda0003f06270 */
[----:B------:R-:W-:Y:S05]  /*6a80*/  @!P0 BRA `(.L_x_370) ;  /* 0xffffffbc002c8947 */ /* 0x000fea000383ffff */
.L_x_292:
[----:B------:R-:W-:Y:S05]  /*6a90*/  BSYNC B2 ;  /* 0x0000000000027941 */ /* 0x000fea0003800000 */
.L_x_291:
[----:B------:R-:W-:Y:S01]  /*6aa0*/  IADD3 R18, R18, 0x1, RZ ;  /* 0x0000000112127810 */ /* 0x000fe20007ffe0ff */
[----:B012---:R-:W-:-:S03]  /*6ab0*/  IMAD.U32 R3, RZ, RZ, UR18 ;  /* 0x00000012ff037e24 */ /* 0x007fc6000f8e00ff */
[----:B------:R-:W-:Y:S02]  /*6ac0*/  ISETP.GE.AND P0, PT, R18, R47, PT ;  /* 0x0000002f1200720c */ /* 0x000fe40003f06270 */
[----:B------:R-:W-:-:S04]  /*6ad0*/  LEA R40, P1, R3, R40, 0x2 ;  /* 0x0000002803287211 */ /* 0x000fc800078210ff */
[----:B------:R-:W-:-:S07]  /*6ae0*/  IADD3.X R41, R41, UR11, RZ, P1, !PT ;  /* 0x0000000b29297c10 */ /* 0x000fce0008ffe4ff */
[----:B------:R-:W-:Y:S05]  /*6af0*/  @!P0 BRA `(.L_x_371) ;  /* 0xffffffb400088947 */ /* 0x000fea000383ffff */
[----:B------:R-:W-:Y:S05]  /*6b00*/  BSYNC B1 ;  /* 0x0000000000017941 */ /* 0x000fea0003800000 */
.L_x_281:
[----:B------:R-:W-:Y:S02]  /*6b10*/  ULDC UR12, c[0x0][0x0] ;  /* 0x00000000000c7ab9 */ /* 0x000fe40000000800 */
[----:B------:R-:W-:Y:S01]  /*6b20*/  IADD3 R20, R20, UR12, RZ ;  /* 0x0000000c14147c10 */ /* 0x000fe2000fffe0ff */
[----:B------:R-:W-:-:S03]  /*6b30*/  ULDC UR12, c[0x0][0x228] ;  /* 0x00008a00000c7ab9 */ /* 0x000fc60000000800 */
[----:B------:R-:W-:-:S13]  /*6b40*/  ISETP.GE.AND P0, PT, R20, UR12, PT ;  /* 0x0000000c14007c0c */ /* 0x000fda000bf06270 */
[----:B------:R-:W-:Y:S05]  /*6b50*/  @!P0 BRA `(.L_x_372) ;  /* 0xffffffa800248947 */ /* 0x000fea000383ffff */
.L_x_271:
[----:B------:R-:W-:Y:S05]  /*6b60*/  BSYNC B0 ;  /* 0x0000000000007941 */ /* 0x000fea0003800000 */
.L_x_270:
[----:B------:R-:W-:Y:S01]  /*6b70*/  VIADD R52, R52, UR10 ;  /* 0x0000000a34347c36 */ /* 0x000fe20008000000 */
[----:B------:R-:W-:-:S04]  /*6b80*/  ULDC UR12, c[0x0][0x224] ;  /* 0x00008900000c7ab9 */ /* 0x000fc80000000800 */
[----:B------:R-:W-:-:S13]  /*6b90*/  ISETP.GE.AND P0, PT, R52, UR12, PT ;  /* 0x0000000c34007c0c */ /* 0x000fda000bf06270 */
[----:B------:R-:W-:Y:S05]  /*6ba0*/  @!P0 BRA `(.L_x_373) ;  /* 0xffffffa000108947 */ /* 0x000fea000383ffff */
[----:B------:R-:W-:Y:S05]  /*6bb0*/  EXIT ;  /* 0x000000000000794d */ /* 0x000fea0003800000 */
        .weak           $__internal_2_$__cuda_sm20_div_s64
        .type           $__internal_2_$__cuda_sm20_div_s64,@function
        .size           $__internal_2_$__cuda_sm20_div_s64,(.L_x_1119 - $__internal_2_$__cuda_sm20_div_s64)
$__internal_2_$__cuda_sm20_div_s64:
        /* <DEDUP_REMOVED lines=82> */
[----:B------:R-:W-:Y:S06]  /*70e0*/  RET.REL.NODEC R54 `(_ZN2at6native60_GLOBAL__N__aad4af22_27_AdaptiveAveragePooling3d_cu_866e08f924adaptiveaveragegradinputIffEEvPT_PKS3_iiiiiil) ;  /* 0xffffff8c36c47950 */ /* 0x000fec0003c3ffff */
.L_x_374:
        /* <DEDUP_REMOVED lines=9> */
.L_x_1119:


//--------------------- .text._ZN2at6native60_GLOBAL__N__aad4af22_27_AdaptiveAveragePooling3d_cu_866e08f924adaptiveaveragegradinputIddEEvPT_PKS3_iiiiiil --------------------------
	.section	.text._ZN2at6native60_GLOBAL__N__aad4af22_27_AdaptiveAveragePooling3d_cu_866e08f924adaptiveaveragegradinputIddEEvPT_PKS3_iiiiiil,"ax",@progbits
	.align	128
.text._ZN2at6native60_GLOBAL__N__aad4af22_27_AdaptiveAveragePooling3d_cu_866e08f924adaptiveaveragegradinputIddEEvPT_PKS3_iiiiiil:
        .type           _ZN2at6native60_GLOBAL__N__aad4af22_27_AdaptiveAveragePooling3d_cu_866e08f924adaptiveaveragegradinputIddEEvPT_PKS3_iiiiiil,@function
        .size           _ZN2at6native60_GLOBAL__N__aad4af22_27_AdaptiveAveragePooling3d_cu_866e08f924adaptiveaveragegradinputIddEEvPT_PKS3_iiiiiil,(.L_x_1121 - _ZN2at6native60_GLOBAL__N__aad4af22_27_AdaptiveAveragePooling3d_cu_866e08f924adaptiveaveragegradinputIddEEvPT_PKS3_iiiiiil)
        .other          _ZN2at6native60_GLOBAL__N__aad4af22_27_AdaptiveAveragePooling3d_cu_866e08f924adaptiveaveragegradinputIddEEvPT_PKS3_iiiiiil,@"STO_CUDA_ENTRY STV_DEFAULT"
_ZN2at6native60_GLOBAL__N__aad4af22_27_AdaptiveAveragePooling3d_cu_866e08f924adaptiveaveragegradinputIddEEvPT_PKS3_iiiiiil:
        /* <DEDUP_REMOVED lines=22> */
[----:B------:R-:W-:Y:S05]  /*0160*/  CALL.REL.NOINC `($__internal_4_$__cuda_sm20_div_s64) ;  /* 0x0000007800787944 */ /* 0x000fea0003c00000 */
[----:B------:R-:W-:Y:S01]  /*0170*/  ULDC UR6, c[0x0][0x220] ;  /* 0x0000880000067ab9 */ /* 0x000fe20000000800 */
[----:B------:R-:W-:Y:S01]  /*0180*/  IADD3 R6, -R46, RZ, RZ ;  /* 0x000000ff2e067210 */ /* 0x000fe20007ffe1ff */
[----:B------:R-:W-:Y:S02]  /*0190*/  IMAD.U32 R9, RZ, RZ, UR6 ;  /* 0x00000006ff097e24 */ /* 0x000fe4000f8e00ff */
[----:B------:R-:W-:Y:S02]  /*01a0*/  IMAD.MOV.U32 R8, RZ, RZ, R46 ;  /* 0x000000ffff087224 */ /* 0x000fe400078e002e */
[----:B------:R-:W-:Y:S01]  /*01b0*/  IMAD R6, R6, R9, UR5 ;  /* 0x0000000506067e24 */ /* 0x000fe2000f8e0209 */
[----:B------:R-:W-:Y:S06]  /*01c0*/  BRA `(.L_x_376) ;  /* 0x0000000000507947 */ /* 0x000fec0003800000 */
.L_x_375:
        /* <DEDUP_REMOVED lines=20> */
.L_x_376:
        /* <DEDUP_REMOVED lines=13> */
[----:B------:R-:W-:Y:S05]  /*03e0*/  CALL.REL.NOINC `($__internal_4_$__cuda_sm20_div_s64) ;  /* 0x0000007400d87944 */ /* 0x000fea0003c00000 */
        /* <DEDUP_REMOVED lines=11> */
.L_x_378:
        /* <DEDUP_REMOVED lines=8> */
[----:B------:R-:W-:-:S04]  /*0520*/  IMAD.HI.U32 R5, R3, R5, R2 ;  /* 0x0000000503057227 */ /* 0x000fc800078e0002 */
[----:B------:R-:W-:Y:S02]  /*0530*/  IMAD.MOV.U32 R3, RZ, RZ, RZ ;  /* 0x000000ffff037224 */ /* 0x000fe400078e00ff */
        /* <DEDUP_REMOVED lines=8> */
[----:B------:R-:W-:-:S04]  /*05c0*/  @!P2 LOP3.LUT R7, RZ, R9, RZ, 0x33, !PT ;  /* 0x00000009ff07a212 */ /* 0x000fc800078e33ff */
[----:B------:R-:W-:-:S05]  /*05d0*/  IADD3 R2, -R7, RZ, RZ ;  /* 0x000000ff07027210 */ /* 0x000fca0007ffe1ff */
[----:B------:R-:W-:-:S07]  /*05e0*/  IMAD R2, R9, R2, R6 ;  /* 0x0000000209027224 */ /* 0x000fce00078e0206 */
.L_x_379:
[----:B------:R-:W-:Y:S05]  /*05f0*/  BSYNC B0 ;  /* 0x0000000000007941 */ /* 0x000fea0003800000 */
.L_x_377:
        /* <DEDUP_REMOVED lines=13> */
[----:B------:R-:W-:Y:S05]  /*06d0*/  CALL.REL.NOINC `($__internal_4_$__cuda_sm20_div_s64) ;  /* 0x00000074001c7944 */ /* 0x000fea0003c00000 */
[----:B------:R-:W-:Y:S05]  /*06e0*/  BRA `(.L_x_382) ;  /* 0x0000000000487947 */ /* 0x000fea0003800000 */
.L_x_381:
        /* <DEDUP_REMOVED lines=18> */
.L_x_382:
[----:B------:R-:W-:Y:S05]  /*0810*/  BSYNC B0 ;  /* 0x0000000000007941 */ /* 0x000fea0003800000 */
.L_x_380:
        /* <DEDUP_REMOVED lines=18> */
[----:B------:R-:W-:Y:S05]  /*0940*/  CALL.REL.NOINC `($__internal_4_$__cuda_sm20_div_s64) ;  /* 0x0000007000807944 */ /* 0x000fea0003c00000 */
[----:B------:R-:W-:Y:S05]  /*0950*/  BRA `(.L_x_385) ;  /* 0x00000000004c7947 */ /* 0x000fea0003800000 */
.L_x_384:
        /* <DEDUP_REMOVED lines=19> */
.L_x_385:
[----:B------:R-:W-:Y:S05]  /*0a90*/  BSYNC B0 ;  /* 0x0000000000007941 */ /* 0x000fea0003800000 */
.L_x_383:
        /* <DEDUP_REMOVED lines=9> */
[----:B------:R-:W-:Y:S02]  /*0b30*/  USHF.R.S32.HI UR9, URZ, 0x1f, UR12 ;  /* 0x0000001f3f097899 */ /* 0x000fe4000801140c */
[----:B------:R-:W-:Y:S02]  /*0b40*/  USHF.R.S32.HI UR12, URZ, 0x1f, UR18 ;  /* 0x0000001f3f0c7899 */ /* 0x000fe40008011412 */
[----:B------:R-:W-:Y:S01]  /*0b50*/  IMAD R3, R8, UR18, RZ ;  /* 0x0000001208037c24 */ /* 0x000fe2000f8e02ff */
[----:B------:R-:W-:Y:S01]  /*0b60*/  ULDC UR11, c[0x0][0x10] ;  /* 0x00000400000b7ab9 */ /* 0x000fe20000000800 */
[----:B------:R-:W-:Y:S01]  /*0b70*/  VIADD R8, R46, 0x1 ;  /* 0x000000012e087836 */ /* 0x000fe20000000000 */
[----:B------:R-:W-:-:S02]  /*0b80*/  UIMAD UR10, UR10, UR11, URZ ;  /* 0x0000000b0a0a72a4 */ /* 0x000fc4000f8e023f */
[----:B------:R-:W-:Y:S02]  /*0b90*/  USHF.R.S32.HI UR6, URZ, 0x1f, UR6 ;  /* 0x0000001f3f067899 */ /* 0x000fe40008011406 */
[----:B------:R-:W-:Y:S02]  /*0ba0*/  USHF.R.S32.HI UR7, URZ, 0x1f, UR7 ;  /* 0x0000001f3f077899 */ /* 0x000fe40008011407 */
[----:B------:R-:W-:Y:S02]  /*0bb0*/  USHF.R.S32.HI UR8, URZ, 0x1f, UR8 ;  /* 0x0000001f3f087899 */ /* 0x000fe40008011408 */
[----:B------:R-:W-:Y:S01]  /*0bc0*/  USHF.L.U64.HI UR11, UR18, 0x3, UR12 ;  /* 0x00000003120b7899 */ /* 0x000fe2000801020c */
[----:B------:R-:W-:Y:S01]  /*0bd0*/  ULDC.64 UR16, c[0x0][0x208] ;  /* 0x0000820000107ab9 */ /* 0x000fe20000000a00 */
[----:B01----:R-:W-:-:S10]  /*0be0*/  IMAD.WIDE R40, R3, 0x8, R40 ;  /* 0x0000000803287825 */ /* 0x003fd400078e0228 */
.L_x_512:
[----:B------:R-:W-:Y:S01]  /*0bf0*/  SHF.R.S32.HI R9, RZ, 0x1f, R0 ;  /* 0x0000001fff097819 */ /* 0x000fe20000011400 */
[----:B------:R-:W-:Y:S03]  /*0c00*/  BSSY B0, `(.L_x_386) ;  /* 0x000002e000007945 */ /* 0x000fe60003800000 */
[----:B------:R-:W-:-:S04]  /*0c10*/  LOP3.LUT R2, R9, UR8, RZ, 0xfc, !PT ;  /* 0x0000000809027c12 */ /* 0x000fc8000f8efcff */
[----:B------:R-:W-:-:S13]  /*0c20*/  ISETP.NE.U32.AND P0, PT, R2, RZ, PT ;  /* 0x000000ff0200720c */ /* 0x000fda0003f05070 */
[----:B01----:R-:W-:Y:S05]  /*0c30*/  @!P0 BRA `(.L_x_387) ;  /* 0x00000000004c8947 */ /* 0x003fea0003800000 */
[----:B------:R-:W-:Y:S01]  /*0c40*/  ULDC UR12, c[0x0][0x224] ;  /* 0x00008900000c7ab9 */ /* 0x000fe20000000800 */
[----:B------:R-:W-:Y:S01]  /*0c50*/  IMAD.MOV.U32 R56, RZ, RZ, R0 ;  /* 0x000000ffff387224 */ /* 0x000fe200078e0000 */
[----:B------:R-:W-:Y:S01]  /*0c60*/  MOV R3, R9 ;  /* 0x0000000900037202 */ /* 0x000fe20000000f00 */
[----:B------:R-:W-:Y:S01]  /*0c70*/  IMAD.U32 R4, RZ, RZ, UR8 ;  /* 0x00000008ff047e24 */ /* 0x000fe2000f8e00ff */
[----:B------:R-:W-:Y:S01]  /*0c80*/  MOV R2, 0xcb0 ;  /* 0x00000cb000027802 */ /* 0x000fe20000000f00 */
[----:B------:R-:W-:-:S07]  /*0c90*/  IMAD.U32 R5, RZ, RZ, UR12 ;  /* 0x0000000cff057e24 */ /* 0x000fce000f8e00ff */
[----:B------:R-:W-:Y:S05]  /*0ca0*/  CALL.REL.NOINC `($__internal_4_$__cuda_sm20_div_s64) ;  /* 0x0000006c00a87944 */ /* 0x000fea0003c00000 */
[----:B------:R-:W-:Y:S01]  /*0cb0*/  IADD3 R5, P0, RZ, -R46, RZ ;  /* 0x8000002eff057210 */ /* 0x000fe20007f1e0ff */
[----:B------:R-:W-:Y:S01]  /*0cc0*/  ULDC UR12, c[0x0][0x224] ;  /* 0x00008900000c7ab9 */ /* 0x000fe20000000800 */
[----:B------:R-:W-:Y:S02]  /*0cd0*/  IMAD.MOV.U32 R2, RZ, RZ, R0 ;  /* 0x000000ffff027224 */ /* 0x000fe400078e0000 */
[----:B------:R-:W-:Y:S01]  /*0ce0*/  IADD3.X R4, RZ, ~R3, RZ, P0, !PT ;  /* 0x80000003ff047210 */ /* 0x000fe200007fe4ff */
[----:B------:R-:W-:Y:S01]  /*0cf0*/  IMAD.U32 R11, RZ, RZ, UR12 ;  /* 0x0000000cff0b7e24 */ /* 0x000fe2000f8e00ff */
[----:B------:R-:W-:Y:S01]  /*0d00*/  MOV R3, R9 ;  /* 0x0000000900037202 */ /* 0x000fe20000000f00 */
[----:B------:R-:W-:Y:S02]  /*0d10*/  IMAD.MOV.U32 R10, RZ, RZ, R46 ;  /* 0x000000ffff0a7224 */ /* 0x000fe400078e002e */
[-C--:B------:R-:W-:Y:S02]  /*0d20*/  IMAD R4, R4, R11.reuse, RZ ;  /* 0x0000000b04047224 */ /* 0x080fe400078e02ff */
[----:B------:R-:W-:-:S04]  /*0d30*/  IMAD.WIDE.U32 R2, R5, R11, R2 ;  /* 0x0000000b05027225 */ /* 0x000fc800078e0002 */
[----:B------:R-:W-:-:S04]  /*0d40*/  IMAD R5, R5, UR8, R4 ;  /* 0x0000000805057c24 */ /* 0x000fc8000f8e0204 */
[----:B------:R-:W-:Y:S01]  /*0d50*/  IMAD.IADD R3, R3, 0x1, R5 ;  /* 0x0000000103037824 */ /* 0x000fe200078e0205 */
[----:B------:R-:W-:Y:S06]  /*0d60*/  BRA `(.L_x_388) ;  /* 0x00000000005c7947 */ /* 0x000fec0003800000 */
.L_x_387:
[----:B------:R-:W-:Y:S02]  /*0d70*/  ULDC UR12, c[0x0][0x224] ;  /* 0x00008900000c7ab9 */ /* 0x000fe40000000800 */
[----:B------:R-:W-:-:S04]  /*0d80*/  MOV R11, UR12 ;  /* 0x0000000c000b7c02 */ /* 0x000fc80008000f00 */
[----:B------:R-:W0:Y:S01]  /*0d90*/  I2F.U32.RP R4, R11 ;  /* 0x0000000b00047306 */ /* 0x000e220000209000 */
[----:B------:R-:W-:-:S07]  /*0da0*/  ISETP.NE.U32.AND P2, PT, R11, RZ, PT ;  /* 0x000000ff0b00720c */ /* 0x000fce0003f45070 */
[----:B0-----:R-:W0:Y:S02]  /*0db0*/  MUFU.RCP R4, R4 ;  /* 0x0000000400047308 */ /* 0x001e240000001000 */
[----:B0-----:R-:W-:-:S06]  /*0dc0*/  VIADD R2, R4, 0xffffffe ;  /* 0x0ffffffe04027836 */ /* 0x001fcc0000000000 */
        /* <DEDUP_REMOVED lines=9> */
[----:B------:R-:W-:Y:S01]  /*0e60*/  @P0 IMAD.IADD R3, R3, 0x1, -R11 ;  /* 0x0000000103030824 */ /* 0x000fe200078e0a0b */
[----:B------:R-:W-:-:S04]  /*0e70*/  @P0 IADD3 R10, R10, 0x1, RZ ;  /* 0x000000010a0a0810 */ /* 0x000fc80007ffe0ff */
[----:B------:R-:W-:Y:S02]  /*0e80*/  ISETP.GE.U32.AND P1, PT, R3, R11, PT ;  /* 0x0000000b0300720c */ /* 0x000fe40003f26070 */
[----:B------:R-:W-:-:S11]  /*0e90*/  MOV R3, RZ ;  /* 0x000000ff00037202 */ /* 0x000fd60000000f00 */
[----:B------:R-:W-:Y:S01]  /*0ea0*/  @P1 VIADD R10, R10, 0x1 ;  /* 0x000000010a0a1836 */ /* 0x000fe20000000000 */
[----:B------:R-:W-:-:S05]  /*0eb0*/  @!P2 LOP3.LUT R10, RZ, R11, RZ, 0x33, !PT ;  /* 0x0000000bff0aa212 */ /* 0x000fca00078e33ff */
[----:B------:R-:W-:-:S04]  /*0ec0*/  IMAD.MOV R5, RZ, RZ, -R10 ;  /* 0x000000ffff057224 */ /* 0x000fc800078e0a0a */
[----:B------:R-:W-:-:S07]  /*0ed0*/  IMAD R2, R11, R5, R0 ;  /* 0x000000050b027224 */ /* 0x000fce00078e0200 */
.L_x_388:
[----:B------:R-:W-:Y:S05]  /*0ee0*/  BSYNC B0 ;  /* 0x0000000000007941 */ /* 0x000fea0003800000 */
.L_x_386:
        /* <DEDUP_REMOVED lines=13> */
[----:B------:R-:W-:Y:S05]  /*0fc0*/  CALL.REL.NOINC `($__internal_4_$__cuda_sm20_div_s64) ;  /* 0x0000006800e07944 */ /* 0x000fea0003c00000 */
[----:B------:R-:W-:Y:S05]  /*0fd0*/  BRA `(.L_x_391) ;  /* 0x0000000000487947 */ /* 0x000fea0003800000 */
.L_x_390:
[----:B------:R-:W0:Y:S01]  /*0fe0*/  I2F.U32.RP R4, R11 ;  /* 0x0000000b00047306 */ /* 0x000e220000209000 */
[----:B------:R-:W-:-:S07]  /*0ff0*/  ISETP.NE.U32.AND P2, PT, R11, RZ, PT ;  /* 0x000000ff0b00720c */ /* 0x000fce0003f45070 */
[----:B0-----:R-:W0:Y:S02]  /*1000*/  MUFU.RCP R4, R4 ;  /* 0x0000000400047308 */ /* 0x001e240000001000 */
[----:B0-----:R-:W-:-:S06]  /*1010*/  VIADD R2, R4, 0xffffffe ;  /* 0x0ffffffe04027836 */ /* 0x001fcc0000000000 */
        /* <DEDUP_REMOVED lines=9> */
[----:B------:R-:W-:Y:S01]  /*10b0*/  @P0 IMAD.IADD R56, R56, 0x1, -R11 ;  /* 0x0000000138380824 */ /* 0x000fe200078e0a0b */
[----:B------:R-:W-:-:S04]  /*10c0*/  @P0 IADD3 R46, R46, 0x1, RZ ;  /* 0x000000012e2e0810 */ /* 0x000fc80007ffe0ff */
[----:B------:R-:W-:-:S13]  /*10d0*/  ISETP.GE.U32.AND P1, PT, R56, R11, PT ;  /* 0x0000000b3800720c */ /* 0x000fda0003f26070 */
[----:B------:R-:W-:Y:S01]  /*10e0*/  @P1 VIADD R46, R46, 0x1 ;  /* 0x000000012e2e1836 */ /* 0x000fe20000000000 */
[----:B------:R-:W-:-:S07]  /*10f0*/  @!P2 LOP3.LUT R46, RZ, R11, RZ, 0x33, !PT ;  /* 0x0000000bff2ea212 */ /* 0x000fce00078e33ff */
.L_x_391:
[----:B------:R-:W-:Y:S05]  /*1100*/  BSYNC B0 ;  /* 0x0000000000007941 */ /* 0x000fea0003800000 */
.L_x_389:
        /* <DEDUP_REMOVED lines=20> */
.L_x_393:
        /* <DEDUP_REMOVED lines=17> */
[----:B------:R-:W-:Y:S01]  /*1360*/  @P1 VIADD R46, R46, 0x1 ;  /* 0x000000012e2e1836 */ /* 0x000fe20000000000 */
[----:B------:R-:W-:-:S07]  /*1370*/  @!P2 LOP3.LUT R46, RZ, UR12, RZ, 0x33, !PT ;  /* 0x0000000cff2eac12 */ /* 0x000fce000f8e33ff */
.L_x_394:
[----:B------:R-:W-:Y:S05]  /*1380*/  BSYNC B0 ;  /* 0x0000000000007941 */ /* 0x000fea0003800000 */
.L_x_392:
[----:B------:R-:W-:Y:S01]  /*1390*/  ISETP.GT.AND P0, PT, R8, R6, PT ;  /* 0x000000060800720c */ /* 0x000fe20003f04270 */
[----:B------:R-:W-:Y:S01]  /*13a0*/  ULDC UR12, c[0x0][0x228] ;  /* 0x00008a00000c7ab9 */ /* 0x000fe20000000800 */
[----:B------:R-:W-:Y:S02]  /*13b0*/  BSSY B0, `(.L_x_395) ;  /* 0x0000618000007945 */ /* 0x000fe40003800000 */
[----:B------:R-:W-:-:S13]  /*13c0*/  ISETP.GE.OR P0, PT, R7, UR12, !P0 ;  /* 0x0000000c07007c0c */ /* 0x000fda000c706670 */
[----:B------:R-:W-:Y:S05]  /*13d0*/  @P0 BRA `(.L_x_396) ;  /* 0x0000006000540947 */ /* 0x000fea0003800000 */
[----:B------:R-:W-:Y:S01]  /*13e0*/  IADD3 R10, R46, 0x1, RZ ;  /* 0x000000012e0a7810 */ /* 0x000fe20007ffe0ff */
[----:B------:R-:W-:-:S07]  /*13f0*/  IMAD.MOV.U32 R11, RZ, RZ, R7 ;  /* 0x000000ffff0b7224 */ /* 0x000fce00078e0007 */
.L_x_511:
        /* <DEDUP_REMOVED lines=24> */
.L_x_398:
        /* <DEDUP_REMOVED lines=23> */
.L_x_399:
[----:B------:R-:W-:Y:S05]  /*16f0*/  BSYNC B1 ;  /* 0x0000000000017941 */ /* 0x000fea0003800000 */
.L_x_397:
        /* <DEDUP_REMOVED lines=14> */
[----:B------:R-:W-:Y:S01]  /*17e0*/  IMAD.MOV.U32 R13, RZ, RZ, R46 ;  /* 0x000000ffff0d7224 */ /* 0x000fe200078e002e */
[----:B------:R-:W-:Y:S06]  /*17f0*/  BRA `(.L_x_402) ;  /* 0x0000000000487947 */ /* 0x000fec0003800000 */
.L_x_401:
        /* <DEDUP_REMOVED lines=18> */
.L_x_402:
[----:B------:R-:W-:Y:S05]  /*1920*/  BSYNC B1 ;  /* 0x0000000000017941 */ /* 0x000fea0003800000 */
.L_x_400:
        /* <DEDUP_REMOVED lines=20> */
.L_x_404:
        /* <DEDUP_REMOVED lines=19> */
.L_x_405:
[----:B------:R-:W-:Y:S05]  /*1ba0*/  BSYNC B1 ;  /* 0x0000000000017941 */ /* 0x000fea0003800000 */
.L_x_403:
[----:B------:R-:W0:Y:S01]  /*1bb0*/  LDC R2, c[0x0][0x224] ;  /* 0x00008900ff027b82 */ /* 0x000e220000000800 */
[----:B------:R-:W-:Y:S01]  /*1bc0*/  ULDC.64 UR14, c[0x0][0x238] ;  /* 0x00008e00000e7ab9 */ /* 0x000fe20000000a00 */
[----:B------:R-:W-:Y:S01]  /*1bd0*/  IMAD.MOV R17, RZ, RZ, -R12 ;  /* 0x000000ffff117224 */ /* 0x000fe200078e0a0c */
[----:B------:R-:W-:Y:S01]  /*1be0*/  IADD3 R12, R46, 0x1, RZ ;  /* 0x000000012e0c7810 */ /* 0x000fe20007ffe0ff */
[----:B------:R-:W-:Y:S01]  /*1bf0*/  ULDC UR13, c[0x0][0x234] ;  /* 0x00008d00000d7ab9 */ /* 0x000fe20000000800 */
[----:B------:R-:W-:Y:S01]  /*1c00*/  SHF.R.S32.HI R39, RZ, 0x1f, R38 ;  /* 0x0000001fff277819 */ /* 0x000fe20000011426 */
[C---:B------:R-:W-:Y:S01]  /*1c10*/  VIADD R34, R38.reuse, 0x2 ;  /* 0x0000000226227836 */ /* 0x040fe20000000000 */
[----:B------:R-:W-:Y:S01]  /*1c20*/  IADD3 R36, R38, 0x1, RZ ;  /* 0x0000000126247810 */ /* 0x000fe20007ffe0ff */
[----:B------:R-:W1:Y:S01]  /*1c30*/  LDC R27, c[0x0][0x228] ;  /* 0x00008a00ff1b7b82 */ /* 0x000e620000000800 */
[C---:B------:R-:W-:Y:S01]  /*1c40*/  IMAD R16, R17.reuse, UR13, R12 ;  /* 0x0000000d11107c24 */ /* 0x040fe2000f8e020c */
[----:B------:R-:W-:Y:S01]  /*1c50*/  BSSY B1, `(.L_x_406) ;  /* 0x0000588000017945 */ /* 0x000fe20003800000 */
[----:B------:R-:W-:Y:S01]  /*1c60*/  IMAD R46, R17, UR13, R46 ;  /* 0x0000000d112e7c24 */ /* 0x000fe2000f8e022e */
[----:B------:R-:W-:Y:S01]  /*1c70*/  SHF.R.S32.HI R37, RZ, 0x1f, R36 ;  /* 0x0000001fff257819 */ /* 0x000fe20000011424 */
[----:B------:R-:W-:Y:S01]  /*1c80*/  IMAD.MOV.U32 R25, RZ, RZ, R41 ;  /* 0x000000ffff197224 */ /* 0x000fe200078e0029 */
[----:B------:R-:W-:-:S02]  /*1c90*/  IADD3 R28, P1, R36, 0x1, RZ ;  /* 0x00000001241c7810 */ /* 0x000fc40007f3e0ff */
[----:B------:R-:W2:Y:S01]  /*1ca0*/  S2UR UR12, SR_CTAID.X ;  /* 0x00000000000c79c3 */ /* 0x000ea20000002500 */
[----:B------:R-:W-:Y:S02]  /*1cb0*/  SHF.R.S32.HI R35, RZ, 0x1f, R34 ;  /* 0x0000001fff237819 */ /* 0x000fe40000011422 */
[----:B------:R-:W-:Y:S02]  /*1cc0*/  IADD3 R26, P2, R34, 0x1, RZ ;  /* 0x00000001221a7810 */ /* 0x000fe40007f5e0ff */
[----:B------:R-:W-:Y:S01]  /*1cd0*/  MOV R24, R40 ;  /* 0x0000002800187202 */ /* 0x000fe20000000f00 */
[----:B0-----:R-:W-:Y:S02]  /*1ce0*/  IMAD R5, R2, UR9, RZ ;  /* 0x0000000902057c24 */ /* 0x001fe4000f8e02ff */
[----:B-1----:R-:W-:Y:S02]  /*1cf0*/  IMAD R4, R0, R27, RZ ;  /* 0x0000001b00047224 */ /* 0x002fe400078e02ff */
[----:B------:R-:W-:-:S04]  /*1d00*/  IMAD.WIDE.U32 R2, R27, R2, RZ ;  /* 0x000000021b027225 */ /* 0x000fc800078e00ff */
[----:B------:R-:W-:Y:S01]  /*1d10*/  IMAD R15, R27, UR8, R5 ;  /* 0x000000081b0f7c24 */ /* 0x000fe2000f8e0205 */
[--C-:B------:R-:W-:Y:S01]  /*1d20*/  SHF.R.S32.HI R5, RZ, 0x1f, R4.reuse ;  /* 0x0000001fff057819 */ /* 0x100fe20000011404 */
[----:B--2---:R-:W-:Y:S02]  /*1d30*/  UIADD3 UR12, UP0, UR12, UR14, URZ ;  /* 0x0000000e0c0c7290 */ /* 0x004fe4000ff1e03f */
[----:B------:R-:W-:Y:S02]  /*1d40*/  IMAD.IADD R3, R3, 0x1, R15 ;  /* 0x0000000103037824 */ /* 0x000fe400078e020f */
[----:B------:R-:W-:Y:S01]  /*1d50*/  UIADD3.X UR15, URZ, UR15, URZ, UP0, !UPT ;  /* 0x0000000f3f0f7290 */ /* 0x000fe200087fe43f */
[----:B------:R-:W-:Y:S02]  /*1d60*/  IMAD.IADD R15, R16, 0x1, -R13 ;  /* 0x00000001100f7824 */ /* 0x000fe400078e0a0d */
[----:B------:R-:W-:-:S03]  /*1d70*/  IMAD.WIDE.U32 R4, R2, UR12, R4 ;  /* 0x0000000c02047c25 */ /* 0x000fc6000f8e0004 */
[----:B------:R-:W-:Y:S01]  /*1d80*/  LOP3.LUT R15, R15, 0x3, RZ, 0xc0, !PT ;  /* 0x000000030f0f7812 */ /* 0x000fe200078ec0ff */
[----:B------:R-:W-:Y:S01]  /*1d90*/  IMAD R3, R3, UR12, RZ ;  /* 0x0000000c03037c24 */ /* 0x000fe2000f8e02ff */
[----:B------:R-:W-:Y:S01]  /*1da0*/  ULDC.64 UR12, c[0x0][0x210] ;  /* 0x00008400000c7ab9 */ /* 0x000fe20000000a00 */
[----:B------:R-:W-:Y:S02]  /*1db0*/  IMAD.IADD R13, R46, 0x1, -R13 ;  /* 0x000000012e0d7824 */ /* 0x000fe400078e0a0d */
[----:B------:R-:W-:Y:S01]  /*1dc0*/  IMAD R3, R2, UR15, R3 ;  /* 0x0000000f02037c24 */ /* 0x000fe2000f8e0203 */
[----:B------:R-:W-:-:S04]  /*1dd0*/  IADD3 R2, P0, R11, R4, RZ ;  /* 0x000000040b027210 */ /* 0x000fc80007f1e0ff */
[----:B------:R-:W-:Y:S01]  /*1de0*/  IADD3.X R5, R14, R5, R3, P0, !PT ;  /* 0x000000050e057210 */ /* 0x000fe200007fe403 */
[----:B------:R-:W-:Y:S01]  /*1df0*/  IMAD.MOV.U32 R14, RZ, RZ, R6 ;  /* 0x000000ffff0e7224 */ /* 0x000fe200078e0006 */
[----:B------:R-:W-:Y:S02]  /*1e00*/  IADD3 R30, P0, R38, 0x1, RZ ;  /* 0x00000001261e7810 */ /* 0x000fe40007f1e0ff */
[----:B------:R-:W-:-:S03]  /*1e10*/  IADD3.X R3, RZ, R37, RZ, P1, !PT ;  /* 0x00000025ff037210 */ /* 0x000fc60000ffe4ff */
[----:B------:R-:W-:Y:S01]  /*1e20*/  IMAD.X R4, RZ, RZ, R39, P0 ;  /* 0x000000ffff047224 */ /* 0x000fe200000e0627 */
[C---:B------:R-:W-:Y:S01]  /*1e30*/  LEA R32, P0, R2.reuse, UR12, 0x3 ;  /* 0x0000000c02207c11 */ /* 0x040fe2000f8018ff */
[-C--:B------:R-:W-:Y:S01]  /*1e40*/  IMAD R3, R3, R27.reuse, RZ ;  /* 0x0000001b03037224 */ /* 0x080fe200078e02ff */
[----:B------:R-:W-:Y:S02]  /*1e50*/  UMOV UR12, 0xffffffff ;  /* 0xffffffff000c7882 */ /* 0x000fe40000000000 */
[----:B------:R-:W-:Y:S01]  /*1e60*/  LEA.HI.X R33, R2, UR13, R5, 0x3, P0 ;  /* 0x0000000d02217c11 */ /* 0x000fe200080f1c05 */
[----:B------:R-:W-:Y:S01]  /*1e70*/  IMAD.X R2, RZ, RZ, R35, P2 ;  /* 0x000000ffff027224 */ /* 0x000fe200010e0623 */
[----:B------:R-:W-:Y:S01]  /*1e80*/  UMOV UR13, 0xffffffff ;  /* 0xffffffff000d7882 */ /* 0x000fe20000000000 */
[-C--:B------:R-:W-:Y:S02]  /*1e90*/  IMAD R5, R4, R27.reuse, RZ ;  /* 0x0000001b04057224 */ /* 0x080fe400078e02ff */
[----:B------:R-:W-:-:S02]  /*1ea0*/  IMAD R17, R2, R27, RZ ;  /* 0x0000001b02117224 */ /* 0x000fc400078e02ff */
[----:B------:R-:W-:Y:S02]  /*1eb0*/  IMAD R5, R30, UR9, R5 ;  /* 0x000000091e057c24 */ /* 0x000fe4000f8e0205 */
[----:B------:R-:W-:Y:S02]  /*1ec0*/  IMAD R3, R28, UR9, R3 ;  /* 0x000000091c037c24 */ /* 0x000fe4000f8e0203 */
[----:B------:R-:W-:-:S04]  /*1ed0*/  IMAD.WIDE.U32 R30, R30, R27, UR12 ;  /* 0x0000000c1e1e7e25 */ /* 0x000fc8000f8e001b */
[----:B------:R-:W-:-:S04]  /*1ee0*/  IMAD.WIDE.U32 R28, R28, R27, UR12 ;  /* 0x0000000c1c1c7e25 */ /* 0x000fc8000f8e001b */
[C---:B------:R-:W-:Y:S01]  /*1ef0*/  IMAD R19, R26.reuse, UR9, R17 ;  /* 0x000000091a137c24 */ /* 0x040fe2000f8e0211 */
[----:B------:R-:W-:Y:S01]  /*1f00*/  IADD3 R17, R29, R3, RZ ;  /* 0x000000031d117210 */ /* 0x000fe20007ffe0ff */
[----:B------:R-:W-:-:S04]  /*1f10*/  IMAD.WIDE.U32 R26, R26, R27, UR12 ;  /* 0x0000000c1a1a7e25 */ /* 0x000fc8000f8e001b */
[----:B------:R-:W-:Y:S02]  /*1f20*/  IMAD.IADD R16, R31, 0x1, R5 ;  /* 0x000000011f107824 */ /* 0x000fe400078e0205 */
[----:B------:R-:W-:-:S07]  /*1f30*/  IMAD.IADD R18, R27, 0x1, R19 ;  /* 0x000000011b127824 */ /* 0x000fce00078e0213 */
.L_x_510:
        /* <DEDUP_REMOVED lines=9> */
[----:B------:R-:W-:-:S04]  /*1fd0*/  IMAD R3, R3, UR4, R2 ;  /* 0x0000000403037c24 */ /* 0x000fc8000f8e0202 */
[----:B------:R-:W-:-:S05]  /*1fe0*/  IMAD.IADD R3, R57, 0x1, R3 ;  /* 0x0000000139037824 */ /* 0x000fca00078e0203 */
[----:B------:R-:W-:-:S04]  /*1ff0*/  LOP3.LUT R2, R3, UR5, RZ, 0xfc, !PT ;  /* 0x0000000503027c12 */ /* 0x000fc8000f8efcff */
[----:B------:R-:W-:-:S13]  /*2000*/  ISETP.NE.U32.AND P0, PT, R2, RZ, PT ;  /* 0x000000ff0200720c */ /* 0x000fda0003f05070 */
[----:B01----:R-:W-:Y:S05]  /*2010*/  @!P0 BRA `(.L_x_408) ;  /* 0x00000000001c8947 */ /* 0x003fea0003800000 */
[----:B------:R-:W-:Y:S01]  /*2020*/  ULDC UR12, c[0x0][0x22c] ;  /* 0x00008b00000c7ab9 */ /* 0x000fe20000000800 */
[----:B------:R-:W-:Y:S01]  /*2030*/  MOV R4, UR5 ;  /* 0x0000000500047c02 */ /* 0x000fe20008000f00 */
[----:B------:R-:W-:Y:S01]  /*2040*/  IMAD.U32 R5, RZ, RZ, UR12 ;  /* 0x0000000cff057e24 */ /* 0x000fe2000f8e00ff */
[----:B------:R-:W-:-:S07]  /*2050*/  MOV R2, 0x2070 ;  /* 0x0000207000027802 */ /* 0x000fce0000000f00 */
[----:B------:R-:W-:Y:S05]  /*2060*/  CALL.REL.NOINC `($__internal_4_$__cuda_sm20_div_s64) ;  /* 0x0000005800b87944 */ /* 0x000fea0003c00000 */
[----:B------:R-:W-:Y:S01]  /*2070*/  IMAD.MOV.U32 R20, RZ, RZ, R46 ;  /* 0x000000ffff147224 */ /* 0x000fe200078e002e */
[----:B------:R-:W-:Y:S06]  /*2080*/  BRA `(.L_x_409) ;  /* 0x00000000004c7947 */ /* 0x000fec0003800000 */
.L_x_408:
        /* <DEDUP_REMOVED lines=19> */
.L_x_409:
[----:B------:R-:W-:Y:S05]  /*21c0*/  BSYNC B2 ;  /* 0x0000000000027941 */ /* 0x000fea0003800000 */
.L_x_407:
[----:B------:R-:W-:Y:S01]  /*21d0*/  LOP3.LUT R2, R19, UR5, RZ, 0xfc, !PT ;  /* 0x0000000513027c12 */ /* 0x000fe2000f8efcff */
[----:B------:R-:W-:Y:S03]  /*21e0*/  BSSY B2, `(.L_x_410) ;  /* 0x000002d000027945 */ /* 0x000fe60003800000 */
[----:B------:R-:W-:-:S13]  /*21f0*/  ISETP.NE.U32.AND P0, PT, R2, RZ, PT ;  /* 0x000000ff0200720c */ /* 0x000fda0003f05070 */
[----:B------:R-:W-:Y:S05]  /*2200*/  @!P0 BRA `(.L_x_411) ;  /* 0x00000000004c8947 */ /* 0x000fea0003800000 */
[----:B------:R-:W-:Y:S01]  /*2210*/  ULDC UR12, c[0x0][0x22c] ;  /* 0x00008b00000c7ab9 */ /* 0x000fe20000000800 */
[----:B------:R-:W-:Y:S01]  /*2220*/  IMAD.MOV.U32 R56, RZ, RZ, R14 ;  /* 0x000000ffff387224 */ /* 0x000fe200078e000e */
[----:B------:R-:W-:Y:S01]  /*2230*/  MOV R4, UR5 ;  /* 0x0000000500047c02 */ /* 0x000fe20008000f00 */
[----:B------:R-:W-:Y:S01]  /*2240*/  IMAD.MOV.U32 R3, RZ, RZ, R19 ;  /* 0x000000ffff037224 */ /* 0x000fe200078e0013 */
[----:B------:R-:W-:Y:S01]  /*2250*/  MOV R2, 0x2280 ;  /* 0x0000228000027802 */ /* 0x000fe20000000f00 */
[----:B------:R-:W-:-:S07]  /*2260*/  IMAD.U32 R5, RZ, RZ, UR12 ;  /* 0x0000000cff057e24 */ /* 0x000fce000f8e00ff */
[----:B------:R-:W-:Y:S05]  /*2270*/  CALL.REL.NOINC `($__internal_4_$__cuda_sm20_div_s64) ;  /* 0x0000005800347944 */ /* 0x000fea0003c00000 */
[-C--:B------:R-:W-:Y:S01]  /*2280*/  IADD3 R21, P0, RZ, -R46.reuse, RZ ;  /* 0x8000002eff157210 */ /* 0x080fe20007f1e0ff */
[----:B------:R-:W-:Y:S01]  /*2290*/  ULDC UR12, c[0x0][0x22c] ;  /* 0x00008b00000c7ab9 */ /* 0x000fe20000000800 */
[----:B------:R-:W-:Y:S02]  /*22a0*/  IMAD.MOV.U32 R4, RZ, RZ, R14 ;  /* 0x000000ffff047224 */ /* 0x000fe400078e000e */
[----:B------:R-:W-:Y:S01]  /*22b0*/  IMAD.MOV.U32 R5, RZ, RZ, R19 ;  /* 0x000000ffff057224 */ /* 0x000fe200078e0013 */
[----:B------:R-:W-:Y:S01]  /*22c0*/  MOV R19, R46 ;  /* 0x0000002e00137202 */ /* 0x000fe20000000f00 */
[----:B------:R-:W-:Y:S01]  /*22d0*/  IMAD.X R2, RZ, RZ, ~R3, P0 ;  /* 0x000000ffff027224 */ /* 0x000fe200000e0e03 */
[----:B------:R-:W-:-:S05]  /*22e0*/  MOV R3, UR12 ;  /* 0x0000000c00037c02 */ /* 0x000fca0008000f00 */
[-C--:B------:R-:W-:Y:S02]  /*22f0*/  IMAD R2, R2, R3.reuse, RZ ;  /* 0x0000000302027224 */ /* 0x080fe400078e02ff */
[----:B------:R-:W-:-:S04]  /*2300*/  IMAD.WIDE.U32 R4, R21, R3, R4 ;  /* 0x0000000315047225 */ /* 0x000fc800078e0004 */
[----:B------:R-:W-:-:S04]  /*2310*/  IMAD R21, R21, UR5, R2 ;  /* 0x0000000515157c24 */ /* 0x000fc8000f8e0202 */
[----:B------:R-:W-:Y:S01]  /*2320*/  IMAD.IADD R2, R5, 0x1, R21 ;  /* 0x0000000105027824 */ /* 0x000fe200078e0215 */
[----:B------:R-:W-:Y:S06]  /*2330*/  BRA `(.L_x_412) ;  /* 0x00000000005c7947 */ /* 0x000fec0003800000 */
.L_x_411:
[----:B------:R-:W-:Y:S02]  /*2340*/  ULDC UR12, c[0x0][0x22c] ;  /* 0x00008b00000c7ab9 */ /* 0x000fe40000000800 */
[----:B------:R-:W-:-:S04]  /*2350*/  IMAD.U32 R3, RZ, RZ, UR12 ;  /* 0x0000000cff037e24 */ /* 0x000fc8000f8e00ff */
[----:B------:R-:W0:Y:S01]  /*2360*/  I2F.U32.RP R21, R3 ;  /* 0x0000000300157306 */ /* 0x000e220000209000 */
[----:B------:R-:W-:-:S07]  /*2370*/  ISETP.NE.U32.AND P2, PT, R3, RZ, PT ;  /* 0x000000ff0300720c */ /* 0x000fce0003f45070 */
[----:B0-----:R-:W0:Y:S02]  /*2380*/  MUFU.RCP R21, R21 ;  /* 0x0000001500157308 */ /* 0x001e240000001000 */
[----:B0-----:R-:W-:-:S06]  /*2390*/  IADD3 R4, R21, 0xffffffe, RZ ;  /* 0x0ffffffe15047810 */ /* 0x001fcc0007ffe0ff */
        /* <DEDUP_REMOVED lines=11> */
[----:B------:R-:W-:Y:S01]  /*2450*/  ISETP.GE.U32.AND P1, PT, R2, R3, PT ;  /* 0x000000030200720c */ /* 0x000fe20003f26070 */
[----:B------:R-:W-:-:S12]  /*2460*/  IMAD.MOV.U32 R2, RZ, RZ, RZ ;  /* 0x000000ffff027224 */ /* 0x000fd800078e00ff */
[----:B------:R-:W-:Y:S02]  /*2470*/  @P1 IADD3 R19, R19, 0x1, RZ ;  /* 0x0000000113131810 */ /* 0x000fe40007ffe0ff */
[----:B------:R-:W-:-:S05]  /*2480*/  @!P2 LOP3.LUT R19, RZ, R3, RZ, 0x33, !PT ;  /* 0x00000003ff13a212 */ /* 0x000fca00078e33ff */
[----:B------:R-:W-:-:S04]  /*2490*/  IMAD.MOV R4, RZ, RZ, -R19 ;  /* 0x000000ffff047224 */ /* 0x000fc800078e0a13 */
[----:B------:R-:W-:-:S07]  /*24a0*/  IMAD R4, R3, R4, R14 ;  /* 0x0000000403047224 */ /* 0x000fce00078e020e */
.L_x_412:
[----:B------:R-:W-:Y:S05]  /*24b0*/  BSYNC B2 ;  /* 0x0000000000027941 */ /* 0x000fea0003800000 */
.L_x_410:
        /* <DEDUP_REMOVED lines=10> */
[----:B------:R-:W-:Y:S01]  /*2560*/  IMAD.MOV.U32 R3, RZ, RZ, R5 ;  /* 0x000000ffff037224 */ /* 0x000fe200078e0005 */
[----:B------:R-:W-:Y:S01]  /*2570*/  MOV R5, UR12 ;  /* 0x0000000c00057c02 */ /* 0x000fe20008000f00 */
[----:B------:R-:W-:Y:S01]  /*2580*/  IMAD.U32 R4, RZ, RZ, UR5 ;  /* 0x00000005ff047e24 */ /* 0x000fe2000f8e00ff */
[----:B------:R-:W-:-:S07]  /*2590*/  MOV R2, 0x25b0 ;  /* 0x000025b000027802 */ /* 0x000fce0000000f00 */
[----:B------:R-:W-:Y:S05]  /*25a0*/  CALL.REL.NOINC `($__internal_4_$__cuda_sm20_div_s64) ;  /* 0x0000005400687944 */ /* 0x000fea0003c00000 */
[----:B------:R-:W-:Y:S05]  /*25b0*/  BRA `(.L_x_415) ;  /* 0x0000000000487947 */ /* 0x000fea0003800000 */
.L_x_414:
        /* <DEDUP_REMOVED lines=18> */
.L_x_415:
[----:B------:R-:W-:Y:S05]  /*26e0*/  BSYNC B2 ;  /* 0x0000000000027941 */ /* 0x000fea0003800000 */
.L_x_413:
        /* <DEDUP_REMOVED lines=8> */
[----:B------:R-:W-:-:S07]  /*2770*/  IMAD.MOV.U32 R20, RZ, RZ, R9 ;  /* 0x000000ffff147224 */ /* 0x000fce00078e0009 */
.L_x_509:
[----:B------:R-:W-:Y:S01]  /*2780*/  SHF.R.S32.HI R21, RZ, 0x1f, R20 ;  /* 0x0000001fff157819 */ /* 0x000fe20000011414 */
[----:B------:R-:W-:Y:S01]  /*2790*/  ULDC UR12, c[0x0][0x224] ;  /* 0x00008900000c7ab9 */ /* 0x000fe20000000800 */
[----:B--2---:R-:W-:Y:S01]  /*27a0*/  IADD3 R3, P0, R20, 0x1, RZ ;  /* 0x0000000114037810 */ /* 0x004fe20007f1e0ff */
[----:B------:R-:W-:Y:S01]  /*27b0*/  IMAD.MOV.U32 R56, RZ, RZ, -0x1 ;  /* 0xffffffffff387424 */ /* 0x000fe200078e00ff */
[----:B------:R-:W-:Y:S01]  /*27c0*/  BSSY B3, `(.L_x_418) ;  /* 0x0000024000037945 */ /* 0x000fe20003800000 */
[----:B------:R-:W-:Y:S01]  /*27d0*/  IMAD.MOV.U32 R57, RZ, RZ, -0x1 ;  /* 0xffffffffff397424 */ /* 0x000fe200078e00ff */
[----:B------:R-:W-:Y:S01]  /*27e0*/  IADD3.X R2, RZ, R21, RZ, P0, !PT ;  /* 0x00000015ff027210 */ /* 0x000fe200007fe4ff */
[----:B------:R-:W-:-:S04]  /*27f0*/  IMAD.WIDE.U32 R56, R3, UR12, R56 ;  /* 0x0000000c03387c25 */ /* 0x000fc8000f8e0038 */
[----:B------:R-:W-:-:S04]  /*2800*/  IMAD R2, R2, UR12, RZ ;  /* 0x0000000c02027c24 */ /* 0x000fc8000f8e02ff */
[----:B------:R-:W-:-:S05]  /*2810*/  IMAD R3, R3, UR8, R2 ;  /* 0x0000000803037c24 */ /* 0x000fca000f8e0202 */
[----:B------:R-:W-:-:S04]  /*2820*/  IADD3 R3, R57, R3, RZ ;  /* 0x0000000339037210 */ /* 0x000fc80007ffe0ff */
[----:B------:R-:W-:-:S04]  /*2830*/  LOP3.LUT R2, R3, UR6, RZ, 0xfc, !PT ;  /* 0x0000000603027c12 */ /* 0x000fc8000f8efcff */
[----:B------:R-:W-:-:S13]  /*2840*/  ISETP.NE.U32.AND P0, PT, R2, RZ, PT ;  /* 0x000000ff0200720c */ /* 0x000fda0003f05070 */
[----:B01----:R-:W-:Y:S05]  /*2850*/  @!P0 BRA `(.L_x_419) ;  /* 0x00000000001c8947 */ /* 0x003fea0003800000 */
[----:B------:R-:W-:Y:S01]  /*2860*/  ULDC UR12, c[0x0][0x230] ;  /* 0x00008c00000c7ab9 */ /* 0x000fe20000000800 */
[----:B------:R-:W-:Y:S01]  /*2870*/  IMAD.U32 R4, RZ, RZ, UR6 ;  /* 0x00000006ff047e24 */ /* 0x000fe2000f8e00ff */
[----:B------:R-:W-:Y:S01]  /*2880*/  MOV R2, 0x28b0 ;  /* 0x000028b000027802 */ /* 0x000fe20000000f00 */
[----:B------:R-:W-:-:S07]  /*2890*/  IMAD.U32 R5, RZ, RZ, UR12 ;  /* 0x0000000cff057e24 */ /* 0x000fce000f8e00ff */
[----:B------:R-:W-:Y:S05]  /*28a0*/  CALL.REL.NOINC `($__internal_4_$__cuda_sm20_div_s64) ;  /* 0x0000005000a87944 */ /* 0x000fea0003c00000 */
[----:B------:R-:W-:Y:S01]  /*28b0*/  MOV R22, R46 ;  /* 0x0000002e00167202 */ /* 0x000fe20000000f00 */
[----:B------:R-:W-:Y:S06]  /*28c0*/  BRA `(.L_x_420) ;  /* 0x00000000004c7947 */ /* 0x000fec0003800000 */
.L_x_419:
        /* <DEDUP_REMOVED lines=19> */
.L_x_420:
[----:B------:R-:W-:Y:S05]  /*2a00*/  BSYNC B3 ;  /* 0x0000000000037941 */ /* 0x000fea0003800000 */
.L_x_418:
        /* <DEDUP_REMOVED lines=12> */
[----:B------:R-:W-:-:S03]  /*2ad0*/  ULDC UR12, c[0x0][0x230] ;  /* 0x00008c00000c7ab9 */ /* 0x000fc60000000800 */
[----:B------:R-:W-:Y:S01]  /*2ae0*/  IADD3.X R2, RZ, ~R3, RZ, P0, !PT ;  /* 0x80000003ff027210 */ /* 0x000fe200007fe4ff */
[----:B------:R-:W-:-:S04]  /*2af0*/  IMAD.U32 R3, RZ, RZ, UR12 ;  /* 0x0000000cff037e24 */ /* 0x000fc8000f8e00ff */
[-C--:B------:R-:W-:Y:S02]  /*2b00*/  IMAD R2, R2, R3.reuse, RZ ;  /* 0x0000000302027224 */ /* 0x080fe400078e02ff */
[----:B------:R-:W-:-:S04]  /*2b10*/  IMAD.WIDE.U32 R4, R23, R3, R20 ;  /* 0x0000000317047225 */ /* 0x000fc800078e0014 */
[----:B------:R-:W-:Y:S02]  /*2b20*/  IMAD R23, R23, UR6, R2 ;  /* 0x0000000617177c24 */ /* 0x000fe4000f8e0202 */
[----:B------:R-:W-:-:S03]  /*2b30*/  IMAD.MOV.U32 R21, RZ, RZ, R46 ;  /* 0x000000ffff157224 */ /* 0x000fc600078e002e */
[----:B------:R-:W-:Y:S01]  /*2b40*/  IADD3 R2, R5, R23, RZ ;  /* 0x0000001705027210 */ /* 0x000fe20007ffe0ff */
[----:B------:R-:W-:Y:S06]  /*2b50*/  BRA `(.L_x_423) ;  /* 0x00000000005c7947 */ /* 0x000fec0003800000 */
.L_x_422:
[----:B------:R-:W-:Y:S02]  /*2b60*/  ULDC UR12, c[0x0][0x230] ;  /* 0x00008c00000c7ab9 */ /* 0x000fe40000000800 */
[----:B------:R-:W-:-:S04]  /*2b70*/  IMAD.U32 R3, RZ, RZ, UR12 ;  /* 0x0000000cff037e24 */ /* 0x000fc8000f8e00ff */
        /* <DEDUP_REMOVED lines=21> */
.L_x_423:
[----:B------:R-:W-:Y:S05]  /*2cd0*/  BSYNC B3 ;  /* 0x0000000000037941 */ /* 0x000fea0003800000 */
.L_x_421:
        /* <DEDUP_REMOVED lines=10> */
[----:B------:R-:W-:Y:S01]  /*2d80*/  MOV R3, R5 ;  /* 0x0000000500037202 */ /* 0x000fe20000000f00 */
[----:B------:R-:W-:Y:S01]  /*2d90*/  IMAD.U32 R4, RZ, RZ, UR6 ;  /* 0x00000006ff047e24 */ /* 0x000fe2000f8e00ff */
[----:B------:R-:W-:Y:S01]  /*2da0*/  MOV R2, 0x2dd0 ;  /* 0x00002dd000027802 */ /* 0x000fe20000000f00 */
[----:B------:R-:W-:-:S07]  /*2db0*/  IMAD.U32 R5, RZ, RZ, UR12 ;  /* 0x0000000cff057e24 */ /* 0x000fce000f8e00ff */
[----:B------:R-:W-:Y:S05]  /*2dc0*/  CALL.REL.NOINC `($__internal_4_$__cuda_sm20_div_s64) ;  /* 0x0000004c00607944 */ /* 0x000fea0003c00000 */
[----:B------:R-:W-:Y:S05]  /*2dd0*/  BRA `(.L_x_426) ;  /* 0x0000000000487947 */ /* 0x000fea0003800000 */
.L_x_425:
        /* <DEDUP_REMOVED lines=18> */
.L_x_426:
[----:B------:R-:W-:Y:S05]  /*2f00*/  BSYNC B3 ;  /* 0x0000000000037941 */ /* 0x000fea0003800000 */
.L_x_424:
        /* <DEDUP_REMOVED lines=23> */
[----:B------:R-:W-:Y:S05]  /*3080*/  CALL.REL.NOINC `($__internal_4_$__cuda_sm20_div_s64) ;  /* 0x0000004800b07944 */ /* 0x000fea0003c00000 */
[----:B------:R-:W-:Y:S01]  /*3090*/  MOV R23, R46 ;  /* 0x0000002e00177202 */ /* 0x000fe20000000f00 */
[----:B------:R-:W-:Y:S06]  /*30a0*/  BRA `(.L_x_433) ;  /* 0x00000000004c7947 */ /* 0x000fec0003800000 */
.L_x_432:
        /* <DEDUP_REMOVED lines=19> */
.L_x_433:
[----:B------:R-:W-:Y:S05]  /*31e0*/  BSYNC B5 ;  /* 0x0000000000057941 */ /* 0x000fea0003800000 */
.L_x_431:
        /* <DEDUP_REMOVED lines=21> */
.L_x_435:
        /* <DEDUP_REMOVED lines=23> */
.L_x_436:
[----:B------:R-:W-:Y:S05]  /*34b0*/  BSYNC B5 ;  /* 0x0000000000057941 */ /* 0x000fea0003800000 */
.L_x_434:
        /* <DEDUP_REMOVED lines=15> */
.L_x_438:
        /* <DEDUP_REMOVED lines=18> */
.L_x_439:
[----:B------:R-:W-:Y:S05]  /*36d0*/  BSYNC B5 ;  /* 0x0000000000057941 */ /* 0x000fea0003800000 */
.L_x_437:
[----:B------:R-:W-:Y:S02]  /*36e0*/  ULDC UR12, c[0x0][0x234] ;  /* 0x00008d00000c7ab9 */ /* 0x000fe40000000800 */
[----:B------:R-:W-:Y:S01]  /*36f0*/  IMAD R43, R20, UR12, R38 ;  /* 0x0000000c142b7c24 */ /* 0x000fe2000f8e0226 */
[----:B------:R-:W-:Y:S01]  /*3700*/  IADD3 R23, R23, 0x1, RZ ;  /* 0x0000000117177810 */ /* 0x000fe20007ffe0ff */
[----:B------:R-:W-:Y:S01]  /*3710*/  IMAD.MOV R22, RZ, RZ, -R22 ;  /* 0x000000ffff167224 */ /* 0x000fe200078e0a16 */
[----:B------:R-:W-:Y:S01]  /*3720*/  ULDC UR12, c[0x0][0x228] ;  /* 0x00008a00000c7ab9 */ /* 0x000fe20000000800 */
[----:B------:R-:W-:-:S05]  /*3730*/  IMAD.WIDE R42, R43, 0x8, R24 ;  /* 0x000000082b2a7825 */ /* 0x000fca00078e0218 */
[----:B------:R-:W2:Y:S01]  /*3740*/  LDG.E.64 R62, desc[UR16][R42.64] ;  /* 0x000000102a3e7981 */ /* 0x000ea2000c1e1b00 */
[----:B------:R-:W-:Y:S01]  /*3750*/  IMAD R23, R22, UR12, R23 ;  /* 0x0000000c16177c24 */ /* 0x000fe2000f8e0217 */
[----:B------:R-:W-:Y:S01]  /*3760*/  BSSY B6, `(.L_x_440) ;  /* 0x0000017000067945 */ /* 0x000fe20003800000 */
[----:B------:R-:W-:Y:S01]  /*3770*/  IMAD.MOV.U32 R2, RZ, RZ, 0x1 ;  /* 0x00000001ff027424 */ /* 0x000fe200078e00ff */
[----:B------:R-:W-:Y:S02]  /*3780*/  IADD3 R55, R38, 0x1, RZ ;  /* 0x0000000126377810 */ /* 0x000fe40007ffe0ff */
[----:B------:R-:W-:-:S05]  /*3790*/  IADD3 R4, -R46, R23, RZ ;  /* 0x000000172e047210 */ /* 0x000fca0007ffe1ff */
[----:B------:R-:W-:-:S06]  /*37a0*/  IMAD R4, R21, R4, RZ ;  /* 0x0000000415047224 */ /* 0x000fcc00078e02ff */
[----:B------:R-:W0:Y:S08]  /*37b0*/  I2F.F64 R4, R4 ;  /* 0x0000000400047312 */ /* 0x000e300000201c00 */
[----:B0-----:R-:W0:Y:S02]  /*37c0*/  MUFU.RCP64H R3, R5 ;  /* 0x0000000500037308 */ /* 0x001e240000001800 */
[----:B0-----:R-:W-:-:S08]  /*37d0*/  DFMA R22, -R4, R2, 1 ;  /* 0x3ff000000416742b */ /* 0x001fd00000000102 */
[----:B------:R-:W-:-:S08]  /*37e0*/  DFMA R22, R22, R22, R22 ;  /* 0x000000161616722b */ /* 0x000fd00000000016 */
[----:B------:R-:W-:-:S08]  /*37f0*/  DFMA R22, R2, R22, R2 ;  /* 0x000000160216722b */ /* 0x000fd00000000002 */
[----:B------:R-:W-:-:S08]  /*3800*/  DFMA R2, -R4, R22, 1 ;  /* 0x3ff000000402742b */ /* 0x000fd00000000116 */
[----:B------:R-:W-:-:S08]  /*3810*/  DFMA R2, R22, R2, R22 ;  /* 0x000000021602722b */ /* 0x000fd00000000016 */
[----:B--2---:R-:W-:Y:S01]  /*3820*/  DMUL R22, R62, R2 ;  /* 0x000000023e167228 */ /* 0x004fe20000000000 */
[----:B------:R-:W-:-:S07]  /*3830*/  FSETP.GEU.AND P1, PT, |R63|, 6.5827683646048100446e-37, PT ;  /* 0x036000003f00780b */ /* 0x000fce0003f2e200 */
[----:B------:R-:W-:-:S08]  /*3840*/  DFMA R44, -R4, R22, R62 ;  /* 0x00000016042c722b */ /* 0x000fd0000000013e */
[----:B------:R-:W-:-:S10]  /*3850*/  DFMA R2, R2, R44, R22 ;  /* 0x0000002c0202722b */ /* 0x000fd40000000016 */
[----:B------:R-:W-:-:S05]  /*3860*/  FFMA R22, RZ, R5, R3 ;  /* 0x00000005ff167223 */ /* 0x000fca0000000003 */
[----:B------:R-:W-:-:S13]  /*3870*/  FSETP.GT.AND P0, PT, |R22|, 1.469367938527859385e-39, PT ;  /* 0x001000001600780b */ /* 0x000fda0003f04200 */
[----:B------:R-:W-:Y:S05]  /*3880*/  @P0 BRA P1, `(.L_x_441) ;  /* 0x0000000000100947 */ /* 0x000fea0000800000 */
[----:B------:R-:W-:Y:S01]  /*3890*/  IMAD.MOV.U32 R2, RZ, RZ, R4 ;  /* 0x000000ffff027224 */ /* 0x000fe200078e0004 */
[----:B------:R-:W-:Y:S02]  /*38a0*/  MOV R3, R5 ;  /* 0x0000000500037202 */ /* 0x000fe40000000f00 */
[----:B------:R-:W-:-:S07]  /*38b0*/  MOV R4, 0x38d0 ;  /* 0x000038d000047802 */ /* 0x000fce0000000f00 */
[----:B------:R-:W-:Y:S05]  /*38c0*/  CALL.REL.NOINC `($__internal_3_$__cuda_sm20_div_rn_f64_full) ;  /* 0x0000003c00307944 */ /* 0x000fea0003c00000 */
.L_x_441:
[----:B------:R-:W-:Y:S05]  /*38d0*/  BSYNC B6 ;  /* 0x0000000000067941 */ /* 0x000fea0003800000 */
.L_x_440:
[----:B------:R-:W2:Y:S01]  /*38e0*/  LDG.E.64 R44, desc[UR16][R32.64] ;  /* 0x00000010202c7981 */ /* 0x000ea2000c1e1b00 */
[----:B------:R-:W-:Y:S01]  /*38f0*/  ISETP.NE.AND P0, PT, R15, 0x1, PT ;  /* 0x000000010f00780c */ /* 0x000fe20003f05270 */
[----:B--2---:R-:W-:-:S07]  /*3900*/  DADD R44, R44, R2 ;  /* 0x000000002c2c7229 */ /* 0x004fce0000000002 */
[----:B------:R0:W-:Y:S05]  /*3910*/  STG.E.64 desc[UR16][R32.64], R44 ;  /* 0x0000002c20007986 */ /* 0x0001ea000c101b10 */
        /* <DEDUP_REMOVED lines=11> */
[----:B0-----:R-:W-:Y:S05]  /*39d0*/  CALL.REL.NOINC `($__internal_4_$__cuda_sm20_div_s64) ;  /* 0x00000040005c7944 */ /* 0x001fea0003c00000 */
[----:B------:R-:W-:Y:S01]  /*39e0*/  IMAD.MOV.U32 R23, RZ, RZ, R46 ;  /* 0x000000ffff177224 */ /* 0x000fe200078e002e */
[----:B------:R-:W-:Y:S06]  /*39f0*/  BRA `(.L_x_444) ;  /* 0x00000000004c7947 */ /* 0x000fec0003800000 */
.L_x_443:
        /* <DEDUP_REMOVED lines=19> */
.L_x_444:
[----:B------:R-:W-:Y:S05]  /*3b30*/  BSYNC B5 ;  /* 0x0000000000057941 */ /* 0x000fea0003800000 */
.L_x_442:
        /* <DEDUP_REMOVED lines=11> */
[----:B------:R-:W-:Y:S01]  /*3bf0*/  IADD3 R4, P0, RZ, -R46, RZ ;  /* 0x8000002eff047210 */ /* 0x000fe20007f1e0ff */
[----:B------:R-:W-:Y:S01]  /*3c00*/  ULDC UR12, c[0x0][0x234] ;  /* 0x00008d00000c7ab9 */ /* 0x000fe20000000800 */
[----:B------:R-:W-:Y:S01]  /*3c10*/  IMAD.MOV.U32 R22, RZ, RZ, R46 ;  /* 0x000000ffff167224 */ /* 0x000fe200078e002e */
[----:B------:R-:W-:Y:S02]  /*3c20*/  MOV R5, UR12 ;  /* 0x0000000c00057c02 */ /* 0x000fe40008000f00 */
[----:B------:R-:W-:-:S04]  /*3c30*/  IMAD.X R2, RZ, RZ, ~R3, P0 ;  /* 0x000000ffff027224 */ /* 0x000fc800000e0e03 */
[-C--:B------:R-:W-:Y:S02]  /*3c40*/  IMAD R47, R2, R5.reuse, RZ ;  /* 0x00000005022f7224 */ /* 0x080fe400078e02ff */
[----:B------:R-:W-:-:S04]  /*3c50*/  IMAD.WIDE.U32 R2, R4, R5, R36 ;  /* 0x0000000504027225 */ /* 0x000fc800078e0024 */
[----:B------:R-:W-:-:S05]  /*3c60*/  IMAD R47, R4, UR7, R47 ;  /* 0x00000007042f7c24 */ /* 0x000fca000f8e022f */
[----:B------:R-:W-:Y:S01]  /*3c70*/  IADD3 R3, R47, R3, RZ ;  /* 0x000000032f037210 */ /* 0x000fe20007ffe0ff */
[----:B------:R-:W-:Y:S06]  /*3c80*/  BRA `(.L_x_447) ;  /* 0x00000000005c7947 */ /* 0x000fec0003800000 */
.L_x_446:
        /* <DEDUP_REMOVED lines=23> */
.L_x_447:
[----:B------:R-:W-:Y:S05]  /*3e00*/  BSYNC B5 ;  /* 0x0000000000057941 */ /* 0x000fea0003800000 */
.L_x_445:
        /* <DEDUP_REMOVED lines=13> */
[----:B0-----:R-:W-:Y:S05]  /*3ee0*/  CALL.REL.NOINC `($__internal_4_$__cuda_sm20_div_s64) ;  /* 0x0000003c00187944 */ /* 0x001fea0003c00000 */
[----:B------:R-:W-:Y:S05]  /*3ef0*/  BRA `(.L_x_450) ;  /* 0x0000000000487947 */ /* 0x000fea0003800000 */
.L_x_449:
        /* <DEDUP_REMOVED lines=18> */
.L_x_450:
[----:B------:R-:W-:Y:S05]  /*4020*/  BSYNC B5 ;  /* 0x0000000000057941 */ /* 0x000fea0003800000 */
.L_x_448:
[----:B------:R-:W2:Y:S01]  /*4030*/  LDG.E.64 R62, desc[UR16][R42.64+0x8] ;  /* 0x000008102a3e7981 */ /* 0x000ea2000c1e1b00 */
[----:B------:R-:W-:Y:S01]  /*4040*/  IADD3 R22, -R22, RZ, RZ ;  /* 0x000000ff16167210 */ /* 0x000fe20007ffe1ff */
[----:B------:R-:W-:Y:S01]  /*4050*/  VIADD R23, R23, 0x1 ;  /* 0x0000000117177836 */ /* 0x000fe20000000000 */
[----:B------:R-:W-:Y:S01]  /*4060*/  ULDC UR12, c[0x0][0x228] ;  /* 0x00008a00000c7ab9 */ /* 0x000fe20000000800 */
[----:B------:R-:W-:Y:S01]  /*4070*/  MOV R4, 0x1 ;  /* 0x0000000100047802 */ /* 0x000fe20000000f00 */
[----:B------:R-:W-:Y:S01]  /*4080*/  BSSY B6, `(.L_x_451) ;  /* 0x0000017000067945 */ /* 0x000fe20003800000 */
[----:B------:R-:W-:Y:S02]  /*4090*/  IMAD R23, R22, UR12, R23 ;  /* 0x0000000c16177c24 */ /* 0x000fe4000f8e0217 */
[----:B------:R-:W-:Y:S02]  /*40a0*/  VIADD R55, R38, 0x2 ;  /* 0x0000000226377836 */ /* 0x000fe40000000000 */
[----:B------:R-:W-:-:S04]  /*40b0*/  IMAD.IADD R2, R23, 0x1, -R46 ;  /* 0x0000000117027824 */ /* 0x000fc800078e0a2e */
[----:B------:R-:W-:-:S06]  /*40c0*/  IMAD R2, R21, R2, RZ ;  /* 0x0000000215027224 */ /* 0x000fcc00078e02ff */
[----:B------:R-:W1:Y:S08]  /*40d0*/  I2F.F64 R2, R2 ;  /* 0x0000000200027312 */ /* 0x000e700000201c00 */
[----:B-1----:R-:W1:Y:S02]  /*40e0*/  MUFU.RCP64H R5, R3 ;  /* 0x0000000300057308 */ /* 0x002e640000001800 */
[----:B-1----:R-:W-:-:S08]  /*40f0*/  DFMA R22, -R2, R4, 1 ;  /* 0x3ff000000216742b */ /* 0x002fd00000000104 */
        /* <DEDUP_REMOVED lines=11> */
[----:B------:R-:W-:-:S07]  /*41b0*/  MOV R4, 0x41d0 ;  /* 0x000041d000047802 */ /* 0x000fce0000000f00 */
[----:B0-----:R-:W-:Y:S05]  /*41c0*/  CALL.REL.NOINC `($__internal_3_$__cuda_sm20_div_rn_f64_full) ;  /* 0x0000003000f07944 */ /* 0x001fea0003c00000 */
[----:B------:R-:W-:Y:S01]  /*41d0*/  MOV R4, R2 ;  /* 0x0000000200047202 */ /* 0x000fe20000000f00 */
[----:B------:R-:W-:-:S07]  /*41e0*/  IMAD.MOV.U32 R5, RZ, RZ, R3 ;  /* 0x000000ffff057224 */ /* 0x000fce00078e0003 */
.L_x_452:
[----:B------:R-:W-:Y:S05]  /*41f0*/  BSYNC B6 ;  /* 0x0000000000067941 */ /* 0x000fea0003800000 */
.L_x_451:
[----:B0-----:R-:W-:Y:S01]  /*4200*/  DADD R44, R44, R4 ;  /* 0x000000002c2c7229 */ /* 0x001fe20000000004 */
[----:B------:R-:W-:-:S06]  /*4210*/  ISETP.NE.AND P0, PT, R15, 0x2, PT ;  /* 0x000000020f00780c */ /* 0x000fcc0003f05270 */
[----:B------:R1:W-:Y:S07]  /*4220*/  STG.E.64 desc[UR16][R32.64], R44 ;  /* 0x0000002c20007986 */ /* 0x0003ee000c101b10 */
        /* <DEDUP_REMOVED lines=11> */
[----:B-1----:R-:W-:Y:S05]  /*42e0*/  CALL.REL.NOINC `($__internal_4_$__cuda_sm20_div_s64) ;  /* 0x0000003800187944 */ /* 0x002fea0003c00000 */
[----:B------:R-:W-:Y:S01]  /*42f0*/  MOV R23, R46 ;  /* 0x0000002e00177202 */ /* 0x000fe20000000f00 */
[----:B------:R-:W-:Y:S06]  /*4300*/  BRA `(.L_x_455) ;  /* 0x00000000004c7947 */ /* 0x000fec0003800000 */
.L_x_454:
        /* <DEDUP_REMOVED lines=19> */
.L_x_455:
[----:B------:R-:W-:Y:S05]  /*4440*/  BSYNC B5 ;  /* 0x0000000000057941 */ /* 0x000fea0003800000 */
.L_x_453:
        /* <DEDUP_REMOVED lines=11> */
[-C--:B------:R-:W-:Y:S01]  /*4500*/  IADD3 R4, P0, RZ, -R46.reuse, RZ ;  /* 0x8000002eff047210 */ /* 0x080fe20007f1e0ff */
[----:B------:R-:W-:Y:S01]  /*4510*/  ULDC UR12, c[0x0][0x234] ;  /* 0x00008d00000c7ab9 */ /* 0x000fe20000000800 */
[----:B------:R-:W-:Y:S01]  /*4520*/  MOV R22, R46 ;  /* 0x0000002e00167202 */ /* 0x000fe20000000f00 */
[----:B------:R-:W-:Y:S01]  /*4530*/  IMAD.U32 R5, RZ, RZ, UR12 ;  /* 0x0000000cff057e24 */ /* 0x000fe2000f8e00ff */
[----:B------:R-:W-:-:S05]  /*4540*/  IADD3.X R2, RZ, ~R3, RZ, P0, !PT ;  /* 0x80000003ff027210 */ /* 0x000fca00007fe4ff */
[-C--:B------:R-:W-:Y:S02]  /*4550*/  IMAD R47, R2, R5.reuse, RZ ;  /* 0x00000005022f7224 */ /* 0x080fe400078e02ff */
[----:B------:R-:W-:-:S04]  /*4560*/  IMAD.WIDE.U32 R2, R4, R5, R34 ;  /* 0x0000000504027225 */ /* 0x000fc800078e0022 */
[----:B------:R-:W-:-:S04]  /*4570*/  IMAD R47, R4, UR7, R47 ;  /* 0x00000007042f7c24 */ /* 0x000fc8000f8e022f */
[----:B------:R-:W-:Y:S01]  /*4580*/  IMAD.IADD R3, R47, 0x1, R3 ;  /* 0x000000012f037824 */ /* 0x000fe200078e0203 */
[----:B------:R-:W-:Y:S06]  /*4590*/  BRA `(.L_x_458) ;  /* 0x00000000005c7947 */ /* 0x000fec0003800000 */
.L_x_457:
        /* <DEDUP_REMOVED lines=23> */
.L_x_458:
[----:B------:R-:W-:Y:S05]  /*4710*/  BSYNC B5 ;  /* 0x0000000000057941 */ /* 0x000fea0003800000 */
.L_x_456:
        /* <DEDUP_REMOVED lines=13> */
[----:B-1----:R-:W-:Y:S05]  /*47f0*/  CALL.REL.NOINC `($__internal_4_$__cuda_sm20_div_s64) ;  /* 0x0000003000d47944 */ /* 0x002fea0003c00000 */
[----:B------:R-:W-:Y:S05]  /*4800*/  BRA `(.L_x_461) ;  /* 0x0000000000487947 */ /* 0x000fea0003800000 */
.L_x_460:
        /* <DEDUP_REMOVED lines=18> */
.L_x_461:
[----:B------:R-:W-:Y:S05]  /*4930*/  BSYNC B5 ;  /* 0x0000000000057941 */ /* 0x000fea0003800000 */
.L_x_459:
[----:B------:R-:W2:Y:S01]  /*4940*/  LDG.E.64 R62, desc[UR16][R42.64+0x10] ;  /* 0x000010102a3e7981 */ /* 0x000ea2000c1e1b00 */
[----:B------:R-:W-:Y:S01]  /*4950*/  IADD3 R23, R23, 0x1, RZ ;  /* 0x0000000117177810 */ /* 0x000fe20007ffe0ff */
[----:B------:R-:W-:Y:S01]  /*4960*/  IMAD.MOV R22, RZ, RZ, -R22 ;  /* 0x000000ffff167224 */ /* 0x000fe200078e0a16 */
[----:B------:R-:W-:Y:S01]  /*4970*/  ULDC UR12, c[0x0][0x228] ;  /* 0x00008a00000c7ab9 */ /* 0x000fe20000000800 */
[----:B------:R-:W-:Y:S01]  /*4980*/  IMAD.MOV.U32 R2, RZ, RZ, 0x1 ;  /* 0x00000001ff027424 */ /* 0x000fe200078e00ff */
[----:B------:R-:W-:Y:S01]  /*4990*/  BSSY B6, `(.L_x_462) ;  /* 0x0000017000067945 */ /* 0x000fe20003800000 */
[----:B------:R-:W-:Y:S01]  /*49a0*/  IMAD R23, R22, UR12, R23 ;  /* 0x0000000c16177c24 */ /* 0x000fe2000f8e0217 */
[----:B------:R-:W-:-:S04]  /*49b0*/  IADD3 R55, R38, 0x3, RZ ;  /* 0x0000000326377810 */ /* 0x000fc80007ffe0ff */
        /* <DEDUP_REMOVED lines=19> */
[----:B-1----:R-:W-:Y:S05]  /*4af0*/  CALL.REL.NOINC `($__internal_3_$__cuda_sm20_div_rn_f64_full) ;  /* 0x0000002800a47944 */ /* 0x002fea0003c00000 */
.L_x_463:
[----:B------:R-:W-:Y:S05]  /*4b00*/  BSYNC B6 ;  /* 0x0000000000067941 */ /* 0x000fea0003800000 */
.L_x_462:
[----:B------:R-:W-:-:S07]  /*4b10*/  DADD R2, R44, R2 ;  /* 0x000000002c027229 */ /* 0x000fce0000000002 */
[----:B------:R2:W-:Y:S04]  /*4b20*/  STG.E.64 desc[UR16][R32.64], R2 ;  /* 0x0000000220007986 */ /* 0x0005e8000c101b10 */
.L_x_430:
[----:B------:R-:W-:Y:S05]  /*4b30*/  BSYNC B3 ;  /* 0x0000000000037941 */ /* 0x000fea0003800000 */
.L_x_429:
[----:B------:R-:W-:-:S13]  /*4b40*/  ISETP.GE.U32.AND P0, PT, R13, 0x3, PT ;  /* 0x000000030d00780c */ /* 0x000fda0003f06070 */
[----:B------:R-:W-:Y:S05]  /*4b50*/  @!P0 BRA `(.L_x_428) ;  /* 0x0000002800308947 */ /* 0x000fea0003800000 */
[C---:B------:R-:W-:Y:S01]  /*4b60*/  IADD3 R47, P0, R55.reuse, 0x1, RZ ;  /* 0x00000001372f7810 */ /* 0x040fe20007f1e0ff */
[C---:B------:R-:W-:Y:S01]  /*4b70*/  VIADD R5, R55.reuse, 0x2 ;  /* 0x0000000237057836 */ /* 0x040fe20000000000 */
[----:B------:R-:W-:Y:S01]  /*4b80*/  SHF.R.S32.HI R22, RZ, 0x1f, R55 ;  /* 0x0000001fff167819 */ /* 0x000fe20000011437 */
[----:B------:R-:W-:Y:S01]  /*4b90*/  ULDC UR12, c[0x0][0x228] ;  /* 0x00008a00000c7ab9 */ /* 0x000fe20000000800 */
[----:B------:R-:W-:Y:S01]  /*4ba0*/  IADD3 R4, R55, 0x3, RZ ;  /* 0x0000000337047810 */ /* 0x000fe20007ffe0ff */
[----:B--2---:R-:W-:Y:S01]  /*4bb0*/  IMAD R3, R47, UR9, RZ ;  /* 0x000000092f037c24 */ /* 0x004fe2000f8e02ff */
[----:B------:R-:W-:Y:S01]  /*4bc0*/  IADD3 R23, R55, 0x1, RZ ;  /* 0x0000000137177810 */ /* 0x000fe20007ffe0ff */
[----:B------:R-:W-:Y:S01]  /*4bd0*/  IMAD.X R2, RZ, RZ, R22, P0 ;  /* 0x000000ffff027224 */ /* 0x000fe200000e0616 */
[----:B------:R-:W-:Y:S01]  /*4be0*/  IADD3 R43, P0, R4, 0x1, RZ ;  /* 0x00000001042b7810 */ /* 0x000fe20007f1e0ff */
[----:B------:R-:W-:Y:S01]  /*4bf0*/  ULDC UR13, c[0x0][0x234] ;  /* 0x00008d00000d7ab9 */ /* 0x000fe20000000800 */
[----:B------:R-:W-:Y:S01]  /*4c00*/  IADD3 R51, P1, R5, 0x1, RZ ;  /* 0x0000000105337810 */ /* 0x000fe20007f3e0ff */
[----:B------:R-:W-:Y:S01]  /*4c10*/  IMAD R59, R2, UR12, R3 ;  /* 0x0000000c023b7c24 */ /* 0x000fe2000f8e0203 */
[----:B------:R-:W-:Y:S01]  /*4c20*/  MOV R3, 0xffffffff ;  /* 0xffffffff00037802 */ /* 0x000fe20000000f00 */
[----:B------:R-:W-:Y:S01]  /*4c30*/  IMAD.MOV.U32 R2, RZ, RZ, -0x1 ;  /* 0xffffffffff027424 */ /* 0x000fe200078e00ff */
[----:B------:R-:W-:Y:S01]  /*4c40*/  IADD3 R49, P2, R23, 0x1, RZ ;  /* 0x0000000117317810 */ /* 0x000fe20007f5e0ff */
[----:B------:R-:W-:Y:S01]  /*4c50*/  IMAD R54, R43, UR9, RZ ;  /* 0x000000092b367c24 */ /* 0x000fe2000f8e02ff */
[----:B------:R-:W-:Y:S01]  /*4c60*/  LEA.HI.X.SX32 R53, R4, RZ, 0x1, P0 ;  /* 0x000000ff04357211 */ /* 0x000fe200000f0eff */
[----:B------:R-:W-:Y:S01]  /*4c70*/  IMAD.WIDE.U32 R46, R47, UR12, R2 ;  /* 0x0000000c2f2e7c25 */ /* 0x000fe2000f8e0002 */
[----:B------:R-:W-:-:S02]  /*4c80*/  LEA.HI.X.SX32 R52, R5, RZ, 0x1, P1 ;  /* 0x000000ff05347211 */ /* 0x000fc400008f0eff */
[----:B------:R-:W-:Y:S01]  /*4c90*/  LEA.HI.X.SX32 R50, R23, RZ, 0x1, P2 ;  /* 0x000000ff17327211 */ /* 0x000fe200010f0eff */
[----:B------:R-:W-:Y:S01]  /*4ca0*/  IMAD.WIDE.U32 R42, R43, UR12, R2 ;  /* 0x0000000c2b2a7c25 */ /* 0x000fe2000f8e0002 */
[----:B------:R-:W-:-:S03]  /*4cb0*/  IADD3 R48, R47, R59, RZ ;  /* 0x0000003b2f307210 */ /* 0x000fc60007ffe0ff */
        /* <DEDUP_REMOVED lines=8> */
[----:B01----:R-:W-:Y:S01]  /*4d40*/  IMAD R45, R20, UR13, R55 ;  /* 0x0000000d142d7c24 */ /* 0x003fe2000f8e0237 */
[----:B------:R-:W-:Y:S01]  /*4d50*/  IADD3 R52, R5, R57, RZ ;  /* 0x0000003905347210 */ /* 0x000fe20007ffe0ff */
[----:B------:R-:W-:Y:S01]  /*4d60*/  IMAD.MOV.U32 R23, RZ, RZ, R46 ;  /* 0x000000ffff177224 */ /* 0x000fe200078e002e */
[----:B------:R-:W-:Y:S01]  /*4d70*/  IADD3 R54, R3, R47, RZ ;  /* 0x0000002f03367210 */ /* 0x000fe20007ffe0ff */
[----:B------:R-:W-:-:S04]  /*4d80*/  IMAD.WIDE R44, R45, 0x8, R24 ;  /* 0x000000082d2c7825 */ /* 0x000fc800078e0218 */
[----:B------:R-:W-:Y:S02]  /*4d90*/  IMAD.MOV.U32 R49, RZ, RZ, R42 ;  /* 0x000000ffff317224 */ /* 0x000fe400078e002a */
[----:B------:R-:W-:Y:S02]  /*4da0*/  IMAD.MOV.U32 R51, RZ, RZ, R4 ;  /* 0x000000ffff337224 */ /* 0x000fe400078e0004 */
[----:B------:R-:W-:-:S07]  /*4db0*/  IMAD.MOV.U32 R53, RZ, RZ, R2 ;  /* 0x000000ffff357224 */ /* 0x000fce00078e0002 */
.L_x_508:
[----:B------:R-:W-:Y:S01]  /*4dc0*/  LOP3.LUT R2, R48, UR7, RZ, 0xfc, !PT ;  /* 0x0000000730027c12 */ /* 0x000fe2000f8efcff */
[----:B------:R-:W-:Y:S01]  /*4dd0*/  BSSY B3, `(.L_x_464) ;  /* 0x0000021000037945 */ /* 0x000fe20003800000 */
[----:B------:R-:W-:Y:S01]  /*4de0*/  IMAD.MOV.U32 R42, RZ, RZ, R44 ;  /* 0x000000ffff2a7224 */ /* 0x000fe200078e002c */
[----:B------:R-:W-:Y:S02]  /*4df0*/  MOV R43, R45 ;  /* 0x0000002d002b7202 */ /* 0x000fe40000000f00 */
        /* <DEDUP_REMOVED lines=8> */
[----:B------:R-:W-:Y:S05]  /*4e80*/  CALL.REL.NOINC `($__internal_4_$__cuda_sm20_div_s64) ;  /* 0x0000002c00307944 */ /* 0x000fea0003c00000 */
[----:B------:R-:W-:Y:S01]  /*4e90*/  IMAD.MOV.U32 R44, RZ, RZ, R46 ;  /* 0x000000ffff2c7224 */ /* 0x000fe200078e002e */
[----:B------:R-:W-:Y:S06]  /*4ea0*/  BRA `(.L_x_466) ;  /* 0x00000000004c7947 */ /* 0x000fec0003800000 */
.L_x_465:
        /* <DEDUP_REMOVED lines=19> */
.L_x_466:
[----:B------:R-:W-:Y:S05]  /*4fe0*/  BSYNC B3 ;  /* 0x0000000000037941 */ /* 0x000fea0003800000 */
.L_x_464:
        /* <DEDUP_REMOVED lines=11> */
[----:B------:R-:W-:Y:S01]  /*50a0*/  IADD3 R4, P0, RZ, -R46, RZ ;  /* 0x8000002eff047210 */ /* 0x000fe20007f1e0ff */
[----:B------:R-:W-:Y:S02]  /*50b0*/  ULDC UR12, c[0x0][0x234] ;  /* 0x00008d00000c7ab9 */ /* 0x000fe40000000800 */
[----:B------:R-:W-:Y:S02]  /*50c0*/  MOV R5, UR12 ;  /* 0x0000000c00057c02 */ /* 0x000fe40008000f00 */
[----:B------:R-:W-:Y:S01]  /*50d0*/  IMAD.X R2, RZ, RZ, ~R3, P0 ;  /* 0x000000ffff027224 */ /* 0x000fe200000e0e03 */
[----:B------:R-:W-:-:S03]  /*50e0*/  MOV R3, R22 ;  /* 0x0000001600037202 */ /* 0x000fc60000000f00 */
[-C--:B------:R-:W-:Y:S02]  /*50f0*/  IMAD R45, R2, R5.reuse, RZ ;  /* 0x00000005022d7224 */ /* 0x080fe400078e02ff */
[----:B------:R-:W-:Y:S02]  /*5100*/  IMAD.MOV.U32 R2, RZ, RZ, R55 ;  /* 0x000000ffff027224 */ /* 0x000fe400078e0037 */
[C---:B------:R-:W-:Y:S02]  /*5110*/  IMAD R47, R4.reuse, UR7, R45 ;  /* 0x00000007042f7c24 */ /* 0x040fe4000f8e022d */
[----:B------:R-:W-:-:S04]  /*5120*/  IMAD.WIDE.U32 R2, R4, R5, R2 ;  /* 0x0000000504027225 */ /* 0x000fc800078e0002 */
[----:B------:R-:W-:Y:S01]  /*5130*/  IMAD.MOV.U32 R45, RZ, RZ, R46 ;  /* 0x000000ffff2d7224 */ /* 0x000fe200078e002e */
[----:B------:R-:W-:Y:S01]  /*5140*/  IADD3 R3, R47, R3, RZ ;  /* 0x000000032f037210 */ /* 0x000fe20007ffe0ff */
[----:B------:R-:W-:Y:S06]  /*5150*/  BRA `(.L_x_469) ;  /* 0x00000000005c7947 */ /* 0x000fec0003800000 */
.L_x_468:
        /* <DEDUP_REMOVED lines=23> */
.L_x_469:
[----:B------:R-:W-:Y:S05]  /*52d0*/  BSYNC B3 ;  /* 0x0000000000037941 */ /* 0x000fea0003800000 */
.L_x_467:
        /* <DEDUP_REMOVED lines=15> */
.L_x_471:
        /* <DEDUP_REMOVED lines=18> */
.L_x_472:
[----:B------:R-:W-:Y:S05]  /*54f0*/  BSYNC B3 ;  /* 0x0000000000037941 */ /* 0x000fea0003800000 */
.L_x_470:
[----:B------:R-:W2:Y:S01]  /*5500*/  LDG.E.64 R2, desc[UR16][R42.64] ;  /* 0x000000102a027981 */ /* 0x000ea2000c1e1b00 */
[----:B------:R-:W-:Y:S01]  /*5510*/  IADD3 R5, -R45, RZ, RZ ;  /* 0x000000ff2d057210 */ /* 0x000fe20007ffe1ff */
[----:B------:R-:W-:Y:S01]  /*5520*/  VIADD R44, R44, 0x1 ;  /* 0x000000012c2c7836 */ /* 0x000fe20000000000 */
[----:B------:R-:W-:Y:S01]  /*5530*/  ULDC UR12, c[0x0][0x228] ;  /* 0x00008a00000c7ab9 */ /* 0x000fe20000000800 */
[----:B------:R-:W-:Y:S02]  /*5540*/  BSSY B3, `(.L_x_473) ;  /* 0x000001b000037945 */ /* 0x000fe40003800000 */
[----:B------:R-:W-:-:S04]  /*5550*/  IMAD R5, R5, UR12, R44 ;  /* 0x0000000c05057c24 */ /* 0x000fc8000f8e022c */
[----:B------:R-:W-:Y:S01]  /*5560*/  IMAD.IADD R4, R5, 0x1, -R46 ;  /* 0x0000000105047824 */ /* 0x000fe200078e0a2e */
[----:B------:R-:W-:-:S03]  /*5570*/  MOV R46, 0x1 ;  /* 0x00000001002e7802 */ /* 0x000fc60000000f00 */
        /* <DEDUP_REMOVED lines=16> */
[----:B------:R-:W-:Y:S01]  /*5680*/  MOV R63, R3 ;  /* 0x00000003003f7202 */ /* 0x000fe20000000f00 */
[----:B------:R-:W-:Y:S01]  /*5690*/  IMAD.MOV.U32 R2, RZ, RZ, R4 ;  /* 0x000000ffff027224 */ /* 0x000fe200078e0004 */
[----:B------:R-:W-:Y:S02]  /*56a0*/  MOV R3, R5 ;  /* 0x0000000500037202 */ /* 0x000fe40000000f00 */
[----:B------:R-:W-:-:S07]  /*56b0*/  MOV R4, 0x56d0 ;  /* 0x000056d000047802 */ /* 0x000fce0000000f00 */
[----:B------:R-:W-:Y:S05]  /*56c0*/  CALL.REL.NOINC `($__internal_3_$__cuda_sm20_div_rn_f64_full) ;  /* 0x0000001c00b07944 */ /* 0x000fea0003c00000 */
[----:B------:R-:W-:Y:S01]  /*56d0*/  IMAD.MOV.U32 R44, RZ, RZ, R2 ;  /* 0x000000ffff2c7224 */ /* 0x000fe200078e0002 */
[----:B------:R-:W-:-:S07]  /*56e0*/  MOV R45, R3 ;  /* 0x00000003002d7202 */ /* 0x000fce0000000f00 */
.L_x_474:
[----:B------:R-:W-:Y:S05]  /*56f0*/  BSYNC B3 ;  /* 0x0000000000037941 */ /* 0x000fea0003800000 */
.L_x_473:
[----:B------:R-:W2:Y:S01]  /*5700*/  LDG.E.64 R58, desc[UR16][R32.64] ;  /* 0x00000010203a7981 */ /* 0x000ea2000c1e1b00 */
[----:B------:R-:W-:Y:S01]  /*5710*/  LOP3.LUT R2, R54, UR7, RZ, 0xfc, !PT ;  /* 0x0000000736027c12 */ /* 0x000fe2000f8efcff */
[----:B------:R-:W-:Y:S03]  /*5720*/  BSSY B3, `(.L_x_475) ;  /* 0x0000021000037945 */ /* 0x000fe60003800000 */
[----:B------:R-:W-:Y:S01]  /*5730*/  ISETP.NE.U32.AND P0, PT, R2, RZ, PT ;  /* 0x000000ff0200720c */ /* 0x000fe20003f05070 */
[----:B--2---:R-:W-:-:S07]  /*5740*/  DADD R58, R58, R44 ;  /* 0x000000003a3a7229 */ /* 0x004fce000000002c */
[----:B------:R0:W-:Y:S05]  /*5750*/  STG.E.64 desc[UR16][R32.64], R58 ;  /* 0x0000003a20007986 */ /* 0x0001ea000c101b10 */
        /* <DEDUP_REMOVED lines=10> */
.L_x_476:
[----:B------:R-:W-:Y:S01]  /*5800*/  ULDC UR12, c[0x0][0x234] ;  /* 0x00008d00000c7ab9 */ /* 0x000fe20000000800 */
[----:B------:R-:W-:Y:S01]  /*5810*/  MOV R2, RZ ;  /* 0x000000ff00027202 */ /* 0x000fe20000000f00 */
        /* <DEDUP_REMOVED lines=17> */
.L_x_477:
[----:B------:R-:W-:Y:S05]  /*5930*/  BSYNC B3 ;  /* 0x0000000000037941 */ /* 0x000fea0003800000 */
.L_x_475:
        /* <DEDUP_REMOVED lines=12> */
[----:B0-----:R-:W-:Y:S05]  /*5a00*/  CALL.REL.NOINC `($__internal_4_$__cuda_sm20_div_s64) ;  /* 0x0000002000507944 */ /* 0x001fea0003c00000 */
        /* <DEDUP_REMOVED lines=10> */
.L_x_479:
        /* <DEDUP_REMOVED lines=23> */
.L_x_480:
[----:B------:R-:W-:Y:S05]  /*5c20*/  BSYNC B3 ;  /* 0x0000000000037941 */ /* 0x000fea0003800000 */
.L_x_478:
        /* <DEDUP_REMOVED lines=13> */
[----:B0-----:R-:W-:Y:S05]  /*5d00*/  CALL.REL.NOINC `($__internal_4_$__cuda_sm20_div_s64) ;  /* 0x0000001c00907944 */ /* 0x001fea0003c00000 */
[----:B------:R-:W-:Y:S05]  /*5d10*/  BRA `(.L_x_483) ;  /* 0x0000000000487947 */ /* 0x000fea0003800000 */
.L_x_482:
        /* <DEDUP_REMOVED lines=18> */
.L_x_483:
[----:B------:R-:W-:Y:S05]  /*5e40*/  BSYNC B3 ;  /* 0x0000000000037941 */ /* 0x000fea0003800000 */
.L_x_481:
[----:B------:R-:W2:Y:S01]  /*5e50*/  LDG.E.64 R2, desc[UR16][R42.64+0x8] ;  /* 0x000008102a027981 */ /* 0x000ea2000c1e1b00 */
[----:B------:R-:W-:Y:S01]  /*5e60*/  IADD3 R44, R44, 0x1, RZ ;  /* 0x000000012c2c7810 */ /* 0x000fe20007ffe0ff */
[----:B------:R-:W-:Y:S01]  /*5e70*/  IMAD.MOV R5, RZ, RZ, -R45 ;  /* 0x000000ffff057224 */ /* 0x000fe200078e0a2d */
[----:B------:R-:W-:Y:S01]  /*5e80*/  ULDC UR12, c[0x0][0x228] ;  /* 0x00008a00000c7ab9 */ /* 0x000fe20000000800 */
[----:B------:R-:W-:Y:S02]  /*5e90*/  BSSY B3, `(.L_x_484) ;  /* 0x000001b000037945 */ /* 0x000fe40003800000 */
[----:B------:R-:W-:-:S05]  /*5ea0*/  IMAD R5, R5, UR12, R44 ;  /* 0x0000000c05057c24 */ /* 0x000fca000f8e022c */
[----:B------:R-:W-:Y:S01]  /*5eb0*/  IADD3 R4, -R46, R5, RZ ;  /* 0x000000052e047210 */ /* 0x000fe20007ffe1ff */
[----:B------:R-:W-:-:S04]  /*5ec0*/  IMAD.MOV.U32 R46, RZ, RZ, 0x1 ;  /* 0x00000001ff2e7424 */ /* 0x000fc800078e00ff */
        /* <DEDUP_REMOVED lines=15> */
[----:B------:R-:W-:Y:S01]  /*5fc0*/  MOV R62, R2 ;  /* 0x00000002003e7202 */ /* 0x000fe20000000f00 */
[----:B------:R-:W-:Y:S01]  /*5fd0*/  IMAD.MOV.U32 R63, RZ, RZ, R3 ;  /* 0x000000ffff3f7224 */ /* 0x000fe200078e0003 */
[----:B------:R-:W-:Y:S01]  /*5fe0*/  MOV R2, R4 ;  /* 0x0000000400027202 */ /* 0x000fe20000000f00 */
[----:B------:R-:W-:Y:S01]  /*5ff0*/  IMAD.MOV.U32 R3, RZ, RZ, R5 ;  /* 0x000000ffff037224 */ /* 0x000fe200078e0005 */
[----:B------:R-:W-:-:S07]  /*6000*/  MOV R4, 0x6020 ;  /* 0x0000602000047802 */ /* 0x000fce0000000f00 */
[----:B0-----:R-:W-:Y:S05]  /*6010*/  CALL.REL.NOINC `($__internal_3_$__cuda_sm20_div_rn_f64_full) ;  /* 0x00000014005c7944 */ /* 0x001fea0003c00000 */
[----:B------:R-:W-:Y:S01]  /*6020*/  MOV R44, R2 ;  /* 0x00000002002c7202 */ /* 0x000fe20000000f00 */
[----:B------:R-:W-:-:S07]  /*6030*/  IMAD.MOV.U32 R45, RZ, RZ, R3 ;  /* 0x000000ffff2d7224 */ /* 0x000fce00078e0003 */
.L_x_485:
[----:B------:R-:W-:Y:S05]  /*6040*/  BSYNC B3 ;  /* 0x0000000000037941 */ /* 0x000fea0003800000 */
.L_x_484:
[----:B0-----:R-:W-:Y:S01]  /*6050*/  DADD R58, R58, R44 ;  /* 0x000000003a3a7229 */ /* 0x001fe2000000002c */
[----:B------:R-:W-:Y:S01]  /*6060*/  LOP3.LUT R2, R52, UR7, RZ, 0xfc, !PT ;  /* 0x0000000734027c12 */ /* 0x000fe2000f8efcff */
[----:B------:R-:W-:Y:S03]  /*6070*/  BSSY B3, `(.L_x_486) ;  /* 0x0000020000037945 */ /* 0x000fe60003800000 */
[----:B------:R-:W-:Y:S02]  /*6080*/  ISETP.NE.U32.AND P0, PT, R2, RZ, PT ;  /* 0x000000ff0200720c */ /* 0x000fe40003f05070 */
[----:B------:R0:W-:Y:S11]  /*6090*/  STG.E.64 desc[UR16][R32.64], R58 ;  /* 0x0000003a20007986 */ /* 0x0001f6000c101b10 */
        /* <DEDUP_REMOVED lines=8> */
[----:B------:R-:W-:Y:S01]  /*6120*/  MOV R44, R46 ;  /* 0x0000002e002c7202 */ /* 0x000fe20000000f00 */
[----:B------:R-:W-:Y:S06]  /*6130*/  BRA `(.L_x_488) ;  /* 0x00000000004c7947 */ /* 0x000fec0003800000 */
.L_x_487:
        /* <DEDUP_REMOVED lines=19> */
.L_x_488:
[----:B------:R-:W-:Y:S05]  /*6270*/  BSYNC B3 ;  /* 0x0000000000037941 */ /* 0x000fea0003800000 */
.L_x_486:
        /* <DEDUP_REMOVED lines=23> */
.L_x_490:
        /* <DEDUP_REMOVED lines=23> */
.L_x_491:
[----:B------:R-:W-:Y:S05]  /*6560*/  BSYNC B3 ;  /* 0x0000000000037941 */ /* 0x000fea0003800000 */
.L_x_489:
        /* <DEDUP_REMOVED lines=15> */
.L_x_493:
        /* <DEDUP_REMOVED lines=18> */
.L_x_494:
[----:B------:R-:W-:Y:S05]  /*6780*/  BSYNC B3 ;  /* 0x0000000000037941 */ /* 0x000fea0003800000 */
.L_x_492:
        /* <DEDUP_REMOVED lines=28> */
[----:B0-----:R-:W-:Y:S05]  /*6950*/  CALL.REL.NOINC `($__internal_3_$__cuda_sm20_div_rn_f64_full) ;  /* 0x0000000c000c7944 */ /* 0x001fea0003c00000 */
[----:B------:R-:W-:Y:S01]  /*6960*/  IMAD.MOV.U32 R44, RZ, RZ, R2 ;  /* 0x000000ffff2c7224 */ /* 0x000fe200078e0002 */
[----:B------:R-:W-:-:S07]  /*6970*/  MOV R45, R3 ;  /* 0x00000003002d7202 */ /* 0x000fce0000000f00 */
.L_x_496:
[----:B------:R-:W-:Y:S05]  /*6980*/  BSYNC B3 ;  /* 0x0000000000037941 */ /* 0x000fea0003800000 */
.L_x_495:
[----:B------:R-:W-:Y:S01]  /*6990*/  DADD R44, R58, R44 ;  /* 0x000000003a2c7229 */ /* 0x000fe2000000002c */
[----:B------:R-:W-:Y:S01]  /*69a0*/  LOP3.LUT R2, R50, UR7, RZ, 0xfc, !PT ;  /* 0x0000000732027c12 */ /* 0x000fe2000f8efcff */
[----:B------:R-:W-:Y:S03]  /*69b0*/  BSSY B3, `(.L_x_497) ;  /* 0x0000020000037945 */ /* 0x000fe60003800000 */
[----:B------:R-:W-:Y:S02]  /*69c0*/  ISETP.NE.U32.AND P0, PT, R2, RZ, PT ;  /* 0x000000ff0200720c */ /* 0x000fe40003f05070 */
[----:B------:R1:W-:Y:S11]  /*69d0*/  STG.E.64 desc[UR16][R32.64], R44 ;  /* 0x0000002c20007986 */ /* 0x0003f6000c101b10 */
[----:B------:R-:W-:Y:S05]  /*69e0*/  @!P0 BRA `(.L_x_498) ;  /* 0x0000000000248947 */ /* 0x000fea0003800000 */
[----:B------:R-:W-:Y:S01]  /*69f0*/  ULDC UR12, c[0x0][0x234] ;  /* 0x00008d00000c7ab9 */ /* 0x000fe20000000800 */
[----:B------:R-:W-:Y:S01]  /*6a00*/  IMAD.MOV.U32 R56, RZ, RZ, R49 ;  /* 0x000000ffff387224 */ /* 0x000fe200078e0031 */
[----:B------:R-:W-:Y:S01]  /*6a10*/  MOV R3, R50 ;  /* 0x0000003200037202 */ /* 0x000fe20000000f00 */
[----:B------:R-:W-:Y:S01]  /*6a20*/  IMAD.U32 R4, RZ, RZ, UR7 ;  /* 0x00000007ff047e24 */ /* 0x000fe2000f8e00ff */
[----:B------:R-:W-:Y:S02]  /*6a30*/  MOV R5, UR12 ;  /* 0x0000000c00057c02 */ /* 0x000fe40008000f00 */
[----:B------:R-:W-:-:S07]  /*6a40*/  MOV R2, 0x6a60 ;  /* 0x00006a6000027802 */ /* 0x000fce0000000f00 */
[----:B01----:R-:W-:Y:S05]  /*6a50*/  CALL.REL.NOINC `($__internal_4_$__cuda_sm20_div_s64) ;  /* 0x00000010003c7944 */ /* 0x003fea0003c00000 */
[----:B------:R-:W-:Y:S01]  /*6a60*/  IMAD.MOV.U32 R58, RZ, RZ, R46 ;  /* 0x000000ffff3a7224 */ /* 0x000fe200078e002e */
[----:B------:R-:W-:Y:S06]  /*6a70*/  BRA `(.L_x_499) ;  /* 0x00000000004c7947 */ /* 0x000fec0003800000 */
.L_x_498:
[----:B------:R-:W-:Y:S01]  /*6a80*/  ULDC UR12, c[0x0][0x234] ;  /* 0x00008d00000c7ab9 */ /* 0x000fe20000000800 */
[----:B------:R-:W-:Y:S01]  /*6a90*/  MOV R2, RZ ;  /* 0x000000ff00027202 */ /* 0x000fe20000000f00 */
[----:B------:R-:W2:Y:S01]  /*6aa0*/  I2F.U32.RP R4, UR12 ;  /* 0x0000000c00047d06 */ /* 0x000ea20008209000 */
[----:B------:R-:W-:-:S07]  /*6ab0*/  ISETP.NE.U32.AND P2, PT, RZ, UR12, PT ;  /* 0x0000000cff007c0c */ /* 0x000fce000bf45070 */
[----:B--2---:R-:W2:Y:S02]  /*6ac0*/  MUFU.RCP R4, R4 ;  /* 0x0000000400047308 */ /* 0x004ea40000001000 */
[----:B--2---:R-:W-:-:S06]  /*6ad0*/  IADD3 R3, R4, 0xffffffe, RZ ;  /* 0x0ffffffe04037810 */ /* 0x004fcc0007ffe0ff */
[----:B------:R-:W2:Y:S02]  /*6ae0*/  F2I.FTZ.U32.TRUNC.NTZ R3, R3 ;  /* 0x0000000300037305 */ /* 0x000ea4000021f000 */
[----:B--2---:R-:W-:-:S04]  /*6af0*/  IMAD.MOV R5, RZ, RZ, -R3 ;  /* 0x000000ffff057224 */ /* 0x004fc800078e0a03 */
[----:B------:R-:W-:-:S04]  /*6b00*/  IMAD R5, R5, UR12, RZ ;  /* 0x0000000c05057c24 */ /* 0x000fc8000f8e02ff */
[----:B------:R-:W-:-:S06]  /*6b10*/  IMAD.HI.U32 R2, R3, R5, R2 ;  /* 0x0000000503027227 */ /* 0x000fcc00078e0002 */
[----:B0-----:R-:W-:-:S04]  /*6b20*/  IMAD.HI.U32 R58, R2, R49, RZ ;  /* 0x00000031023a7227 */ /* 0x001fc800078e00ff */
        /* <DEDUP_REMOVED lines=8> */
.L_x_499:
[----:B------:R-:W-:Y:S05]  /*6bb0*/  BSYNC B3 ;  /* 0x0000000000037941 */ /* 0x000fea0003800000 */
.L_x_497:
        /* <DEDUP_REMOVED lines=23> */
.L_x_501:
        /* <DEDUP_REMOVED lines=23> */
.L_x_502:
[----:B------:R-:W-:Y:S05]  /*6ea0*/  BSYNC B3 ;  /* 0x0000000000037941 */ /* 0x000fea0003800000 */
.L_x_500:
        /* <DEDUP_REMOVED lines=15> */
.L_x_504:
        /* <DEDUP_REMOVED lines=18> */
.L_x_505:
[----:B------:R-:W-:Y:S05]  /*70c0*/  BSYNC B3 ;  /* 0x0000000000037941 */ /* 0x000fea0003800000 */
.L_x_503:
[----:B------:R0:W2:Y:S01]  /*70d0*/  LDG.E.64 R2, desc[UR16][R42.64+0x18] ;  /* 0x000018102a027981 */ /* 0x0000a2000c1e1b00 */
[----:B------:R-:W3:Y:S01]  /*70e0*/  LDC R60, c[0x0][0x228] ;  /* 0x00008a00ff3c7b82 */ /* 0x000ee20000000800 */
[----:B------:R-:W-:Y:S01]  /*70f0*/  IADD3 R5, R58, 0x1, RZ ;  /* 0x000000013a057810 */ /* 0x000fe20007ffe0ff */
[----:B------:R-:W-:Y:S01]  /*7100*/  IMAD.MOV R59, RZ, RZ, -R59 ;  /* 0x000000ffff3b7224 */ /* 0x000fe200078e0a3b */
[----:B------:R-:W-:Y:S01]  /*7110*/  BSSY B3, `(.L_x_506) ;  /* 0x0000020000037945 */ /* 0x000fe20003800000 */
[----:B------:R-:W-:Y:S01]  /*7120*/  IMAD.MOV.U32 R56, RZ, RZ, 0x1 ;  /* 0x00000001ff387424 */ /* 0x000fe200078e00ff */
[----:B0-----:R-:W-:-:S05]  /*7130*/  IADD3 R42, P1, R42, 0x20, RZ ;  /* 0x000000202a2a7810 */ /* 0x001fca0007f3e0ff */
[----:B------:R-:W-:Y:S02]  /*7140*/  IMAD.X R43, RZ, RZ, R43, P1 ;  /* 0x000000ffff2b7224 */ /* 0x000fe400008e062b */
[----:B---3--:R-:W-:-:S05]  /*7150*/  IMAD R5, R59, R60, R5 ;  /* 0x0000003c3b057224 */ /* 0x008fca00078e0205 */
        /* <DEDUP_REMOVED lines=12> */
[----:B------:R-:W-:Y:S01]  /*7220*/  DFMA R46, R58, R46, R56 ;  /* 0x0000002e3a2e722b */ /* 0x000fe20000000038 */
[----:B------:R-:W-:Y:S02]  /*7230*/  MOV R57, UR9 ;  /* 0x0000000900397c02 */ /* 0x000fe40008000f00 */
[C---:B------:R-:W-:Y:S02]  /*7240*/  SHF.L.U32 R59, R60.reuse, 0x2, RZ ;  /* 0x000000023c3b7819 */ /* 0x040fe400000006ff */
[----:B------:R-:W-:-:S05]  /*7250*/  SHF.L.U64.HI R58, R60, 0x2, R57 ;  /* 0x000000023c3a7819 */ /* 0x000fca0000010239 */
        /* <DEDUP_REMOVED lines=8> */
[----:B-1----:R-:W-:Y:S05]  /*72e0*/  CALL.REL.NOINC `($__internal_3_$__cuda_sm20_div_rn_f64_full) ;  /* 0x0000000000a87944 */ /* 0x002fea0003c00000 */
[----:B------:R-:W-:Y:S01]  /*72f0*/  IMAD.MOV.U32 R46, RZ, RZ, R2 ;  /* 0x000000ffff2e7224 */ /* 0x000fe200078e0002 */
[----:B------:R-:W-:-:S07]  /*7300*/  MOV R47, R3 ;  /* 0x00000003002f7202 */ /* 0x000fce0000000f00 */
.L_x_507:
[----:B------:R-:W-:Y:S05]  /*7310*/  BSYNC B3 ;  /* 0x0000000000037941 */ /* 0x000fea0003800000 */
.L_x_506:
[-C--:B------:R-:W-:Y:S01]  /*7320*/  IADD3 R49, P4, R49, R59.reuse, RZ ;  /* 0x0000003b31317210 */ /* 0x080fe20007f9e0ff */
[----:B-1----:R-:W-:Y:S01]  /*7330*/  DADD R44, R44, R46 ;  /* 0x000000002c2c7229 */ /* 0x002fe2000000002e */
[----:B------:R-:W-:Y:S02]  /*7340*/  IADD3 R55, P0, R55, 0x4, RZ ;  /* 0x0000000437377810 */ /* 0x000fe40007f1e0ff */
[-C--:B------:R-:W-:Y:S01]  /*7350*/  IADD3 R53, P2, R53, R59.reuse, RZ ;  /* 0x0000003b35357210 */ /* 0x080fe20007f5e0ff */
[----:B------:R-:W-:Y:S01]  /*7360*/  IMAD.X R50, R50, 0x1, R58, P4 ;  /* 0x0000000132327824 */ /* 0x000fe200020e063a */
[----:B------:R-:W-:Y:S01]  /*7370*/  ISETP.GE.AND P4, PT, R55, R12, PT ;  /* 0x0000000c3700720c */ /* 0x000fe20003f86270 */
[----:B------:R-:W-:Y:S01]  /*7380*/  IMAD.X R22, RZ, RZ, R22, P0 ;  /* 0x000000ffff167224 */ /* 0x000fe200000e0616 */
[-C--:B------:R-:W-:Y:S01]  /*7390*/  IADD3 R51, P1, R51, R59.reuse, RZ ;  /* 0x0000003b33337210 */ /* 0x080fe20007f3e0ff */
[----:B------:R0:W-:Y:S01]  /*73a0*/  STG.E.64 desc[UR16][R32.64], R44 ;  /* 0x0000002c20007986 */ /* 0x0001e2000c101b10 */
[----:B------:R-:W-:Y:S01]  /*73b0*/  IADD3 R23, P3, R23, R59, RZ ;  /* 0x0000003b17177210 */ /* 0x000fe20007f7e0ff */
[----:B------:R-:W-:Y:S01]  /*73c0*/  IMAD.X R54, R54, 0x1, R58, P2 ;  /* 0x0000000136367824 */ /* 0x000fe200010e063a */
[----:B------:R-:W-:-:S02]  /*73d0*/  IADD3.X R52, R52, R58, RZ, P1, !PT ;  /* 0x0000003a34347210 */ /* 0x000fc40000ffe4ff */
[----:B------:R-:W-:Y:S01]  /*73e0*/  IADD3.X R48, R48, R58, RZ, P3, !PT ;  /* 0x0000003a30307210 */ /* 0x000fe20001ffe4ff */
[----:B0-----:R-:W-:Y:S01]  /*73f0*/  IMAD.MOV.U32 R44, RZ, RZ, R42 ;  /* 0x000000ffff2c7224 */ /* 0x001fe200078e002a */
[----:B------:R-:W-:-:S03]  /*7400*/  MOV R45, R43 ;  /* 0x0000002b002d7202 */ /* 0x000fc60000000f00 */
[----:B------:R-:W-:Y:S05]  /*7410*/  @!P4 BRA `(.L_x_508) ;  /* 0xffffffd80068c947 */ /* 0x000fea000383ffff */
.L_x_428:
[----:B------:R-:W-:Y:S05]  /*7420*/  BSYNC B4 ;  /* 0x0000000000047941 */ /* 0x000fea0003800000 */
.L_x_427:
[----:B------:R-:W-:-:S04]  /*7430*/  IADD3 R20, R20, 0x1, RZ ;  /* 0x0000000114147810 */ /* 0x000fc80007ffe0ff */
[----:B------:R-:W-:-:S13]  /*7440*/  ISETP.GE.AND P0, PT, R20, R10, PT ;  /* 0x0000000a1400720c */ /* 0x000fda0003f06270 */
[----:B------:R-:W-:Y:S05]  /*7450*/  @!P0 BRA `(.L_x_509) ;  /* 0xffffffb000c88947 */ /* 0x000fea000383ffff */
.L_x_417:
[----:B------:R-:W-:Y:S05]  /*7460*/  BSYNC B2 ;  /* 0x0000000000027941 */ /* 0x000fea0003800000 */
.L_x_416:
[----:B------:R-:W-:Y:S01]  /*7470*/  VIADD R14, R14, 0x1 ;  /* 0x000000010e0e7836 */ /* 0x000fe20000000000 */
[----:B--2---:R-:W-:-:S04]  /*7480*/  MOV R3, UR18 ;  /* 0x0000001200037c02 */ /* 0x004fc80008000f00 */
[----:B------:R-:W-:Y:S02]  /*7490*/  ISETP.GE.AND P0, PT, R14, R8, PT ;  /* 0x000000080e00720c */ /* 0x000fe40003f06270 */
[----:B------:R-:W-:-:S04]  /*74a0*/  LEA R24, P1, R3, R24, 0x3 ;  /* 0x0000001803187211 */ /* 0x000fc800078218ff */
[----:B------:R-:W-:-:S07]  /*74b0*/  IADD3.X R25, R25, UR11, RZ, P1, !PT ;  /* 0x0000000b19197c10 */ /* 0x000fce0008ffe4ff */
[----:B------:R-:W-:Y:S05]  /*74c0*/  @!P0 BRA `(.L_x_510) ;  /* 0xffffffa8009c8947 */ /* 0x000fea000383ffff */
[----:B------:R-:W-:Y:S05]  /*74d0*/  BSYNC B1 ;  /* 0x0000000000017941 */ /* 0x000fea0003800000 */
.L_x_406:
[----:B------:R-:W-:Y:S02]  /*74e0*/  ULDC UR12, c[0x0][0x0] ;  /* 0x00000000000c7ab9 */ /* 0x000fe40000000800 */
[----:B------:R-:W-:Y:S01]  /*74f0*/  VIADD R11, R11, UR12 ;  /* 0x0000000c0b0b7c36 */ /* 0x000fe20008000000 */
[----:B------:R-:W-:-:S04]  /*7500*/  ULDC UR12, c[0x0][0x228] ;  /* 0x00008a00000c7ab9 */ /* 0x000fc80000000800 */
[----:B------:R-:W-:-:S13]  /*7510*/  ISETP.GE.AND P0, PT, R11, UR12, PT ;  /* 0x0000000c0b007c0c */ /* 0x000fda000bf06270 */
[----:B------:R-:W-:Y:S05]  /*7520*/  @!P0 BRA `(.L_x_511) ;  /* 0xffffff9c00b48947 */ /* 0x000fea000383ffff */
.L_x_396:
[----:B------:R-:W-:Y:S05]  /*7530*/  BSYNC B0 ;  /* 0x0000000000007941 */ /* 0x000fea0003800000 */
.L_x_395:
[----:B------:R-:W-:Y:S01]  /*7540*/  IADD3 R0, R0, UR10, RZ ;  /* 0x0000000a00007c10 */ /* 0x000fe2000fffe0ff */
[----:B------:R-:W-:-:S03]  /*7550*/  ULDC UR12, c[0x0][0x224] ;  /* 0x00008900000c7ab9 */ /* 0x000fc60000000800 */
[----:B------:R-:W-:-:S13]  /*7560*/  ISETP.GE.AND P0, PT, R0, UR12, PT ;  /* 0x0000000c00007c0c */ /* 0x000fda000bf06270 */
[----:B------:R-:W-:Y:S05]  /*7570*/  @!P0 BRA `(.L_x_512) ;  /* 0xffffff94009c8947 */ /* 0x000fea000383ffff */
[----:B------:R-:W-:Y:S05]  /*7580*/  EXIT ;  /* 0x000000000000794d */ /* 0x000fea0003800000 */
        .weak           $__internal_3_$__cuda_sm20_div_rn_f64_full
        .type           $__internal_3_$__cuda_sm20_div_rn_f64_full,@function
        .size           $__internal_3_$__cuda_sm20_div_rn_f64_full,($__internal_4_$__cuda_sm20_div_s64 - $__internal_3_$__cuda_sm20_div_rn_f64_full)
$__internal_3_$__cuda_sm20_div_rn_f64_full:
[----:B------:R-:W-:Y:S01]  /*7590*/  FSETP.GEU.AND P2, PT, |R63|, 1.469367938527859385e-39, PT ;  /* 0x001000003f00780b */ /* 0x000fe20003f4e200 */
[----:B------:R-:W-:Y:S01]  /*75a0*/  IMAD.MOV.U32 R60, RZ, RZ, R2 ;  /* 0x000000ffff3c7224 */ /* 0x000fe200078e0002 */
[C---:B------:R-:W-:Y:S01]  /*75b0*/  FSETP.GEU.AND P0, PT, |R3|.reuse, 1.469367938527859385e-39, PT ;  /* 0x001000000300780b */ /* 0x040fe20003f0e200 */
[----:B------:R-:W-:Y:S01]  /*75c0*/  IMAD.MOV.U32 R64, RZ, RZ, R62 ;  /* 0x000000ffff407224 */ /* 0x000fe200078e003e */
[----:B------:R-:W-:Y:S01]  /*75d0*/  LOP3.LUT R46, R3, 0x800fffff, RZ, 0xc0, !PT ;  /* 0x800fffff032e7812 */ /* 0x000fe200078ec0ff */
[----:B------:R-:W-:Y:S01]  /*75e0*/  IMAD.MOV.U32 R66, RZ, RZ, 0x1 ;  /* 0x00000001ff427424 */ /* 0x000fe200078e00ff */
[----:B------:R-:W-:Y:S01]  /*75f0*/  LOP3.LUT R5, R63, 0x7ff00000, RZ, 0xc0, !PT ;  /* 0x7ff000003f057812 */ /* 0x000fe200078ec0ff */
[----:B------:R-:W-:Y:S01]  /*7600*/  BSSY B5, `(.L_x_513) ;  /* 0x0000050000057945 */ /* 0x000fe20003800000 */
[----:B------:R-:W-:Y:S02]  /*7610*/  LOP3.LUT R61, R46, 0x3ff00000, RZ, 0xfc, !PT ;  /* 0x3ff000002e3d7812 */ /* 0x000fe400078efcff */
[----:B------:R-:W-:-:S03]  /*7620*/  LOP3.LUT R46, R3, 0x7ff00000, RZ, 0xc0, !PT ;  /* 0x7ff00000032e7812 */ /* 0x000fc600078ec0ff */
[----:B------:R-:W-:Y:S02]  /*7630*/  @!P2 LOP3.LUT R47, R3, 0x7ff00000, RZ, 0xc0, !PT ;  /* 0x7ff00000032fa812 */ /* 0x000fe400078ec0ff */
[----:B------:R-:W-:Y:S01]  /*7640*/  @!P0 DMUL R60, R2, 8.98846567431157953865e+307 ;  /* 0x7fe00000023c8828 */ /* 0x000fe20000000000 */
[C---:B------:R-:W-:Y:S02]  /*7650*/  ISETP.GE.U32.AND P1, PT, R5.reuse, R46, PT ;  /* 0x0000002e0500720c */ /* 0x040fe40003f26070 */
[----:B------:R-:W-:Y:S02]  /*7660*/  @!P2 ISETP.GE.U32.AND P3, PT, R5, R47, PT ;  /* 0x0000002f0500a20c */ /* 0x000fe40003f66070 */
[----:B------:R-:W-:Y:S01]  /*7670*/  MOV R47, 0x1ca00000 ;  /* 0x1ca00000002f7802 */ /* 0x000fe20000000f00 */
[----:B------:R-:W0:Y:S03]  /*7680*/  MUFU.RCP64H R67, R61 ;  /* 0x0000003d00437308 */ /* 0x000e260000001800 */
[----:B------:R-:W-:-:S02]  /*7690*/  @!P2 SEL R56, R47, 0x63400000, !P3 ;  /* 0x634000002f38a807 */ /* 0x000fc40005800000 */
[----:B------:R-:W-:Y:S02]  /*76a0*/  SEL R57, R47, 0x63400000, !P1 ;  /* 0x634000002f397807 */ /* 0x000fe40004800000 */
[--C-:B------:R-:W-:Y:S02]  /*76b0*/  @!P2 LOP3.LUT R56, R56, 0x80000000, R63.reuse, 0xf8, !PT ;  /* 0x800000003838a812 */ /* 0x100fe400078ef83f */
[----:B------:R-:W-:Y:S02]  /*76c0*/  LOP3.LUT R65, R57, 0x800fffff, R63, 0xf8, !PT ;  /* 0x800fffff39417812 */ /* 0x000fe400078ef83f */
[----:B------:R-:W-:Y:S02]  /*76d0*/  @!P2 LOP3.LUT R57, R56, 0x100000, RZ, 0xfc, !PT ;  /* 0x001000003839a812 */ /* 0x000fe400078efcff */
[----:B------:R-:W-:Y:S02]  /*76e0*/  @!P2 MOV R56, RZ ;  /* 0x000000ff0038a202 */ /* 0x000fe40000000f00 */
[----:B------:R-:W-:-:S04]  /*76f0*/  @!P0 LOP3.LUT R46, R61, 0x7ff00000, RZ, 0xc0, !PT ;  /* 0x7ff000003d2e8812 */ /* 0x000fc800078ec0ff */
[----:B------:R-:W-:Y:S02]  /*7700*/  @!P2 DFMA R64, R64, 2, -R56 ;  /* 0x400000004040a82b */ /* 0x000fe40000000838 */
[----:B0-----:R-:W-:-:S08]  /*7710*/  DFMA R56, R66, -R60, 1 ;  /* 0x3ff000004238742b */ /* 0x001fd0000000083c */
[----:B------:R-:W-:-:S08]  /*7720*/  DFMA R56, R56, R56, R56 ;  /* 0x000000383838722b */ /* 0x000fd00000000038 */
[----:B------:R-:W-:-:S08]  /*7730*/  DFMA R66, R66, R56, R66 ;  /* 0x000000384242722b */ /* 0x000fd00000000042 */
[----:B------:R-:W-:-:S08]  /*7740*/  DFMA R68, R66, -R60, 1 ;  /* 0x3ff000004244742b */ /* 0x000fd0000000083c */
[----:B------:R-:W-:-:S08]  /*7750*/  DFMA R68, R66, R68, R66 ;  /* 0x000000444244722b */ /* 0x000fd00000000042 */
[----:B------:R-:W-:-:S08]  /*7760*/  DMUL R56, R68, R64 ;  /* 0x0000004044387228 */ /* 0x000fd00000000000 */
[----:B------:R-:W-:-:S08]  /*7770*/  DFMA R66, R56, -R60, R64 ;  /* 0x8000003c3842722b */ /* 0x000fd00000000040 */
[----:B------:R-:W-:Y:S01]  /*7780*/  DFMA R66, R68, R66, R56 ;  /* 0x000000424442722b */ /* 0x000fe20000000038 */
[----:B------:R-:W-:Y:S02]  /*7790*/  MOV R56, R5 ;  /* 0x0000000500387202 */ /* 0x000fe40000000f00 */
[----:B------:R-:W-:-:S05]  /*77a0*/  @!P2 LOP3.LUT R56, R65, 0x7ff00000, RZ, 0xc0, !PT ;  /* 0x7ff000004138a812 */ /* 0x000fca00078ec0ff */
[----:B------:R-:W-:-:S05]  /*77b0*/  VIADD R57, R56, 0xffffffff ;  /* 0xffffffff38397836 */ /* 0x000fca0000000000 */
[----:B------:R-:W-:Y:S02]  /*77c0*/  ISETP.GT.U32.AND P0, PT, R57, 0x7feffffe, PT ;  /* 0x7feffffe3900780c */ /* 0x000fe40003f04070 */
[----:B------:R-:W-:-:S04]  /*77d0*/  IADD3 R57, R46, -0x1, RZ ;  /* 0xffffffff2e397810 */ /* 0x000fc80007ffe0ff */
[----:B------:R-:W-:-:S13]  /*77e0*/  ISETP.GT.U32.OR P0, PT, R57, 0x7feffffe, P0 ;  /* 0x7feffffe3900780c */ /* 0x000fda0000704470 */
[----:B------:R-:W-:Y:S05]  /*77f0*/  @P0 BRA `(.L_x_514) ;  /* 0x00000000006c0947 */ /* 0x000fea0003800000 */
[----:B------:R-:W-:-:S04]  /*7800*/  LOP3.LUT R46, R3, 0x7ff00000, RZ, 0xc0, !PT ;  /* 0x7ff00000032e7812 */ /* 0x000fc800078ec0ff */
[CC--:B------:R-:W-:Y:S02]  /*7810*/  ISETP.GE.U32.AND P0, PT, R5.reuse, R46.reuse, PT ;  /* 0x0000002e0500720c */ /* 0x0c0fe40003f06070 */
[----:B------:R-:W-:Y:S01]  /*7820*/  VIADDMNMX R5, R5, -R46, 0xb9600000, !PT ;  /* 0xb960000005057446 */ /* 0x000fe2000780092e */
[----:B------:R-:W-:Y:S01]  /*7830*/  IMAD.MOV.U32 R46, RZ, RZ, RZ ;  /* 0x000000ffff2e7224 */ /* 0x000fe200078e00ff */
[----:B------:R-:W-:Y:S02]  /*7840*/  SEL R47, R47, 0x63400000, !P0 ;  /* 0x634000002f2f7807 */ /* 0x000fe40004000000 */
[----:B------:R-:W-:-:S05]  /*7850*/  VIMNMX R5, R5, 0x46a00000, PT ;  /* 0x46a0000005057848 */ /* 0x000fca0003fe0100 */
[----:B------:R-:W-:-:S05]  /*7860*/  IMAD.IADD R5, R5, 0x1, -R47 ;  /* 0x0000000105057824 */ /* 0x000fca00078e0a2f */
[----:B------:R-:W-:-:S06]  /*7870*/  IADD3 R47, R5, 0x7fe00000, RZ ;  /* 0x7fe00000052f7810 */ /* 0x000fcc0007ffe0ff */
[----:B------:R-:W-:-:S10]  /*7880*/  DMUL R68, R66, R46 ;  /* 0x0000002e42447228 */ /* 0x000fd40000000000 */
[----:B------:R-:W-:-:S13]  /*7890*/  FSETP.GTU.AND P0, PT, |R69|, 1.469367938527859385e-39, PT ;  /* 0x001000004500780b */ /* 0x000fda0003f0c200 */
[----:B------:R-:W-:Y:S05]  /*78a0*/  @P0 BRA `(.L_x_515) ;  /* 0x0000000000940947 */ /* 0x000fea0003800000 */
[----:B------:R-:W-:Y:S01]  /*78b0*/  DFMA R60, R66, -R60, R64 ;  /* 0x8000003c423c722b */ /* 0x000fe20000000040 */
[----:B------:R-:W-:-:S09]  /*78c0*/  MOV R56, RZ ;  /* 0x000000ff00387202 */ /* 0x000fd20000000f00 */
[C---:B------:R-:W-:Y:S02]  /*78d0*/  FSETP.NEU.AND P0, PT, R61.reuse, RZ, PT ;  /* 0x000000ff3d00720b */ /* 0x040fe40003f0d000 */
[----:B------:R-:W-:-:S04]  /*78e0*/  LOP3.LUT R2, R61, 0x80000000, R3, 0x48, !PT ;  /* 0x800000003d027812 */ /* 0x000fc800078e4803 */
[----:B------:R-:W-:-:S07]  /*78f0*/  LOP3.LUT R57, R2, R47, RZ, 0xfc, !PT ;  /* 0x0000002f02397212 */ /* 0x000fce00078efcff */
[----:B------:R-:W-:Y:S05]  /*7900*/  @!P0 BRA `(.L_x_515) ;  /* 0x00000000007c8947 */ /* 0x000fea0003800000 */
[----:B------:R-:W-:Y:S01]  /*7910*/  IMAD.MOV R47, RZ, RZ, -R5 ;  /* 0x000000ffff2f7224 */ /* 0x000fe200078e0a05 */
[----:B------:R-:W-:Y:S02]  /*7920*/  MOV R46, RZ ;  /* 0x000000ff002e7202 */ /* 0x000fe40000000f00 */
[----:B------:R-:W-:-:S04]  /*7930*/  IADD3 R5, -R5, -0x43300000, RZ ;  /* 0xbcd0000005057810 */ /* 0x000fc80007ffe1ff */
[----:B------:R-:W-:Y:S02]  /*7940*/  DFMA R46, R68, -R46, R66 ;  /* 0x8000002e442e722b */ /* 0x000fe40000000042 */
[----:B------:R-:W-:-:S08]  /*7950*/  DMUL.RP R66, R66, R56 ;  /* 0x0000003842427228 */ /* 0x000fd00000008000 */
[----:B------:R-:W-:Y:S02]  /*7960*/  FSETP.NEU.AND P0, PT, |R47|, R5, PT ;  /* 0x000000052f00720b */ /* 0x000fe40003f0d200 */
[----:B------:R-:W-:Y:S02]  /*7970*/  LOP3.LUT R2, R67, R2, RZ, 0x3c, !PT ;  /* 0x0000000243027212 */ /* 0x000fe400078e3cff */
[----:B------:R-:W-:Y:S02]  /*7980*/  FSEL R68, R66, R68, !P0 ;  /* 0x0000004442447208 */ /* 0x000fe40004000000 */
[----:B------:R-:W-:Y:S01]  /*7990*/  FSEL R69, R2, R69, !P0 ;  /* 0x0000004502457208 */ /* 0x000fe20004000000 */
[----:B------:R-:W-:Y:S06]  /*79a0*/  BRA `(.L_x_515) ;  /* 0x0000000000547947 */ /* 0x000fec0003800000 */
.L_x_514:
[----:B------:R-:W-:-:S14]  /*79b0*/  DSETP.NAN.AND P0, PT, R62, R62, PT ;  /* 0x0000003e3e00722a */ /* 0x000fdc0003f08000 */
[----:B------:R-:W-:Y:S05]  /*79c0*/  @P0 BRA `(.L_x_516) ;  /* 0x0000000000440947 */ /* 0x000fea0003800000 */
[----:B------:R-:W-:-:S14]  /*79d0*/  DSETP.NAN.AND P0, PT, R2, R2, PT ;  /* 0x000000020200722a */ /* 0x000fdc0003f08000 */
[----:B------:R-:W-:Y:S05]  /*79e0*/  @P0 BRA `(.L_x_517) ;  /* 0x0000000000300947 */ /* 0x000fea0003800000 */
[----:B------:R-:W-:Y:S01]  /*79f0*/  ISETP.NE.AND P0, PT, R56, R46, PT ;  /* 0x0000002e3800720c */ /* 0x000fe20003f05270 */
[----:B------:R-:W-:Y:S01]  /*7a00*/  IMAD.MOV.U32 R68, RZ, RZ, 0x0 ;  /* 0x00000000ff447424 */ /* 0x000fe200078e00ff */
[----:B------:R-:W-:-:S11]  /*7a10*/  MOV R69, 0xfff80000 ;  /* 0xfff8000000457802 */ /* 0x000fd60000000f00 */
[----:B------:R-:W-:Y:S05]  /*7a20*/  @!P0 BRA `(.L_x_515) ;  /* 0x0000000000348947 */ /* 0x000fea0003800000 */
[----:B------:R-:W-:Y:S02]  /*7a30*/  ISETP.NE.AND P0, PT, R56, 0x7ff00000, PT ;  /* 0x7ff000003800780c */ /* 0x000fe40003f05270 */
[----:B------:R-:W-:Y:S02]  /*7a40*/  LOP3.LUT R69, R63, 0x80000000, R3, 0x48, !PT ;  /* 0x800000003f457812 */ /* 0x000fe400078e4803 */
[----:B------:R-:W-:-:S13]  /*7a50*/  ISETP.EQ.OR P0, PT, R46, RZ, !P0 ;  /* 0x000000ff2e00720c */ /* 0x000fda0004702670 */
[----:B------:R-:W-:Y:S01]  /*7a60*/  @P0 LOP3.LUT R2, R69, 0x7ff00000, RZ, 0xfc, !PT ;  /* 0x7ff0000045020812 */ /* 0x000fe200078efcff */
[----:B------:R-:W-:Y:S01]  /*7a70*/  @!P0 IMAD.MOV.U32 R68, RZ, RZ, RZ ;  /* 0x000000ffff448224 */ /* 0x000fe200078e00ff */
[----:B------:R-:W-:-:S03]  /*7a80*/  @P0 MOV R68, RZ ;  /* 0x000000ff00440202 */ /* 0x000fc60000000f00 */
[----:B------:R-:W-:Y:S01]  /*7a90*/  @P0 IMAD.MOV.U32 R69, RZ, RZ, R2 ;  /* 0x000000ffff450224 */ /* 0x000fe200078e0002 */
[----:B------:R-:W-:Y:S06]  /*7aa0*/  BRA `(.L_x_515) ;  /* 0x0000000000147947 */ /* 0x000fec0003800000 */
.L_x_517:
[----:B------:R-:W-:Y:S02]  /*7ab0*/  LOP3.LUT R69, R3, 0x80000, RZ, 0xfc, !PT ;  /* 0x0008000003457812 */ /* 0x000fe400078efcff */
[----:B------:R-:W-:Y:S01]  /*7ac0*/  MOV R68, R2 ;  /* 0x0000000200447202 */ /* 0x000fe20000000f00 */
[----:B------:R-:W-:Y:S06]  /*7ad0*/  BRA `(.L_x_515) ;  /* 0x0000000000087947 */ /* 0x000fec0003800000 */
.L_x_516:
[----:B------:R-:W-:Y:S01]  /*7ae0*/  LOP3.LUT R69, R63, 0x80000, RZ, 0xfc, !PT ;  /* 0x000800003f457812 */ /* 0x000fe200078efcff */
[----:B------:R-:W-:-:S07]  /*7af0*/  IMAD.MOV.U32 R68, RZ, RZ, R62 ;  /* 0x000000ffff447224 */ /* 0x000fce00078e003e */
.L_x_515:
[----:B------:R-:W-:Y:S05]  /*7b00*/  BSYNC B5 ;  /* 0x0000000000057941 */ /* 0x000fea0003800000 */
.L_x_513:
[----:B------:R-:W-:Y:S01]  /*7b10*/  HFMA2.MMA R5, -RZ, RZ, 0, 0 ;  /* 0x00000000ff057435 */ /* 0x000fe200000001ff */
[----:B------:R-:W-:Y:S01]  /*7b20*/  MOV R2, R68 ;  /* 0x0000004400027202 */ /* 0x000fe20000000f00 */
[----:B------:R-:W-:-:S04]  /*7b30*/  IMAD.MOV.U32 R3, RZ, RZ, R69 ;  /* 0x000000ffff037224 */ /* 0x000fc800078e0045 */
[----:B------:R-:W-:Y:S05]  /*7b40*/  RET.REL.NODEC R4 `(_ZN2at6native60_GLOBAL__N__aad4af22_27_AdaptiveAveragePooling3d_cu_866e08f924adaptiveaveragegradinputIddEEvPT_PKS3_iiiiiil) ;  /* 0xffffff84042c7950 */ /* 0x000fea0003c3ffff */
        .weak           $__internal_4_$__cuda_sm20_div_s64
        .type           $__internal_4_$__cuda_sm20_div_s64,@function
        .size           $__internal_4_$__cuda_sm20_div_s64,(.L_x_1121 - $__internal_4_$__cuda_sm20_div_s64)
$__internal_4_$__cuda_sm20_div_s64:
[----:B------:R-:W-:Y:S02]  /*7b50*/  IADD3 R46, P1, RZ, -R5, RZ ;  /* 0x80000005ff2e7210 */ /* 0x000fe40007f3e0ff */
[----:B------:R-:W-:-:S03]  /*7b60*/  ISETP.GE.AND P0, PT, R4, RZ, PT ;  /* 0x000000ff0400720c */ /* 0x000fc60003f06270 */
[----:B------:R-:W-:Y:S01]  /*7b70*/  IMAD.X R47, RZ, RZ, ~R4, P1 ;  /* 0x000000ffff2f7224 */ /* 0x000fe200008e0e04 */
[----:B------:R-:W-:-:S04]  /*7b80*/  SEL R46, R46, R5, !P0 ;  /* 0x000000052e2e7207 */ /* 0x000fc80004000000 */
[----:B------:R-:W-:-:S04]  /*7b90*/  SEL R47, R47, R4, !P0 ;  /* 0x000000042f2f7207 */ /* 0x000fc80004000000 */
[----:B------:R-:W0:Y:S08]  /*7ba0*/  I2F.U64.RP R57, R46 ;  /* 0x0000002e00397312 */ /* 0x000e300000309000 */
[----:B0-----:R-:W0:Y:S02]  /*7bb0*/  MUFU.RCP R57, R57 ;  /* 0x0000003900397308 */ /* 0x001e240000001000 */
[----:B0-----:R-:W-:-:S06]  /*7bc0*/  IADD3 R57, R57, 0x1ffffffe, RZ ;  /* 0x1ffffffe39397810 */ /* 0x001fcc0007ffe0ff */
[----:B------:R-:W0:Y:S02]  /*7bd0*/  F2I.U64.TRUNC R66, R57 ;  /* 0x0000003900427311 */ /* 0x000e24000020d800 */
[----:B0-----:R-:W-:-:S04]  /*7be0*/  IMAD.WIDE.U32 R62, R66, R46, RZ ;  /* 0x0000002e423e7225 */ /* 0x001fc800078e00ff */
[C---:B------:R-:W-:Y:S01]  /*7bf0*/  IMAD R60, R66.reuse, R47, R63 ;  /* 0x0000002f423c7224 */ /* 0x040fe200078e023f */
[----:B------:R-:W-:Y:S02]  /*7c00*/  IADD3 R61, P0, RZ, -R62, RZ ;  /* 0x8000003eff3d7210 */ /* 0x000fe40007f1e0ff */
[----:B------:R-:W-:Y:S01]  /*7c10*/  MOV R63, R66 ;  /* 0x00000042003f7202 */ /* 0x000fe20000000f00 */
[----:B------:R-:W-:Y:S02]  /*7c20*/  IMAD R60, R67, R46, R60 ;  /* 0x0000002e433c7224 */ /* 0x000fe400078e023c */
[----:B------:R-:W-:-:S04]  /*7c30*/  IMAD.HI.U32 R62, R66, R61, RZ ;  /* 0x0000003d423e7227 */ /* 0x000fc800078e00ff */
[----:B------:R-:W-:-:S04]  /*7c40*/  IMAD.X R60, RZ, RZ, ~R60, P0 ;  /* 0x000000ffff3c7224 */ /* 0x000fc800000e0e3c */
[----:B------:R-:W-:-:S04]  /*7c50*/  IMAD.WIDE.U32 R62, P0, R66, R60, R62 ;  /* 0x0000003c423e7225 */ /* 0x000fc8000780003e */
[C---:B------:R-:W-:Y:S02]  /*7c60*/  IMAD R57, R67.reuse, R60, RZ ;  /* 0x0000003c43397224 */ /* 0x040fe400078e02ff */
[----:B------:R-:W-:-:S04]  /*7c70*/  IMAD.HI.U32 R61, P1, R67, R61, R62 ;  /* 0x0000003d433d7227 */ /* 0x000fc8000782003e */
[----:B------:R-:W-:Y:S01]  /*7c80*/  IMAD.HI.U32 R60, R67, R60, RZ ;  /* 0x0000003c433c7227 */ /* 0x000fe200078e00ff */
[----:B------:R-:W-:-:S03]  /*7c90*/  IADD3 R63, P2, R57, R61, RZ ;  /* 0x0000003d393f7210 */ /* 0x000fc60007f5e0ff */
[----:B------:R-:W-:Y:S02]  /*7ca0*/  IMAD.X R57, R60, 0x1, R67, P0 ;  /* 0x000000013c397824 */ /* 0x000fe400000e0643 */
[----:B------:R-:W-:-:S03]  /*7cb0*/  IMAD.WIDE.U32 R60, R63, R46, RZ ;  /* 0x0000002e3f3c7225 */ /* 0x000fc600078e00ff */
[----:B------:R-:W-:Y:S01]  /*7cc0*/  IADD3.X R57, RZ, RZ, R57, P2, P1 ;  /* 0x000000ffff397210 */ /* 0x000fe200017e2439 */
[----:B------:R-:W-:Y:S01]  /*7cd0*/  IMAD R61, R63, R47, R61 ;  /* 0x0000002f3f3d7224 */ /* 0x000fe200078e023d */
[----:B------:R-:W-:Y:S02]  /*7ce0*/  IADD3 R60, P0, RZ, -R60, RZ ;  /* 0x8000003cff3c7210 */ /* 0x000fe40007f1e0ff */
[----:B------:R-:W-:Y:S01]  /*7cf0*/  ISETP.GE.AND P2, PT, R3, RZ, PT ;  /* 0x000000ff0300720c */ /* 0x000fe20003f46270 */
[----:B------:R-:W-:Y:S02]  /*7d00*/  IMAD R61, R57, R46, R61 ;  /* 0x0000002e393d7224 */ /* 0x000fe400078e023d */
[----:B------:R-:W-:-:S03]  /*7d10*/  IMAD.HI.U32 R62, R63, R60, RZ ;  /* 0x0000003c3f3e7227 */ /* 0x000fc600078e00ff */
[----:B------:R-:W-:-:S05]  /*7d20*/  IADD3.X R61, RZ, ~R61, RZ, P0, !PT ;  /* 0x8000003dff3d7210 */ /* 0x000fca00007fe4ff */
[----:B------:R-:W-:-:S04]  /*7d30*/  IMAD.WIDE.U32 R62, P0, R63, R61, R62 ;  /* 0x0000003d3f3e7225 */ /* 0x000fc8000780003e */
[----:B------:R-:W-:-:S04]  /*7d40*/  IMAD.HI.U32 R60, P1, R57, R60, R62 ;  /* 0x0000003c393c7227 */ /* 0x000fc8000782003e */
[----:B------:R-:W-:-:S04]  /*7d50*/  IMAD.HI.U32 R62, R57, R61, RZ ;  /* 0x0000003d393e7227 */ /* 0x000fc800078e00ff */
[----:B------:R-:W-:Y:S02]  /*7d60*/  IMAD R61, R57, R61, RZ ;  /* 0x0000003d393d7224 */ /* 0x000fe400078e02ff */
[----:B------:R-:W-:Y:S02]  /*7d70*/  IMAD.X R57, R62, 0x1, R57, P0 ;  /* 0x000000013e397824 */ /* 0x000fe400000e0639 */
[----:B------:R-:W-:Y:S01]  /*7d80*/  IMAD.MOV.U32 R63, RZ, RZ, RZ ;  /* 0x000000ffff3f7224 */ /* 0x000fe200078e00ff */
[----:B------:R-:W-:Y:S02]  /*7d90*/  IADD3 R61, P0, R61, R60, RZ ;  /* 0x0000003c3d3d7210 */ /* 0x000fe40007f1e0ff */
[----:B------:R-:W-:-:S04]  /*7da0*/  IADD3 R60, P3, RZ, -R56, RZ ;  /* 0x80000038ff3c7210 */ /* 0x000fc80007f7e0ff */
[----:B------:R-:W-:Y:S02]  /*7db0*/  SEL R60, R60, R56, !P2 ;  /* 0x000000383c3c7207 */ /* 0x000fe40005000000 */
[----:B------:R-:W-:-:S03]  /*7dc0*/  IADD3.X R56, RZ, ~R3, RZ, P3, !PT ;  /* 0x80000003ff387210 */ /* 0x000fc60001ffe4ff */
[----:B------:R-:W-:Y:S01]  /*7dd0*/  IMAD.HI.U32 R62, R61, R60, RZ ;  /* 0x0000003c3d3e7227 */ /* 0x000fe200078e00ff */
[-C--:B------:R-:W-:Y:S02]  /*7de0*/  SEL R56, R56, R3.reuse, !P2 ;  /* 0x0000000338387207 */ /* 0x080fe40005000000 */
[----:B------:R-:W-:-:S03]  /*7df0*/  LOP3.LUT R3, R4, R3, RZ, 0x3c, !PT ;  /* 0x0000000304037212 */ /* 0x000fc600078e3cff */
[----:B------:R-:W-:Y:S01]  /*7e00*/  IMAD.WIDE.U32 R62, R61, R56, R62 ;  /* 0x000000383d3e7225 */ /* 0x000fe200078e003e */
[----:B------:R-:W-:-:S05]  /*7e10*/  IADD3.X R61, RZ, RZ, R57, P0, P1 ;  /* 0x000000ffff3d7210 */ /* 0x000fca00007e2439 */
[----:B------:R-:W-:-:S04]  /*7e20*/  IMAD.HI.U32 R57, P0, R61, R60, R62 ;  /* 0x0000003c3d397227 */ /* 0x000fc8000780003e */
[CC--:B------:R-:W-:Y:S02]  /*7e30*/  IMAD R62, R61.reuse, R56.reuse, RZ ;  /* 0x000000383d3e7224 */ /* 0x0c0fe400078e02ff */
[----:B------:R-:W-:-:S03]  /*7e40*/  IMAD.HI.U32 R61, R61, R56, RZ ;  /* 0x000000383d3d7227 */ /* 0x000fc600078e00ff */
[----:B------:R-:W-:Y:S02]  /*7e50*/  IADD3 R57, P1, R62, R57, RZ ;  /* 0x000000393e397210 */ /* 0x000fe40007f3e0ff */
[----:B------:R-:W-:-:S03]  /*7e60*/  IADD3.X R61, R61, RZ, RZ, P0, !PT ;  /* 0x000000ff3d3d7210 */ /* 0x000fc600007fe4ff */
[----:B------:R-:W-:-:S04]  /*7e70*/  IMAD.WIDE.U32 R62, R57, R46, RZ ;  /* 0x0000002e393e7225 */ /* 0x000fc800078e00ff */
[----:B------:R-:W-:Y:S01]  /*7e80*/  IMAD.X R61, RZ, RZ, R61, P1 ;  /* 0x000000ffff3d7224 */ /* 0x000fe200008e063d */
[----:B------:R-:W-:Y:S01]  /*7e90*/  IADD3 R60, P0, -R62, R60, RZ ;  /* 0x0000003c3e3c7210 */ /* 0x000fe20007f1e1ff */
[----:B------:R-:W-:-:S04]  /*7ea0*/  IMAD R62, R57, R47, R63 ;  /* 0x0000002f393e7224 */ /* 0x000fc800078e023f */
[----:B------:R-:W-:-:S05]  /*7eb0*/  IMAD R62, R61, R46, R62 ;  /* 0x0000002e3d3e7224 */ /* 0x000fca00078e023e */
[----:B------:R-:W-:Y:S02]  /*7ec0*/  IADD3.X R56, ~R62, R56, RZ, P0, !PT ;  /* 0x000000383e387210 */ /* 0x000fe400007fe5ff */
[CC--:B------:R-:W-:Y:S02]  /*7ed0*/  ISETP.GE.U32.AND P0, PT, R60.reuse, R46.reuse, PT ;  /* 0x0000002e3c00720c */ /* 0x0c0fe40003f06070 */
[----:B------:R-:W-:Y:S02]  /*7ee0*/  IADD3 R62, P2, R60, -R46, RZ ;  /* 0x8000002e3c3e7210 */ /* 0x000fe40007f5e0ff */
[----:B------:R-:W-:-:S04]  /*7ef0*/  ISETP.GE.U32.AND.EX P0, PT, R56, R47, PT, P0 ;  /* 0x0000002f3800720c */ /* 0x000fc80003f06100 */
[----:B------:R-:W-:Y:S02]  /*7f00*/  SEL R62, R62, R60, P0 ;  /* 0x0000003c3e3e7207 */ /* 0x000fe40000000000 */
[----:B------:R-:W-:Y:S02]  /*7f10*/  IADD3 R60, P3, R57, 0x1, RZ ;  /* 0x00000001393c7810 */ /* 0x000fe40007f7e0ff */
[----:B------:R-:W-:Y:S01]  /*7f20*/  ISETP.GE.U32.AND P1, PT, R62, R46, PT ;  /* 0x0000002e3e00720c */ /* 0x000fe20003f26070 */
[----:B------:R-:W-:Y:S01]  /*7f30*/  IMAD.X R46, R56, 0x1, ~R47, P2 ;  /* 0x00000001382e7824 */ /* 0x000fe200010e0e2f */
[----:B------:R-:W-:Y:S02]  /*7f40*/  SEL R60, R60, R57, P0 ;  /* 0x000000393c3c7207 */ /* 0x000fe40000000000 */
[----:B------:R-:W-:Y:S02]  /*7f50*/  IADD3.X R57, RZ, R61, RZ, P3, !PT ;  /* 0x0000003dff397210 */ /* 0x000fe40001ffe4ff */
[----:B------:R-:W-:-:S02]  /*7f60*/  SEL R46, R46, R56, P0 ;  /* 0x000000382e2e7207 */ /* 0x000fc40000000000 */
[----:B------:R-:W-:Y:S02]  /*7f70*/  SEL R57, R57, R61, P0 ;  /* 0x0000003d39397207 */ /* 0x000fe40000000000 */
[----:B------:R-:W-:Y:S02]  /*7f80*/  IADD3 R56, P2, R60, 0x1, RZ ;  /* 0x000000013c387810 */ /* 0x000fe40007f5e0ff */
[----:B------:R-:W-:Y:S02]  /*7f90*/  ISETP.GE.U32.AND.EX P0, PT, R46, R47, PT, P1 ;  /* 0x0000002f2e00720c */ /* 0x000fe40003f06110 */
[----:B------:R-:W-:Y:S01]  /*7fa0*/  ISETP.GE.AND P1, PT, R3, RZ, PT ;  /* 0x000000ff0300720c */ /* 0x000fe20003f26270 */
[----:B------:R-:W-:Y:S01]  /*7fb0*/  IMAD.X R46, RZ, RZ, R57, P2 ;  /* 0x000000ffff2e7224 */ /* 0x000fe200010e0639 */
[----:B------:R-:W-:-:S04]  /*7fc0*/  SEL R56, R56, R60, P0 ;  /* 0x0000003c38387207 */ /* 0x000fc80000000000 */
[----:B------:R-:W-:Y:S02]  /*7fd0*/  SEL R57, R46, R57, P0 ;  /* 0x000000392e397207 */ /* 0x000fe40000000000 */
[-C--:B------:R-:W-:Y:S02]  /*7fe0*/  IADD3 R46, P2, RZ, -R56.reuse, RZ ;  /* 0x80000038ff2e7210 */ /* 0x080fe40007f5e0ff */
[----:B------:R-:W-:Y:S01]  /*7ff0*/  ISETP.NE.U32.AND P0, PT, R5, RZ, PT ;  /* 0x000000ff0500720c */ /* 0x000fe20003f05070 */
[----:B------:R-:W-:Y:S01]  /*8000*/  HFMA2.MMA R5, -RZ, RZ, 0, 0 ;  /* 0x00000000ff057435 */ /* 0x000fe200000001ff */
[----:B------:R-:W-:Y:S02]  /*8010*/  IADD3.X R3, RZ, ~R57, RZ, P2, !PT ;  /* 0x80000039ff037210 */ /* 0x000fe400017fe4ff */
[----:B------:R-:W-:Y:S01]  /*8020*/  ISETP.NE.AND.EX P0, PT, R4, RZ, PT, P0 ;  /* 0x000000ff0400720c */ /* 0x000fe20003f05300 */
[----:B------:R-:W-:Y:S01]  /*8030*/  IMAD.MOV.U32 R4, RZ, RZ, R2 ;  /* 0x000000ffff047224 */ /* 0x000fe200078e0002 */
[----:B------:R-:W-:-:S02]  /*8040*/  SEL R46, R46, R56, !P1 ;  /* 0x000000382e2e7207 */ /* 0x000fc40004800000 */
[----:B------:R-:W-:Y:S02]  /*8050*/  SEL R3, R3, R57, !P1 ;  /* 0x0000003903037207 */ /* 0x000fe40004800000 */
[----:B------:R-:W-:Y:S02]  /*8060*/  SEL R46, R46, 0xffffffff, P0 ;  /* 0xffffffff2e2e7807 */ /* 0x000fe40000000000 */
[----:B------:R-:W-:Y:S01]  /*8070*/  SEL R3, R3, 0xffffffff, P0 ;  /* 0xffffffff03037807 */ /* 0x000fe20000000000 */
[----:B------:R-:W-:Y:S06]  /*8080*/  RET.REL.NODEC R4 `(_ZN2at6native60_GLOBAL__N__aad4af22_27_AdaptiveAveragePooling3d_cu_866e08f924adaptiveaveragegradinputIddEEvPT_PKS3_iiiiiil) ;  /* 0xffffff7c04dc7950 */ /* 0x000fec0003c3ffff */
.L_x_518:
        /* <DEDUP_REMOVED lines=15> */
.L_x_1121:


//--------------------- .text._ZN2at6native60_GLOBAL__N__aad4af22_27_AdaptiveAveragePooling3d_cu_866e08f930atomicadaptiveaveragegradinputIN3c108BFloat16EEEvPT_PKS5_iiiiiil --------------------------
	.section	.text._ZN2at6native60_GLOBAL__N__aad4af22_27_AdaptiveAveragePooling3d_cu_866e08f930atomicadaptiveaveragegradinputIN3c108BFloat16EEEvPT_PKS5_iiiiiil,"ax",@progbits
	.align	128
.text._ZN2at6native60_GLOBAL__N__aad4af22_27_AdaptiveAveragePooling3d_cu_866e08f930atomicadaptiveaveragegradinputIN3c108BFloat16EEEvPT_PKS5_iiiiiil:
        .type           _ZN2at6native60_GLOBAL__N__aad4af22_27_AdaptiveAveragePooling3d_cu_866e08f930atomicadaptiveaveragegradinputIN3c108BFloat16EEEvPT_PKS5_iiiiiil,@function
        .size           _ZN2at6native60_GLOBAL__N__aad4af22_27_AdaptiveAveragePooling3d_cu_866e08f930atomicadaptiveaveragegradinputIN3c108BFloat16EEEvPT_PKS5_iiiiiil,(.L_x_1124 - _ZN2at6native60_GLOBAL__N__aad4af22_27_AdaptiveAveragePooling3d_cu_866e08f930atomicadaptiveaveragegradinputIN3c108BFloat16EEEvPT_PKS5_iiiiiil)
        .other          _ZN2at6native60_GLOBAL__N__aad4af22_27_AdaptiveAveragePooling3d_cu_866e08f930atomicadaptiveaveragegradinputIN3c108BFloat16EEEvPT_PKS5_iiiiiil,@"STO_CUDA_ENTRY STV_DEFAULT"
_ZN2at6native60_GLOBAL__N__aad4af22_27_AdaptiveAveragePooling3d_cu_866e08f930atomicadaptiveaveragegradinputIN3c108BFloat16EEEvPT_PKS5_iiiiiil:
[----:B------:R-:W-:Y:S08]  /*0000*/  LDC R1, c[0x0][0x28] ;  /* 0x00000a00ff017b82 */ /* 0x000ff00000000800 */
[----:B------:R-:W0:Y:S01]  /*0010*/  S2UR UR4, SR_CTAID.X ;  /* 0x00000000000479c3 */ /* 0x000e220000002500 */
[----:B------:R-:W1:Y:S01]  /*0020*/  S2R R0, SR_CTAID.Y ;  /* 0x0000000000007919 */ /* 0x000e620000002600 */
[----:B------:R-:W-:Y:S01]  /*0030*/  ULDC.64 UR8, c[0x0][0x238] ;  /* 0x00008e0000087ab9 */ /* 0x000fe20000000a00 */
[----:B------:R-:W-:Y:S01]  /*0040*/  ULDC UR5, c[0x0][0x22c] ;  /* 0x00008b0000057ab9 */ /* 0x000fe20000000800 */
[----:B------:R-:W-:Y:S01]  /*0050*/  ULDC UR6, c[0x0][0x4] ;  /* 0x0000010000067ab9 */ /* 0x000fe20000000800 */
[----:B------:R-:W1:Y:S01]  /*0060*/  S2R R3, SR_TID.Y ;  /* 0x0000000000037919 */ /* 0x000e620000002200 */
[----:B------:R-:W-:Y:S01]  /*0070*/  IMAD.U32 R7, RZ, RZ, UR5 ;  /* 0x00000005ff077e24 */ /* 0x000fe2000f8e00ff */
[----:B------:R-:W-:-:S04]  /*0080*/  ULDC.64 UR12, c[0x0][0x208] ;  /* 0x00008200000c7ab9 */ /* 0x000fc80000000a00 */
[----:B------:R-:W-:Y:S01]  /*0090*/  SHF.R.S32.HI R28, RZ, 0x1f, R7 ;  /* 0x0000001fff1c7819 */ /* 0x000fe20000011407 */
[----:B0-----:R-:W-:-:S04]  /*00a0*/  UIADD3 UR8, UP0, UR4, UR8, URZ ;  /* 0x0000000804087290 */ /* 0x001fc8000ff1e03f */
[----:B------:R-:W-:-:S06]  /*00b0*/  UIADD3.X UR9, URZ, UR9, URZ, UP0, !UPT ;  /* 0x000000093f097290 */ /* 0x000fcc00087fe43f */
[----:B------:R-:W-:Y:S01]  /*00c0*/  LOP3.LUT R2, R28, UR9, RZ, 0xfc, !PT ;  /* 0x000000091c027c12 */ /* 0x000fe2000f8efcff */
[----:B-1----:R-:W-:-:S03]  /*00d0*/  IMAD R0, R0, UR6, R3 ;  /* 0x0000000600007c24 */ /* 0x002fc6000f8e0203 */
[----:B------:R-:W-:-:S13]  /*00e0*/  ISETP.NE.U32.AND P0, PT, R2, RZ, PT ;  /* 0x000000ff0200720c */ /* 0x000fda0003f05070 */
[----:B------:R-:W-:Y:S05]  /*00f0*/  @!P0 BRA `(.L_x_519) ;  /* 0x0000000000308947 */ /* 0x000fea0003800000 */
[----:B------:R-:W-:Y:S01]  /*0100*/  ULDC UR4, c[0x0][0x22c] ;  /* 0x00008b0000047ab9 */ /* 0x000fe20000000800 */
[----:B------:R-:W-:Y:S01]  /*0110*/  IMAD.U32 R30, RZ, RZ, UR8 ;  /* 0x00000008ff1e7e24 */ /* 0x000fe2000f8e00ff */
[----:B------:R-:W-:Y:S01]  /*0120*/  MOV R29, UR4 ;  /* 0x00000004001d7c02 */ /* 0x000fe20008000f00 */
[----:B------:R-:W-:Y:S01]  /*0130*/  IMAD.U32 R31, RZ, RZ, UR9 ;  /* 0x00000009ff1f7e24 */ /* 0x000fe2000f8e00ff */
[----:B------:R-:W-:-:S07]  /*0140*/  MOV R2, 0x160 ;  /* 0x0000016000027802 */ /* 0x000fce0000000f00 */
[----:B------:R-:W-:Y:S05]  /*0150*/  CALL.REL.NOINC `($__internal_5_$__cuda_sm20_div_s64) ;  /* 0x00000028003c7944 */ /* 0x000fea0003c00000 */
[----:B------:R-:W-:Y:S01]  /*0160*/  ULDC UR4, c[0x0][0x22c] ;  /* 0x00008b0000047ab9 */ /* 0x000fe20000000800 */
[--C-:B------:R-:W-:Y:S02]  /*0170*/  IMAD.MOV R4, RZ, RZ, -R22.reuse ;  /* 0x000000ffff047224 */ /* 0x100fe400078e0a16 */
[----:B------:R-:W-:Y:S02]  /*0180*/  IMAD.U32 R7, RZ, RZ, UR4 ;  /* 0x00000004ff077e24 */ /* 0x000fe4000f8e00ff */
[----:B------:R-:W-:Y:S02]  /*0190*/  IMAD.MOV.U32 R3, RZ, RZ, R22 ;  /* 0x000000ffff037224 */ /* 0x000fe400078e0016 */
[----:B------:R-:W-:Y:S01]  /*01a0*/  IMAD R4, R4, R7, UR8 ;  /* 0x0000000804047e24 */ /* 0x000fe2000f8e0207 */
[----:B------:R-:W-:Y:S06]  /*01b0*/  BRA `(.L_x_520) ;  /* 0x0000000000507947 */ /* 0x000fec0003800000 */
.L_x_519:
        /* <DEDUP_REMOVED lines=9> */
[----:B------:R-:W-:-:S04]  /*0250*/  IMAD.HI.U32 R3, R3, UR8, RZ ;  /* 0x0000000803037c27 */ /* 0x000fc8000f8e00ff */
[----:B------:R-:W-:-:S04]  /*0260*/  IMAD.MOV R6, RZ, RZ, -R3 ;  /* 0x000000ffff067224 */ /* 0x000fc800078e0a03 */
[----:B------:R-:W-:-:S05]  /*0270*/  IMAD R6, R7, R6, UR8 ;  /* 0x0000000807067e24 */ /* 0x000fca000f8e0206 */
[----:B------:R-:W-:-:S13]  /*0280*/  ISETP.GE.U32.AND P0, PT, R6, R7, PT ;  /* 0x000000070600720c */ /* 0x000fda0003f06070 */
[----:B------:R-:W-:Y:S01]  /*0290*/  @P0 IADD3 R6, R6, -R7, RZ ;  /* 0x8000000706060210 */ /* 0x000fe20007ffe0ff */
[----:B------:R-:W-:-:S03]  /*02a0*/  @P0 VIADD R3, R3, 0x1 ;  /* 0x0000000103030836 */ /* 0x000fc60000000000 */
[----:B------:R-:W-:-:S13]  /*02b0*/  ISETP.GE.U32.AND P1, PT, R6, R7, PT ;  /* 0x000000070600720c */ /* 0x000fda0003f26070 */
[----:B------:R-:W-:Y:S01]  /*02c0*/  @P1 VIADD R3, R3, 0x1 ;  /* 0x0000000103031836 */ /* 0x000fe20000000000 */
[----:B------:R-:W-:-:S05]  /*02d0*/  @!P2 LOP3.LUT R3, RZ, R7, RZ, 0x33, !PT ;  /* 0x00000007ff03a212 */ /* 0x000fca00078e33ff */
[----:B------:R-:W-:-:S04]  /*02e0*/  IMAD.MOV R4, RZ, RZ, -R3 ;  /* 0x000000ffff047224 */ /* 0x000fc800078e0a03 */
[----:B------:R-:W-:-:S07]  /*02f0*/  IMAD R4, R7, R4, UR8 ;  /* 0x0000000807047e24 */ /* 0x000fce000f8e0204 */
.L_x_520:
[----:B------:R-:W-:Y:S01]  /*0300*/  SHF.R.S32.HI R5, RZ, 0x1f, R4 ;  /* 0x0000001fff057819 */ /* 0x000fe20000011404 */
[----:B------:R-:W-:Y:S01]  /*0310*/  ULDC UR4, c[0x0][0x220] ;  /* 0x0000880000047ab9 */ /* 0x000fe20000000800 */
[----:B------:R-:W-:Y:S01]  /*0320*/  BSSY B0, `(.L_x_521) ;  /* 0x000002a000007945 */ /* 0x000fe20003800000 */
[----:B------:R-:W-:Y:S01]  /*0330*/  USHF.R.S32.HI UR4, URZ, 0x1f, UR4 ;  /* 0x0000001f3f047899 */ /* 0x000fe20008011404 */
[----:B------:R-:W-:-:S04]  /*0340*/  LOP3.LUT R2, R5, R28, RZ, 0xfc, !PT ;  /* 0x0000001c05027212 */ /* 0x000fc800078efcff */
[----:B------:R-:W-:-:S13]  /*0350*/  ISETP.NE.U32.AND P0, PT, R2, RZ, PT ;  /* 0x000000ff0200720c */ /* 0x000fda0003f05070 */
[----:B------:R-:W-:Y:S05]  /*0360*/  @!P0 BRA `(.L_x_522) ;  /* 0x0000000000408947 */ /* 0x000fea0003800000 */
[----:B------:R-:W-:Y:S01]  /*0370*/  ULDC UR5, c[0x0][0x22c] ;  /* 0x00008b0000057ab9 */ /* 0x000fe20000000800 */
[----:B------:R-:W-:Y:S01]  /*0380*/  MOV R30, R4 ;  /* 0x00000004001e7202 */ /* 0x000fe20000000f00 */
[----:B------:R-:W-:Y:S01]  /*0390*/  IMAD.MOV.U32 R31, RZ, RZ, R5 ;  /* 0x000000ffff1f7224 */ /* 0x000fe200078e0005 */
[----:B------:R-:W-:Y:S01]  /*03a0*/  MOV R2, 0x3d0 ;  /* 0x000003d000027802 */ /* 0x000fe20000000f00 */
[----:B------:R-:W-:-:S07]  /*03b0*/  IMAD.U32 R29, RZ, RZ, UR5 ;  /* 0x00000005ff1d7e24 */ /* 0x000fce000f8e00ff */
[----:B------:R-:W-:Y:S05]  /*03c0*/  CALL.REL.NOINC `($__internal_5_$__cuda_sm20_div_s64) ;  /* 0x0000002400a07944 */ /* 0x000fea0003c00000 */
[----:B------:R-:W-:Y:S01]  /*03d0*/  IADD3 R2, P0, RZ, -R22, RZ ;  /* 0x80000016ff027210 */ /* 0x000fe20007f1e0ff */
[----:B------:R-:W-:Y:S02]  /*03e0*/  ULDC UR5, c[0x0][0x22c] ;  /* 0x00008b0000057ab9 */ /* 0x000fe40000000800 */
[----:B------:R-:W-:Y:S02]  /*03f0*/  MOV R7, UR5 ;  /* 0x0000000500077c02 */ /* 0x000fe40008000f00 */
[----:B------:R-:W-:-:S03]  /*0400*/  IMAD.X R6, RZ, RZ, ~R23, P0 ;  /* 0x000000ffff067224 */ /* 0x000fc600000e0e17 */
[----:B------:R-:W-:-:S04]  /*0410*/  IMAD.WIDE.U32 R8, R2, R7, R4 ;  /* 0x0000000702087225 */ /* 0x000fc800078e0004 */
[----:B------:R-:W-:Y:S02]  /*0420*/  IMAD R11, R6, R7, RZ ;  /* 0x00000007060b7224 */ /* 0x000fe400078e02ff */
[----:B------:R-:W-:Y:S02]  /*0430*/  IMAD.MOV.U32 R6, RZ, RZ, R22 ;  /* 0x000000ffff067224 */ /* 0x000fe400078e0016 */
[----:B------:R-:W-:-:S04]  /*0440*/  IMAD R11, R28, R2, R11 ;  /* 0x000000021c0b7224 */ /* 0x000fc800078e020b */
[----:B------:R-:W-:Y:S01]  /*0450*/  IMAD.IADD R2, R9, 0x1, R11 ;  /* 0x0000000109027824 */ /* 0x000fe200078e020b */
[----:B------:R-:W-:Y:S06]  /*0460*/  BRA `(.L_x_523) ;  /* 0x0000000000547947 */ /* 0x000fec0003800000 */
.L_x_522:
        /* <DEDUP_REMOVED lines=21> */
.L_x_523:
[----:B------:R-:W-:Y:S05]  /*05c0*/  BSYNC B0 ;  /* 0x0000000000007941 */ /* 0x000fea0003800000 */
.L_x_521:
[----:B------:R-:W-:Y:S01]  /*05d0*/  ULDC UR5, c[0x0][0x220] ;  /* 0x0000880000057ab9 */ /* 0x000fe20000000800 */
[----:B------:R-:W-:Y:S01]  /*05e0*/  BSSY B0, `(.L_x_524) ;  /* 0x0000020000007945 */ /* 0x000fe20003800000 */
[----:B------:R-:W-:Y:S02]  /*05f0*/  IMAD R9, R2, UR5, RZ ;  /* 0x0000000502097c24 */ /* 0x000fe4000f8e02ff */
[----:B------:R-:W-:-:S04]  /*0600*/  IMAD.WIDE.U32 R30, R8, UR5, RZ ;  /* 0x00000005081e7c25 */ /* 0x000fc8000f8e00ff */
[----:B------:R-:W-:-:S05]  /*0610*/  IMAD R9, R8, UR4, R9 ;  /* 0x0000000408097c24 */ /* 0x000fca000f8e0209 */
[----:B------:R-:W-:-:S04]  /*0620*/  IADD3 R9, R31, R9, RZ ;  /* 0x000000091f097210 */ /* 0x000fc80007ffe0ff */
[----:B------:R-:W-:-:S04]  /*0630*/  LOP3.LUT R2, R9, R28, RZ, 0xfc, !PT ;  /* 0x0000001c09027212 */ /* 0x000fc800078efcff */
[----:B------:R-:W-:-:S13]  /*0640*/  ISETP.NE.U32.AND P0, PT, R2, RZ, PT ;  /* 0x000000ff0200720c */ /* 0x000fda0003f05070 */
[----:B------:R-:W-:Y:S05]  /*0650*/  @!P0 BRA `(.L_x_525) ;  /* 0x0000000000188947 */ /* 0x000fea0003800000 */
[----:B------:R-:W-:Y:S01]  /*0660*/  ULDC UR5, c[0x0][0x22c] ;  /* 0x00008b0000057ab9 */ /* 0x000fe20000000800 */
[----:B------:R-:W-:Y:S01]  /*0670*/  IMAD.MOV.U32 R31, RZ, RZ, R9 ;  /* 0x000000ffff1f7224 */ /* 0x000fe200078e0009 */
[----:B------:R-:W-:Y:S01]  /*0680*/  MOV R2, 0x6b0 ;  /* 0x000006b000027802 */ /* 0x000fe20000000f00 */
[----:B------:R-:W-:-:S07]  /*0690*/  IMAD.U32 R29, RZ, RZ, UR5 ;  /* 0x00000005ff1d7e24 */ /* 0x000fce000f8e00ff */
[----:B------:R-:W-:Y:S05]  /*06a0*/  CALL.REL.NOINC `($__internal_5_$__cuda_sm20_div_s64) ;  /* 0x0000002000e87944 */ /* 0x000fea0003c00000 */
[----:B------:R-:W-:Y:S05]  /*06b0*/  BRA `(.L_x_526) ;  /* 0x0000000000487947 */ /* 0x000fea0003800000 */
.L_x_525:
        /* <DEDUP_REMOVED lines=18> */
.L_x_526:
[----:B------:R-:W-:Y:S05]  /*07e0*/  BSYNC B0 ;  /* 0x0000000000007941 */ /* 0x000fea0003800000 */
.L_x_524:
[----:B------:R-:W-:Y:S01]  /*07f0*/  IADD3 R7, P0, R4, 0x1, RZ ;  /* 0x0000000104077810 */ /* 0x000fe20007f1e0ff */
[----:B------:R-:W-:Y:S01]  /*0800*/  ULDC UR5, c[0x0][0x220] ;  /* 0x0000880000057ab9 */ /* 0x000fe20000000800 */
[----:B------:R-:W-:Y:S01]  /*0810*/  IMAD.MOV.U32 R4, RZ, RZ, -0x1 ;  /* 0xffffffffff047424 */ /* 0x000fe200078e00ff */
[----:B------:R-:W-:Y:S01]  /*0820*/  BSSY B0, `(.L_x_527) ;  /* 0x0000024000007945 */ /* 0x000fe20003800000 */
[----:B------:R-:W-:Y:S02]  /*0830*/  IMAD R6, R6, UR5, R22 ;  /* 0x0000000506067c24 */ /* 0x000fe4000f8e0216 */
[----:B------:R-:W-:Y:S01]  /*0840*/  IMAD.X R2, RZ, RZ, R5, P0 ;  /* 0x000000ffff027224 */ /* 0x000fe200000e0605 */
[----:B------:R-:W-:-:S03]  /*0850*/  MOV R5, 0xffffffff ;  /* 0xffffffff00057802 */ /* 0x000fc60000000f00 */
[----:B------:R-:W-:Y:S02]  /*0860*/  IMAD R2, R2, UR5, RZ ;  /* 0x0000000502027c24 */ /* 0x000fe4000f8e02ff */
[----:B------:R-:W-:-:S04]  /*0870*/  IMAD.WIDE.U32 R30, R7, UR5, R4 ;  /* 0x00000005071e7c25 */ /* 0x000fc8000f8e0004 */
[----:B------:R-:W-:-:S04]  /*0880*/  IMAD R7, R7, UR4, R2 ;  /* 0x0000000407077c24 */ /* 0x000fc8000f8e0202 */
[----:B------:R-:W-:-:S05]  /*0890*/  IMAD.IADD R7, R31, 0x1, R7 ;  /* 0x000000011f077824 */ /* 0x000fca00078e0207 */
[----:B------:R-:W-:-:S04]  /*08a0*/  LOP3.LUT R2, R7, R28, RZ, 0xfc, !PT ;  /* 0x0000001c07027212 */ /* 0x000fc800078efcff */
[----:B------:R-:W-:-:S13]  /*08b0*/  ISETP.NE.U32.AND P0, PT, R2, RZ, PT ;  /* 0x000000ff0200720c */ /* 0x000fda0003f05070 */
[----:B------:R-:W-:Y:S05]  /*08c0*/  @!P0 BRA `(.L_x_528) ;  /* 0x0000000000188947 */ /* 0x000fea0003800000 */
[----:B------:R-:W-:Y:S01]  /*08d0*/  ULDC UR4, c[0x0][0x22c] ;  /* 0x00008b0000047ab9 */ /* 0x000fe20000000800 */
[----:B------:R-:W-:Y:S01]  /*08e0*/  IMAD.MOV.U32 R31, RZ, RZ, R7 ;  /* 0x000000ffff1f7224 */ /* 0x000fe200078e0007 */
[----:B------:R-:W-:Y:S02]  /*08f0*/  MOV R29, UR4 ;  /* 0x00000004001d7c02 */ /* 0x000fe40008000f00 */
[----:B------:R-:W-:-:S07]  /*0900*/  MOV R2, 0x920 ;  /* 0x0000092000027802 */ /* 0x000fce0000000f00 */
[----:B------:R-:W-:Y:S05]  /*0910*/  CALL.REL.NOINC `($__internal_5_$__cuda_sm20_div_s64) ;  /* 0x00000020004c7944 */ /* 0x000fea0003c00000 */
[----:B------:R-:W-:Y:S05]  /*0920*/  BRA `(.L_x_529) ;  /* 0x00000000004c7947 */ /* 0x000fea0003800000 */
.L_x_528:
        /* <DEDUP_REMOVED lines=19> */
.L_x_529:
[----:B------:R-:W-:Y:S05]  /*0a60*/  BSYNC B0 ;  /* 0x0000000000007941 */ /* 0x000fea0003800000 */
.L_x_527:
[----:B------:R-:W-:Y:S01]  /*0a70*/  ULDC.64 UR10, c[0x0][0x230] ;  /* 0x00008c00000a7ab9 */ /* 0x000fe20000000a00 */
[----:B------:R-:W-:Y:S01]  /*0a80*/  ULDC UR4, c[0x0][0x220] ;  /* 0x0000880000047ab9 */ /* 0x000fe20000000800 */
[----:B------:R-:W-:Y:S01]  /*0a90*/  ISETP.GE.AND P0, PT, R0, UR10, PT ;  /* 0x0000000a00007c0c */ /* 0x000fe2000bf06270 */
[----:B------:R-:W-:-:S12]  /*0aa0*/  IMAD R8, R3, UR4, R6 ;  /* 0x0000000403087c24 */ /* 0x000fd8000f8e0206 */
[----:B------:R-:W-:Y:S05]  /*0ab0*/  @P0 EXIT ;  /* 0x000000000000094d */ /* 0x000fea0003800000 */
[----:B------:R-:W0:Y:S01]  /*0ac0*/  LDC R7, c[0x0][0x224] ;  /* 0x00008900ff077b82 */ /* 0x000e220000000800 */
[----:B------:R-:W-:Y:S01]  /*0ad0*/  IADD3 R3, -R6, 0x1, R22 ;  /* 0x0000000106037810 */ /* 0x000fe20007ffe116 */
[----:B------:R-:W-:Y:S01]  /*0ae0*/  USHF.R.S32.HI UR15, URZ, 0x1f, UR11 ;  /* 0x0000001f3f0f7899 */ /* 0x000fe2000801140b */
[----:B------:R-:W1:Y:S01]  /*0af0*/  S2R R4, SR_TID.X ;  /* 0x0000000000047919 */ /* 0x000e620000002100 */
[----:B------:R-:W-:Y:S01]  /*0b00*/  USHF.R.S32.HI UR16, URZ, 0x1f, UR10 ;  /* 0x0000001f3f107899 */ /* 0x000fe2000801140a */
[----:B------:R-:W-:Y:S01]  /*0b10*/  I2FP.F32.S32 R2, R3 ;  /* 0x0000000300027245 */ /* 0x000fe20000201400 */
[----:B------:R-:W-:Y:S02]  /*0b20*/  UIMAD UR7, UR15, UR10, URZ ;  /* 0x0000000a0f0772a4 */ /* 0x000fe4000f8e023f */
[----:B------:R-:W-:Y:S02]  /*0b30*/  UIMAD.WIDE.U32 UR4, UR11, UR10, URZ ;  /* 0x0000000a0b0472a5 */ /* 0x000fe4000f8e003f */
[----:B------:R-:W-:Y:S01]  /*0b40*/  UIMAD UR7, UR16, UR11, UR7 ;  /* 0x0000000b100772a4 */ /* 0x000fe2000f8e0207 */
[----:B------:R-:W2:Y:S01]  /*0b50*/  F2F.BF16.F32 R2, R2 ;  /* 0x0000000200027304 */ /* 0x000ea20000202000 */
[----:B------:R-:W-:Y:S01]  /*0b60*/  ULDC UR17, c[0x0][0x228] ;  /* 0x00008a0000117ab9 */ /* 0x000fe20000000800 */
[----:B------:R-:W-:Y:S01]  /*0b70*/  ULDC UR14, c[0x0][0x0] ;  /* 0x00000000000e7ab9 */ /* 0x000fe20000000800 */
[----:B------:R-:W-:-:S02]  /*0b80*/  UIADD3 UR7, UR5, UR7, URZ ;  /* 0x0000000705077290 */ /* 0x000fc4000fffe03f */
[----:B------:R-:W-:Y:S02]  /*0b90*/  UIMAD.WIDE.U32 UR10, UR4, UR8, URZ ;  /* 0x00000008040a72a5 */ /* 0x000fe4000f8e003f */
[----:B------:R-:W-:Y:S01]  /*0ba0*/  UIMAD UR7, UR7, UR8, URZ ;  /* 0x00000008070772a4 */ /* 0x000fe2000f8e023f */
[----:B------:R-:W-:Y:S01]  /*0bb0*/  ULDC UR5, c[0x0][0x10] ;  /* 0x0000040000057ab9 */ /* 0x000fe20000000800 */
[----:B------:R-:W-:Y:S02]  /*0bc0*/  USHF.R.S32.HI UR8, URZ, 0x1f, UR17 ;  /* 0x0000001f3f087899 */ /* 0x000fe40008011411 */
[----:B------:R-:W-:Y:S01]  /*0bd0*/  UIMAD UR7, UR9, UR4, UR7 ;  /* 0x00000004090772a4 */ /* 0x000fe2000f8e0207 */
[----:B0-----:R-:W-:Y:S01]  /*0be0*/  IMAD R5, R7, UR17, RZ ;  /* 0x0000001107057c24 */ /* 0x001fe2000f8e02ff */
[----:B------:R-:W-:Y:S01]  /*0bf0*/  SHF.R.S32.HI R7, RZ, 0x1f, R7 ;  /* 0x0000001fff077819 */ /* 0x000fe20000011407 */
[----:B------:R-:W-:Y:S02]  /*0c00*/  UIMAD UR4, UR6, UR5, URZ ;  /* 0x00000005060472a4 */ /* 0x000fe4000f8e023f */
[----:B------:R-:W-:Y:S01]  /*0c10*/  IMAD R6, R8, R5, RZ ;  /* 0x0000000508067224 */ /* 0x000fe200078e02ff */
[----:B------:R-:W-:Y:S01]  /*0c20*/  SHF.R.S32.HI R10, RZ, 0x1f, R5 ;  /* 0x0000001fff0a7819 */ /* 0x000fe20000011405 */
[----:B--2---:R-:W-:Y:S01]  /*0c30*/  IMAD.U32 R8, R2, 0x10000, RZ ;  /* 0x0001000002087824 */ /* 0x004fe200078e00ff */
[----:B------:R-:W-:-:S02]  /*0c40*/  UIADD3 UR5, UR11, UR7, URZ ;  /* 0x000000070b057290 */ /* 0x000fc4000fffe03f */
[----:B------:R-:W-:Y:S02]  /*0c50*/  SHF.L.U64.HI R9, R5, 0x1, R10 ;  /* 0x0000000105097819 */ /* 0x000fe4000001020a */
[----:B-1----:R-:W-:-:S08]  /*0c60*/  SHF.R.S32.HI R10, RZ, 0x1f, R6 ;  /* 0x0000001fff0a7819 */ /* 0x002fd00000011406 */
.L_x_575:
[----:B------:R-:W-:Y:S01]  /*0c70*/  SHF.R.S32.HI R11, RZ, 0x1f, R0 ;  /* 0x0000001fff0b7819 */ /* 0x000fe20000011400 */
[----:B------:R-:W-:Y:S03]  /*0c80*/  BSSY B0, `(.L_x_530) ;  /* 0x000002e000007945 */ /* 0x000fe60003800000 */
[----:B------:R-:W-:-:S04]  /*0c90*/  LOP3.LUT R2, R11, UR16, RZ, 0xfc, !PT ;  /* 0x000000100b027c12 */ /* 0x000fc8000f8efcff */
[----:B------:R-:W-:-:S13]  /*0ca0*/  ISETP.NE.U32.AND P0, PT, R2, RZ, PT ;  /* 0x000000ff0200720c */ /* 0x000fda0003f05070 */
[----:B0-----:R-:W-:Y:S05]  /*0cb0*/  @!P0 BRA `(.L_x_531) ;  /* 0x00000000004c8947 */ /* 0x001fea0003800000 */
[----:B------:R-:W-:Y:S01]  /*0cc0*/  ULDC UR6, c[0x0][0x230] ;  /* 0x00008c0000067ab9 */ /* 0x000fe20000000800 */
[----:B------:R-:W-:Y:S01]  /*0cd0*/  MOV R30, R0 ;  /* 0x00000000001e7202 */ /* 0x000fe20000000f00 */
[----:B------:R-:W-:Y:S01]  /*0ce0*/  IMAD.MOV.U32 R31, RZ, RZ, R11 ;  /* 0x000000ffff1f7224 */ /* 0x000fe200078e000b */
[----:B------:R-:W-:Y:S01]  /*0cf0*/  MOV R29, UR6 ;  /* 0x00000006001d7c02 */ /* 0x000fe20008000f00 */
[----:B------:R-:W-:Y:S01]  /*0d00*/  IMAD.U32 R28, RZ, RZ, UR16 ;  /* 0x00000010ff1c7e24 */ /* 0x000fe2000f8e00ff */
[----:B------:R-:W-:-:S07]  /*0d10*/  MOV R2, 0xd30 ;  /* 0x00000d3000027802 */ /* 0x000fce0000000f00 */
[----:B------:R-:W-:Y:S05]  /*0d20*/  CALL.REL.NOINC `($__internal_5_$__cuda_sm20_div_s64) ;  /* 0x0000001c00487944 */ /* 0x000fea0003c00000 */
[----:B------:R-:W-:Y:S01]  /*0d30*/  IADD3 R17, P0, RZ, -R22, RZ ;  /* 0x80000016ff117210 */ /* 0x000fe20007f1e0ff */
[----:B------:R-:W-:Y:S01]  /*0d40*/  ULDC UR6, c[0x0][0x230] ;  /* 0x00008c0000067ab9 */ /* 0x000fe20000000800 */
[----:B------:R-:W-:Y:S01]  /*0d50*/  MOV R14, R0 ;  /* 0x00000000000e7202 */ /* 0x000fe20000000f00 */
[----:B------:R-:W-:Y:S02]  /*0d60*/  IMAD.U32 R13, RZ, RZ, UR6 ;  /* 0x00000006ff0d7e24 */ /* 0x000fe4000f8e00ff */
[----:B------:R-:W-:Y:S02]  /*0d70*/  IMAD.X R2, RZ, RZ, ~R23, P0 ;  /* 0x000000ffff027224 */ /* 0x000fe400000e0e17 */
[----:B------:R-:W-:Y:S02]  /*0d80*/  IMAD.MOV.U32 R15, RZ, RZ, R11 ;  /* 0x000000ffff0f7224 */ /* 0x000fe400078e000b */
[-C--:B------:R-:W-:Y:S02]  /*0d90*/  IMAD R2, R2, R13.reuse, RZ ;  /* 0x0000000d02027224 */ /* 0x080fe400078e02ff */
[----:B------:R-:W-:-:S04]  /*0da0*/  IMAD.WIDE.U32 R14, R17, R13, R14 ;  /* 0x0000000d110e7225 */ /* 0x000fc800078e000e */
[----:B------:R-:W-:Y:S02]  /*0db0*/  IMAD R17, R17, UR16, R2 ;  /* 0x0000001011117c24 */ /* 0x000fe4000f8e0202 */
[----:B------:R-:W-:-:S03]  /*0dc0*/  IMAD.MOV.U32 R12, RZ, RZ, R22 ;  /* 0x000000ffff0c7224 */ /* 0x000fc600078e0016 */
[----:B------:R-:W-:Y:S01]  /*0dd0*/  IADD3 R2, R15, R17, RZ ;  /* 0x000000110f027210 */ /* 0x000fe20007ffe0ff */
[----:B------:R-:W-:Y:S06]  /*0de0*/  BRA `(.L_x_532) ;  /* 0x00000000005c7947 */ /* 0x000fec0003800000 */
.L_x_531:
[----:B------:R-:W-:Y:S02]  /*0df0*/  ULDC UR6, c[0x0][0x230] ;  /* 0x00008c0000067ab9 */ /* 0x000fe40000000800 */
[----:B------:R-:W-:-:S04]  /*0e00*/  IMAD.U32 R13, RZ, RZ, UR6 ;  /* 0x00000006ff0d7e24 */ /* 0x000fc8000f8e00ff */
        /* <DEDUP_REMOVED lines=21> */
.L_x_532:
[----:B------:R-:W-:Y:S05]  /*0f60*/  BSYNC B0 ;  /* 0x0000000000007941 */ /* 0x000fea0003800000 */
.L_x_530:
[----:B------:R-:W-:Y:S01]  /*0f70*/  ULDC UR6, c[0x0][0x224] ;  /* 0x0000890000067ab9 */ /* 0x000fe20000000800 */
[----:B------:R-:W-:Y:S01]  /*0f80*/  BSSY B0, `(.L_x_533) ;  /* 0x0000021000007945 */ /* 0x000fe20003800000 */
[----:B------:R-:W-:Y:S02]  /*0f90*/  IMAD R2, R2, UR6, RZ ;  /* 0x0000000602027c24 */ /* 0x000fe4000f8e02ff */
[----:B------:R-:W-:-:S04]  /*0fa0*/  IMAD.WIDE.U32 R30, R14, UR6, RZ ;  /* 0x000000060e1e7c25 */ /* 0x000fc8000f8e00ff */
[----:B------:R-:W-:-:S04]  /*0fb0*/  IMAD R15, R7, R14, R2 ;  /* 0x0000000e070f7224 */ /* 0x000fc800078e0202 */
        /* <DEDUP_REMOVED lines=9> */
[----:B------:R-:W-:Y:S05]  /*1050*/  CALL.REL.NOINC `($__internal_5_$__cuda_sm20_div_s64) ;  /* 0x00000018007c7944 */ /* 0x000fea0003c00000 */
[----:B------:R-:W-:Y:S05]  /*1060*/  BRA `(.L_x_535) ;  /* 0x0000000000487947 */ /* 0x000fea0003800000 */
.L_x_534:
        /* <DEDUP_REMOVED lines=18> */
.L_x_535:
[----:B------:R-:W-:Y:S05]  /*1190*/  BSYNC B0 ;  /* 0x0000000000007941 */ /* 0x000fea0003800000 */
.L_x_533:
        /* <DEDUP_REMOVED lines=9> */
[----:B------:R-:W-:-:S04]  /*1230*/  IMAD R11, R7, R2, R11 ;  /* 0x00000002070b7224 */ /* 0x000fc800078e020b */
[----:B------:R-:W-:-:S05]  /*1240*/  IMAD.IADD R11, R31, 0x1, R11 ;  /* 0x000000011f0b7824 */ /* 0x000fca00078e020b */
        /* <DEDUP_REMOVED lines=8> */
[----:B------:R-:W-:Y:S05]  /*12d0*/  CALL.REL.NOINC `($__internal_5_$__cuda_sm20_div_s64) ;  /* 0x0000001400dc7944 */ /* 0x000fea0003c00000 */
[----:B------:R-:W-:Y:S05]  /*12e0*/  BRA `(.L_x_538) ;  /* 0x00000000004c7947 */ /* 0x000fea0003800000 */
.L_x_537:
        /* <DEDUP_REMOVED lines=19> */
.L_x_538:
[----:B------:R-:W-:Y:S05]  /*1420*/  BSYNC B0 ;  /* 0x0000000000007941 */ /* 0x000fea0003800000 */
.L_x_536:
[----:B------:R-:W0:Y:S01]  /*1430*/  LDC R11, c[0x0][0x234] ;  /* 0x00008d00ff0b7b82 */ /* 0x000e220000000800 */
[----:B------:R-:W-:Y:S01]  /*1440*/  BSSY B0, `(.L_x_539) ;  /* 0x000015b000007945 */ /* 0x000fe20003800000 */
[----:B0-----:R-:W-:-:S13]  /*1450*/  ISETP.GE.AND P0, PT, R4, R11, PT ;  /* 0x0000000b0400720c */ /* 0x001fda0003f06270 */
[----:B------:R-:W-:Y:S05]  /*1460*/  @P0 BRA `(.L_x_540) ;  /* 0x0000001400600947 */ /* 0x000fea0003800000 */
[----:B------:R-:W-:Y:S01]  /*1470*/  ULDC UR6, c[0x0][0x228] ;  /* 0x00008a0000067ab9 */ /* 0x000fe20000000800 */
[----:B------:R-:W-:Y:S01]  /*1480*/  IMAD R16, R0, R11, RZ ;  /* 0x0000000b00107224 */ /* 0x000fe200078e02ff */
[C---:B------:R-:W-:Y:S01]  /*1490*/  IADD3 R11, -R12.reuse, 0x1, R22 ;  /* 0x000000010c0b7810 */ /* 0x040fe20007ffe116 */
[----:B------:R-:W-:Y:S01]  /*14a0*/  IMAD R17, R12, UR6, RZ ;  /* 0x000000060c117c24 */ /* 0x000fe2000f8e02ff */
[----:B------:R-:W-:Y:S02]  /*14b0*/  MOV R14, R4 ;  /* 0x00000004000e7202 */ /* 0x000fe40000000f00 */
[----:B------:R-:W-:Y:S02]  /*14c0*/  IADD3 R12, P1, R16, UR10, RZ ;  /* 0x0000000a100c7c10 */ /* 0x000fe4000ff3e0ff */
[----:B------:R-:W-:Y:S02]  /*14d0*/  IADD3 R13, P0, R6, R17, RZ ;  /* 0x00000011060d7210 */ /* 0x000fe40007f1e0ff */
[----:B------:R-:W-:-:S02]  /*14e0*/  I2FP.F32.S32 R15, R11 ;  /* 0x0000000b000f7245 */ /* 0x000fc40000201400 */
[----:B------:R-:W-:Y:S02]  /*14f0*/  LEA.HI.X.SX32 R16, R16, UR5, 0x1, P1 ;  /* 0x0000000510107c11 */ /* 0x000fe400088f0eff */
[----:B------:R-:W-:-:S07]  /*1500*/  LEA.HI.X.SX32 R17, R17, R10, 0x1, P0 ;  /* 0x0000000a11117211 */ /* 0x000fce00000f0eff */
.L_x_574:
[----:B------:R-:W-:Y:S01]  /*1510*/  SHF.R.S32.HI R19, RZ, 0x1f, R14 ;  /* 0x0000001fff137819 */ /* 0x000fe2000001140e */
[----:B------:R-:W-:Y:S03]  /*1520*/  BSSY B1, `(.L_x_541) ;  /* 0x000002d000017945 */ /* 0x000fe60003800000 */
[----:B------:R-:W-:-:S04]  /*1530*/  LOP3.LUT R2, R19, UR15, RZ, 0xfc, !PT ;  /* 0x0000000f13027c12 */ /* 0x000fc8000f8efcff */
[----:B------:R-:W-:-:S13]  /*1540*/  ISETP.NE.U32.AND P0, PT, R2, RZ, PT ;  /* 0x000000ff0200720c */ /* 0x000fda0003f05070 */
[----:B0-----:R-:W-:Y:S05]  /*1550*/  @!P0 BRA `(.L_x_542) ;  /* 0x0000000000488947 */ /* 0x001fea0003800000 */
[----:B------:R-:W-:Y:S01]  /*1560*/  ULDC UR6, c[0x0][0x234] ;  /* 0x00008d0000067ab9 */ /* 0x000fe20000000800 */
[----:B------:R-:W-:Y:S01]  /*1570*/  IMAD.MOV.U32 R30, RZ, RZ, R14 ;  /* 0x000000ffff1e7224 */ /* 0x000fe200078e000e */
[----:B------:R-:W-:Y:S01]  /*1580*/  MOV R28, UR15 ;  /* 0x0000000f001c7c02 */ /* 0x000fe20008000f00 */
[----:B------:R-:W-:Y:S01]  /*1590*/  IMAD.MOV.U32 R31, RZ, RZ, R19 ;  /* 0x000000ffff1f7224 */ /* 0x000fe200078e0013 */
[----:B------:R-:W-:Y:S01]  /*15a0*/  MOV R2, 0x15d0 ;  /* 0x000015d000027802 */ /* 0x000fe20000000f00 */
[----:B------:R-:W-:-:S07]  /*15b0*/  IMAD.U32 R29, RZ, RZ, UR6 ;  /* 0x00000006ff1d7e24 */ /* 0x000fce000f8e00ff */
[----:B------:R-:W-:Y:S05]  /*15c0*/  CALL.REL.NOINC `($__internal_5_$__cuda_sm20_div_s64) ;  /* 0x0000001400207944 */ /* 0x000fea0003c00000 */
[----:B------:R-:W-:Y:S01]  /*15d0*/  IADD3 R25, P0, RZ, -R22, RZ ;  /* 0x80000016ff197210 */ /* 0x000fe20007f1e0ff */
[----:B------:R-:W-:Y:S01]  /*15e0*/  ULDC UR6, c[0x0][0x234] ;  /* 0x00008d0000067ab9 */ /* 0x000fe20000000800 */
[----:B------:R-:W-:-:S03]  /*15f0*/  IMAD.MOV.U32 R18, RZ, RZ, R14 ;  /* 0x000000ffff127224 */ /* 0x000fc600078e000e */
[----:B------:R-:W-:Y:S01]  /*1600*/  IMAD.X R2, RZ, RZ, ~R23, P0 ;  /* 0x000000ffff027224 */ /* 0x000fe200000e0e17 */
[----:B------:R-:W-:-:S05]  /*1610*/  MOV R23, UR6 ;  /* 0x0000000600177c02 */ /* 0x000fca0008000f00 */
[-C--:B------:R-:W-:Y:S02]  /*1620*/  IMAD R2, R2, R23.reuse, RZ ;  /* 0x0000001702027224 */ /* 0x080fe400078e02ff */
[----:B------:R-:W-:-:S04]  /*1630*/  IMAD.WIDE.U32 R20, R25, R23, R18 ;  /* 0x0000001719147225 */ /* 0x000fc800078e0012 */
[----:B------:R-:W-:Y:S02]  /*1640*/  IMAD R25, R25, UR15, R2 ;  /* 0x0000000f19197c24 */ /* 0x000fe4000f8e0202 */
[----:B------:R-:W-:-:S03]  /*1650*/  IMAD.MOV.U32 R18, RZ, RZ, R22 ;  /* 0x000000ffff127224 */ /* 0x000fc600078e0016 */
[----:B------:R-:W-:Y:S01]  /*1660*/  IADD3 R2, R21, R25, RZ ;  /* 0x0000001915027210 */ /* 0x000fe20007ffe0ff */
[----:B------:R-:W-:Y:S06]  /*1670*/  BRA `(.L_x_543) ;  /* 0x00000000005c7947 */ /* 0x000fec0003800000 */
.L_x_542:
        /* <DEDUP_REMOVED lines=23> */
.L_x_543:
[----:B------:R-:W-:Y:S05]  /*17f0*/  BSYNC B1 ;  /* 0x0000000000017941 */ /* 0x000fea0003800000 */
.L_x_541:
        /* <DEDUP_REMOVED lines=15> */
[----:B------:R-:W-:Y:S01]  /*18f0*/  MOV R27, R22 ;  /* 0x00000016001b7202 */ /* 0x000fe20000000f00 */
[----:B------:R-:W-:Y:S06]  /*1900*/  BRA `(.L_x_546) ;  /* 0x0000000000487947 */ /* 0x000fec0003800000 */
.L_x_545:
        /* <DEDUP_REMOVED lines=18> */
.L_x_546:
[----:B------:R-:W-:Y:S05]  /*1a30*/  BSYNC B1 ;  /* 0x0000000000017941 */ /* 0x000fea0003800000 */
.L_x_544:
        /* <DEDUP_REMOVED lines=21> */
.L_x_548:
        /* <DEDUP_REMOVED lines=19> */
.L_x_549:
[----:B------:R-:W-:Y:S05]  /*1cc0*/  BSYNC B1 ;  /* 0x0000000000017941 */ /* 0x000fea0003800000 */
.L_x_547:
[----:B------:R-:W-:Y:S01]  /*1cd0*/  IADD3 R2, P0, R14, R12, RZ ;  /* 0x0000000c0e027210 */ /* 0x000fe20007f1e0ff */
[----:B------:R-:W-:-:S04]  /*1ce0*/  ULDC.64 UR6, c[0x0][0x218] ;  /* 0x0000860000067ab9 */ /* 0x000fc80000000a00 */
[----:B------:R-:W-:Y:S01]  /*1cf0*/  IMAD.X R19, R19, 0x1, R16, P0 ;  /* 0x0000000113137824 */ /* 0x000fe200000e0610 */
[----:B------:R-:W-:-:S04]  /*1d00*/  LEA R20, P0, R2, UR6, 0x1 ;  /* 0x0000000602147c11 */ /* 0x000fc8000f8008ff */
[----:B------:R-:W-:Y:S01]  /*1d10*/  LEA.HI.X R21, R2, UR7, R19, 0x1, P0 ;  /* 0x0000000702157c11 */ /* 0x000fe200080f0c13 */
[----:B------:R-:W0:Y:S01]  /*1d20*/  F2F.BF16.F32 R23, R15 ;  /* 0x0000000f00177304 */ /* 0x000e220000202000 */
[----:B------:R-:W-:Y:S01]  /*1d30*/  IADD3 R25, P1, R13, R26, RZ ;  /* 0x0000001a0d197210 */ /* 0x000fe20007f3e0ff */
[----:B------:R-:W-:Y:S02]  /*1d40*/  ULDC.64 UR6, c[0x0][0x210] ;  /* 0x0000840000067ab9 */ /* 0x000fe40000000a00 */
[----:B------:R-:W2:Y:S01]  /*1d50*/  LDG.E.U16 R20, desc[UR12][R20.64] ;  /* 0x0000000c14147981 */ /* 0x000ea2000c1e1500 */
[----:B------:R-:W-:Y:S01]  /*1d60*/  ISETP.GE.AND P0, PT, R3, 0x1, PT ;  /* 0x000000010300780c */ /* 0x000fe20003f06270 */
[----:B------:R-:W-:Y:S01]  /*1d70*/  BSSY B3, `(.L_x_550) ;  /* 0x00000c3000037945 */ /* 0x000fe20003800000 */
[----:B------:R-:W-:Y:S01]  /*1d80*/  LEA.HI.X.SX32 R30, R26, R17, 0x1, P1 ;  /* 0x000000111a1e7211 */ /* 0x000fe200008f0eff */
[----:B------:R-:W1:Y:S01]  /*1d90*/  MUFU.RCP R19, R8 ;  /* 0x0000000800137308 */ /* 0x000e620000001000 */
[----:B0-----:R-:W-:-:S07]  /*1da0*/  SHF.L.U32 R23, R23, 0x10, RZ ;  /* 0x0000001017177819 */ /* 0x001fce00000006ff */
[----:B------:R-:W-:Y:S01]  /*1db0*/  MUFU.RCP R23, R23 ;  /* 0x0000001700177308 */ /* 0x000fe20000001000 */
[----:B--2---:R-:W-:-:S04]  /*1dc0*/  IMAD.U32 R2, R20, 0x10000, RZ ;  /* 0x0001000014027824 */ /* 0x004fc800078e00ff */
[----:B-1----:R-:W-:Y:S01]  /*1dd0*/  FMUL.FTZ R19, R2, R19 ;  /* 0x0000001302137220 */ /* 0x002fe20000410000 */
[----:B------:R-:W-:-:S04]  /*1de0*/  IADD3 R2, -R26, 0x1, R22 ;  /* 0x000000011a027810 */ /* 0x000fc80007ffe116 */
[----:B------:R-:W-:Y:S01]  /*1df0*/  I2FP.F32.S32 R24, R2 ;  /* 0x0000000200187245 */ /* 0x000fe20000201400 */
[----:B------:R-:W0:Y:S08]  /*1e00*/  F2F.BF16.F32 R19, R19 ;  /* 0x0000001300137304 */ /* 0x000e300000202000 */
[----:B------:R-:W1:Y:S01]  /*1e10*/  F2F.BF16.F32 R24, R24 ;  /* 0x0000001800187304 */ /* 0x000e620000202000 */
[----:B0-----:R-:W-:-:S04]  /*1e20*/  IMAD.U32 R20, R19, 0x10000, RZ ;  /* 0x0001000013147824 */ /* 0x001fc800078e00ff */
[----:B------:R-:W-:Y:S01]  /*1e30*/  FMUL.FTZ R20, R20, R23 ;  /* 0x0000001714147220 */ /* 0x000fe20000410000 */
[----:B------:R-:W-:Y:S01]  /*1e40*/  LEA R23, P1, R25, UR6, 0x1 ;  /* 0x0000000619177c11 */ /* 0x000fe2000f8208ff */
[----:B-1----:R-:W-:-:S04]  /*1e50*/  IMAD.U32 R21, R24, 0x10000, RZ ;  /* 0x0001000018157824 */ /* 0x002fc800078e00ff */
[----:B------:R-:W0:Y:S08]  /*1e60*/  F2F.BF16.F32 R20, R20 ;  /* 0x0000001400147304 */ /* 0x000e300000202000 */
[----:B------:R1:W2:Y:S01]  /*1e70*/  MUFU.RCP R28, R21 ;  /* 0x00000015001c7308 */ /* 0x0002a20000001000 */
[----:B0-----:R-:W-:Y:S02]  /*1e80*/  SHF.L.U32 R19, R20, 0x10, RZ ;  /* 0x0000001014137819 */ /* 0x001fe400000006ff */
[----:B-1----:R-:W-:-:S03]  /*1e90*/  LEA.HI.X R21, R25, UR7, R30, 0x1, P1 ;  /* 0x0000000719157c11 */ /* 0x002fc600088f0c1e */
[----:B--2---:R-:W-:Y:S01]  /*1ea0*/  FMUL.FTZ R19, R19, R28 ;  /* 0x0000001c13137220 */ /* 0x004fe20000410000 */
[----:B------:R-:W-:Y:S06]  /*1eb0*/  @!P0 BRA `(.L_x_551) ;  /* 0x0000000800b88947 */ /* 0x000fec0003800000 */
[----:B------:R-:W-:Y:S01]  /*1ec0*/  IMAD.MOV R25, RZ, RZ, -R18 ;  /* 0x000000ffff197224 */ /* 0x000fe200078e0a12 */
[----:B------:R-:W-:Y:S01]  /*1ed0*/  ULDC UR6, c[0x0][0x228] ;  /* 0x00008a0000067ab9 */ /* 0x000fe20000000800 */
[----:B------:R-:W-:Y:S01]  /*1ee0*/  IMAD.IADD R26, R22, 0x1, -R26 ;  /* 0x00000001161a7824 */ /* 0x000fe200078e0a1a */
[----:B------:R-:W-:Y:S01]  /*1ef0*/  LOP3.LUT R28, R2, 0x3, RZ, 0xc0, !PT ;  /* 0x00000003021c7812 */ /* 0x000fe200078ec0ff */
[----:B------:R-:W-:Y:S01]  /*1f00*/  IMAD R22, R25, UR6, R22 ;  /* 0x0000000619167c24 */ /* 0x000fe2000f8e0216 */
[----:B------:R-:W-:Y:S01]  /*1f10*/  F2FP.BF16.F32.PACK_AB R18, RZ, R19 ;  /* 0x00000013ff12723e */ /* 0x000fe200000010ff */
[----:B------:R-:W-:Y:S01]  /*1f20*/  IMAD.MOV.U32 R32, RZ, RZ, RZ ;  /* 0x000000ffff207224 */ /* 0x000fe200078e00ff */
[----:B------:R-:W-:Y:S02]  /*1f30*/  ISETP.GE.U32.AND P0, PT, R26, 0x3, PT ;  /* 0x000000031a00780c */ /* 0x000fe40003f06070 */
[----:B------:R-:W-:Y:S02]  /*1f40*/  IADD3 R19, -R27, R22, -R28 ;  /* 0x000000161b137210 */ /* 0x000fe40007ffe91c */
[----:B------:R-:W-:-:S09]  /*1f50*/  MOV R20, R23 ;  /* 0x0000001700147202 */ /* 0x000fd20000000f00 */
.L_x_573:
[----:B------:R-:W-:Y:S01]  /*1f60*/  ISETP.GE.AND P2, PT, R11, 0x1, PT ;  /* 0x000000010b00780c */ /* 0x000fe20003f46270 */
[----:B------:R-:W-:Y:S01]  /*1f70*/  VIADD R32, R32, 0x1 ;  /* 0x0000000120207836 */ /* 0x000fe20000000000 */
[----:B------:R-:W-:Y:S04]  /*1f80*/  BSSY B2, `(.L_x_552) ;  /* 0x000009e000027945 */ /* 0x000fe80003800000 */
[----:B------:R-:W-:-:S07]  /*1f90*/  ISETP.GE.AND P1, PT, R32, R3, PT ;  /* 0x000000032000720c */ /* 0x000fce0003f26270 */
[----:B0-----:R-:W-:Y:S06]  /*1fa0*/  @!P2 BRA `(.L_x_553) ;  /* 0x00000008006ca947 */ /* 0x001fec0003800000 */
[----:B------:R-:W-:-:S11]  /*1fb0*/  HFMA2.MMA R30, -RZ, RZ, 0, 0 ;  /* 0x00000000ff1e7435 */ /* 0x000fd600000001ff */
.L_x_572:
[----:B------:R-:W-:Y:S01]  /*1fc0*/  ISETP.GE.AND P2, PT, R2, 0x1, PT ;  /* 0x000000010200780c */ /* 0x000fe20003f46270 */
[----:B------:R-:W-:-:S12]  /*1fd0*/  BSSY B1, `(.L_x_554) ;  /* 0x0000095000017945 */ /* 0x000fd80003800000 */
[----:B0-----:R-:W-:Y:S05]  /*1fe0*/  @!P2 BRA `(.L_x_555) ;  /* 0x00000008004ca947 */ /* 0x001fea0003800000 */
[----:B------:R-:W-:Y:S01]  /*1ff0*/  ULDC UR6, c[0x0][0x228] ;  /* 0x00008a0000067ab9 */ /* 0x000fe20000000800 */
[----:B------:R-:W-:Y:S01]  /*2000*/  BSSY B4, `(.L_x_556) ;  /* 0x000005a000047945 */ /* 0x000fe20003800000 */
[----:B------:R-:W-:Y:S02]  /*2010*/  IMAD R29, R30, UR6, RZ ;  /* 0x000000061e1d7c24 */ /* 0x000fe4000f8e02ff */
[----:B------:R-:W-:Y:S01]  /*2020*/  IMAD.MOV.U32 R26, RZ, RZ, RZ ;  /* 0x000000ffff1a7224 */ /* 0x000fe200078e00ff */
[----:B------:R-:W-:Y:S06]  /*2030*/  @!P0 BRA `(.L_x_557) ;  /* 0x0000000400588947 */ /* 0x000fec0003800000 */
[C---:B------:R-:W-:Y:S01]  /*2040*/  IMAD.WIDE R26, R29.reuse, 0x2, R20 ;  /* 0x000000021d1a7825 */ /* 0x040fe200078e0214 */
[----:B------:R-:W-:-:S03]  /*2050*/  IADD3 R25, R29, 0x2, RZ ;  /* 0x000000021d197810 */ /* 0x000fc60007ffe0ff */
[C---:B------:R-:W-:Y:S01]  /*2060*/  VIADD R31, R29.reuse, 0x1 ;  /* 0x000000011d1f7836 */ /* 0x040fe20000000000 */
[----:B------:R-:W-:Y:S01]  /*2070*/  MOV R41, R27 ;  /* 0x0000001b00297202 */ /* 0x000fe20000000f00 */
[----:B------:R-:W-:Y:S02]  /*2080*/  VIADD R23, R29, 0x3 ;  /* 0x000000031d177836 */ /* 0x000fe40000000000 */
[----:B------:R-:W-:Y:S02]  /*2090*/  IMAD.MOV.U32 R35, RZ, RZ, R26 ;  /* 0x000000ffff237224 */ /* 0x000fe400078e001a */
[----:B------:R-:W-:-:S04]  /*20a0*/  IMAD.WIDE R26, R31, 0x2, R20 ;  /* 0x000000021f1a7825 */ /* 0x000fc800078e0214 */
[----:B------:R-:W-:Y:S01]  /*20b0*/  IMAD.WIDE R22, R23, 0x2, R20 ;  /* 0x0000000217167825 */ /* 0x000fe200078e0214 */
[----:B------:R-:W-:-:S03]  /*20c0*/  MOV R37, R26 ;  /* 0x0000001a00257202 */ /* 0x000fc60000000f00 */
[----:B------:R-:W-:Y:S01]  /*20d0*/  IMAD.MOV.U32 R39, RZ, RZ, R27 ;  /* 0x000000ffff277224 */ /* 0x000fe200078e001b */
[----:B------:R-:W-:Y:S01]  /*20e0*/  MOV R27, R19 ;  /* 0x00000013001b7202 */ /* 0x000fe20000000f00 */
[----:B------:R-:W-:-:S04]  /*20f0*/  IMAD.WIDE R24, R25, 0x2, R20 ;  /* 0x0000000219187825 */ /* 0x000fc800078e0214 */
[----:B------:R-:W-:Y:S02]  /*2100*/  IMAD.MOV.U32 R31, RZ, RZ, R22 ;  /* 0x000000ffff1f7224 */ /* 0x000fe400078e0016 */
[----:B------:R-:W-:Y:S02]  /*2110*/  IMAD.MOV.U32 R33, RZ, RZ, R23 ;  /* 0x000000ffff217224 */ /* 0x000fe400078e0017 */
[----:B------:R-:W-:-:S07]  /*2120*/  IMAD.MOV.U32 R26, RZ, RZ, RZ ;  /* 0x000000ffff1a7224 */ /* 0x000fce00078e00ff */
.L_x_566:
[C---:B------:R-:W-:Y:S01]  /*2130*/  LOP3.LUT R22, R35.reuse, 0xfffffffd, RZ, 0xc0, !PT ;  /* 0xfffffffd23167812 */ /* 0x040fe200078ec0ff */
[----:B------:R-:W-:Y:S01]  /*2140*/  IMAD.MOV.U32 R23, RZ, RZ, R41 ;  /* 0x000000ffff177224 */ /* 0x000fe200078e0029 */
[----:B------:R-:W-:Y:S01]  /*2150*/  LOP3.LUT R34, R35, 0x2, RZ, 0xc0, !PT ;  /* 0x0000000223227812 */ /* 0x000fe200078ec0ff */
[----:B------:R-:W-:Y:S03]  /*2160*/  BSSY B5, `(.L_x_558) ;  /* 0x000000b000057945 */ /* 0x000fe60003800000 */
[----:B------:R0:W5:Y:S01]  /*2170*/  LD.E R41, desc[UR12][R22.64] ;  /* 0x0000000c16297980 */ /* 0x000162000c101900 */
[----:B------:R-:W-:Y:S01]  /*2180*/  ISETP.EQ.U32.AND P2, PT, R34, RZ, PT ;  /* 0x000000ff2200720c */ /* 0x000fe20003f42070 */
[----:B------:R-:W-:-:S05]  /*2190*/  IMAD.MOV.U32 R34, RZ, RZ, 0x3254 ;  /* 0x00003254ff227424 */ /* 0x000fca00078e00ff */
[----:B------:R-:W-:-:S07]  /*21a0*/  SEL R38, R34, 0x7610, P2 ;  /* 0x0000761022267807 */ /* 0x000fce0001000000 */
.L_x_559:
[----:B-----5:R-:W-:-:S05]  /*21b0*/  HADD2.BF16_V2 R36, R41, R18.H0_H0 ;  /* 0x2000001229247230 */ /* 0x020fca0000200000 */
[----:B------:R-:W-:-:S06]  /*21c0*/  PRMT R36, R41, R38, R36 ;  /* 0x0000002629247216 */ /* 0x000fcc0000000024 */
[----:B------:R-:W2:Y:S02]  /*21d0*/  ATOM.E.CAS.STRONG.GPU PT, R36, [R22], R41, R36 ;  /* 0x000000291624738b */ /* 0x000ea400001ee124 */
[----:B--2---:R-:W-:Y:S02]  /*21e0*/  ISETP.NE.U32.AND P2, PT, R36, R41, PT ;  /* 0x000000292400720c */ /* 0x004fe40003f45070 */
[----:B------:R-:W-:-:S11]  /*21f0*/  MOV R41, R36 ;  /* 0x0000002400297202 */ /* 0x000fd60000000f00 */
[----:B------:R-:W-:Y:S05]  /*2200*/  @P2 BRA `(.L_x_559) ;  /* 0xfffffffc00e82947 */ /* 0x000fea000383ffff */
[----:B------:R-:W-:Y:S05]  /*2210*/  BSYNC B5 ;  /* 0x0000000000057941 */ /* 0x000fea0003800000 */
.L_x_558:
[C---:B0-----:R-:W-:Y:S01]  /*2220*/  LOP3.LUT R22, R37.reuse, 0xfffffffd, RZ, 0xc0, !PT ;  /* 0xfffffffd25167812 */ /* 0x041fe200078ec0ff */
[----:B------:R-:W-:Y:S01]  /*2230*/  IMAD.MOV.U32 R23, RZ, RZ, R39 ;  /* 0x000000ffff177224 */ /* 0x000fe200078e0027 */
[----:B------:R-:W-:Y:S01]  /*2240*/  LOP3.LUT R35, R37, 0x2, RZ, 0xc0, !PT ;  /* 0x0000000225237812 */ /* 0x000fe200078ec0ff */
[----:B------:R-:W-:Y:S03]  /*2250*/  BSSY B5, `(.L_x_560) ;  /* 0x000000a000057945 */ /* 0x000fe60003800000 */
[----:B------:R0:W5:Y:S01]  /*2260*/  LD.E R39, desc[UR12][R22.64] ;  /* 0x0000000c16277980 */ /* 0x000162000c101900 */
[----:B------:R-:W-:-:S04]  /*2270*/  ISETP.EQ.U32.AND P2, PT, R35, RZ, PT ;  /* 0x000000ff2300720c */ /* 0x000fc80003f42070 */
[----:B------:R-:W-:-:S09]  /*2280*/  SEL R35, R34, 0x7610, P2 ;  /* 0x0000761022237807 */ /* 0x000fd20001000000 */
.L_x_561:
[----:B-----5:R-:W-:-:S05]  /*2290*/  HADD2.BF16_V2 R36, R39, R18.H0_H0 ;  /* 0x2000001227247230 */ /* 0x020fca0000200000 */
[----:B------:R-:W-:-:S06]  /*22a0*/  PRMT R36, R39, R35, R36 ;  /* 0x0000002327247216 */ /* 0x000fcc0000000024 */
[----:B------:R-:W2:Y:S02]  /*22b0*/  ATOM.E.CAS.STRONG.GPU PT, R36, [R22], R39, R36 ;  /* 0x000000271624738b */ /* 0x000ea400001ee124 */
[----:B--2---:R-:W-:Y:S01]  /*22c0*/  ISETP.NE.U32.AND P2, PT, R36, R39, PT ;  /* 0x000000272400720c */ /* 0x004fe20003f45070 */
[----:B------:R-:W-:-:S12]  /*22d0*/  IMAD.MOV.U32 R39, RZ, RZ, R36 ;  /* 0x000000ffff277224 */ /* 0x000fd800078e0024 */
[----:B------:R-:W-:Y:S05]  /*22e0*/  @P2 BRA `(.L_x_561) ;  /* 0xfffffffc00e82947 */ /* 0x000fea000383ffff */
[----:B------:R-:W-:Y:S05]  /*22f0*/  BSYNC B5 ;  /* 0x0000000000057941 */ /* 0x000fea0003800000 */
.L_x_560:
[C---:B0-----:R-:W-:Y:S01]  /*2300*/  LOP3.LUT R22, R24.reuse, 0xfffffffd, RZ, 0xc0, !PT ;  /* 0xfffffffd18167812 */ /* 0x041fe200078ec0ff */
[----:B------:R-:W-:Y:S01]  /*2310*/  BSSY B5, `(.L_x_562) ;  /* 0x000000c000057945 */ /* 0x000fe20003800000 */
[----:B------:R-:W-:Y:S02]  /*2320*/  MOV R23, R25 ;  /* 0x0000001900177202 */ /* 0x000fe40000000f00 */
[----:B------:R-:W-:-:S03]  /*2330*/  LOP3.LUT R25, R24, 0x2, RZ, 0xc0, !PT ;  /* 0x0000000218197812 */ /* 0x000fc600078ec0ff */
[----:B------:R0:W5:Y:S01]  /*2340*/  LD.E R35, desc[UR12][R22.64] ;  /* 0x0000000c16237980 */ /* 0x000162000c101900 */
[----:B------:R-:W-:-:S04]  /*2350*/  ISETP.EQ.U32.AND P2, PT, R25, RZ, PT ;  /* 0x000000ff1900720c */ /* 0x000fc80003f42070 */
[----:B------:R-:W-:-:S09]  /*2360*/  SEL R37, R34, 0x7610, P2 ;  /* 0x0000761022257807 */ /* 0x000fd20001000000 */
.L_x_563:
[----:B-----5:R-:W-:-:S05]  /*2370*/  HADD2.BF16_V2 R36, R35, R18.H0_H0 ;  /* 0x2000001223247230 */ /* 0x020fca0000200000 */
[----:B------:R-:W-:-:S05]  /*2380*/  PRMT R25, R35, R37, R36 ;  /* 0x0000002523197216 */ /* 0x000fca0000000024 */
[----:B------:R-:W2:Y:S02]  /*2390*/  ATOM.E.CAS.STRONG.GPU PT, R36, [R22], R35, R25 ;  /* 0x000000231624738b */ /* 0x000ea400001ee119 */
[----:B--2---:R-:W-:Y:S01]  /*23a0*/  ISETP.NE.U32.AND P2, PT, R36, R35, PT ;  /* 0x000000232400720c */ /* 0x004fe20003f45070 */
[----:B------:R-:W-:-:S12]  /*23b0*/  IMAD.MOV.U32 R35, RZ, RZ, R36 ;  /* 0x000000ffff237224 */ /* 0x000fd800078e0024 */
[----:B------:R-:W-:Y:S05]  /*23c0*/  @P2 BRA `(.L_x_563) ;  /* 0xfffffffc00e82947 */ /* 0x000fea000383ffff */
[----:B------:R-:W-:Y:S05]  /*23d0*/  BSYNC B5 ;  /* 0x0000000000057941 */ /* 0x000fea0003800000 */
.L_x_562:
[C---:B0-----:R-:W-:Y:S01]  /*23e0*/  LOP3.LUT R22, R31.reuse, 0xfffffffd, RZ, 0xc0, !PT ;  /* 0xfffffffd1f167812 */ /* 0x041fe200078ec0ff */
[----:B------:R-:W-:Y:S01]  /*23f0*/  IMAD.MOV.U32 R23, RZ, RZ, R33 ;  /* 0x000000ffff177224 */ /* 0x000fe200078e0021 */
[----:B------:R-:W-:Y:S01]  /*2400*/  LOP3.LUT R24, R31, 0x2, RZ, 0xc0, !PT ;  /* 0x000000021f187812 */ /* 0x000fe200078ec0ff */
[----:B------:R-:W-:Y:S03]  /*2410*/  BSSY B5, `(.L_x_564) ;  /* 0x000000a000057945 */ /* 0x000fe60003800000 */
[----:B------:R0:W5:Y:S01]  /*2420*/  LD.E R25, desc[UR12][R22.64] ;  /* 0x0000000c16197980 */ /* 0x000162000c101900 */
[----:B------:R-:W-:-:S04]  /*2430*/  ISETP.EQ.U32.AND P2, PT, R24, RZ, PT ;  /* 0x000000ff1800720c */ /* 0x000fc80003f42070 */
[----:B------:R-:W-:-:S09]  /*2440*/  SEL R34, R34, 0x7610, P2 ;  /* 0x0000761022227807 */ /* 0x000fd20001000000 */
.L_x_565:
[----:B-----5:R-:W-:-:S05]  /*2450*/  HADD2.BF16_V2 R24, R25, R18.H0_H0 ;  /* 0x2000001219187230 */ /* 0x020fca0000200000 */
[----:B------:R-:W-:-:S06]  /*2460*/  PRMT R24, R25, R34, R24 ;  /* 0x0000002219187216 */ /* 0x000fcc0000000018 */
[----:B------:R-:W2:Y:S02]  /*2470*/  ATOM.E.CAS.STRONG.GPU PT, R24, [R22], R25, R24 ;  /* 0x000000191618738b */ /* 0x000ea400001ee118 */
[----:B--2---:R-:W-:Y:S02]  /*2480*/  ISETP.NE.U32.AND P2, PT, R24, R25, PT ;  /* 0x000000191800720c */ /* 0x004fe40003f45070 */
[----:B------:R-:W-:-:S11]  /*2490*/  MOV R25, R24 ;  /* 0x0000001800197202 */ /* 0x000fd60000000f00 */
[----:B------:R-:W-:Y:S05]  /*24a0*/  @P2 BRA `(.L_x_565) ;  /* 0xfffffffc00e82947 */ /* 0x000fea000383ffff */
[----:B------:R-:W-:Y:S05]  /*24b0*/  BSYNC B5 ;  /* 0x0000000000057941 */ /* 0x000fea0003800000 */
.L_x_564:
[----:B------:R-:W-:Y:S01]  /*24c0*/  VIADD R27, R27, 0xfffffffc ;  /* 0xfffffffc1b1b7836 */ /* 0x000fe20000000000 */
[C---:B0-----:R-:W-:Y:S01]  /*24d0*/  IADD3 R22, P3, R31.reuse, 0x8, RZ ;  /* 0x000000081f167810 */ /* 0x041fe20007f7e0ff */
[----:B------:R-:W-:Y:S01]  /*24e0*/  VIADD R26, R26, 0x4 ;  /* 0x000000041a1a7836 */ /* 0x000fe20000000000 */
[----:B------:R-:W-:Y:S02]  /*24f0*/  IADD3 R35, P6, R31, 0x2, RZ ;  /* 0x000000021f237810 */ /* 0x000fe40007fde0ff */
[----:B------:R-:W-:Y:S02]  /*2500*/  ISETP.NE.AND P2, PT, R27, -0x1, PT ;  /* 0xffffffff1b00780c */ /* 0x000fe40003f45270 */
[C---:B------:R-:W-:Y:S02]  /*2510*/  IADD3 R24, P4, R31.reuse, 0x6, RZ ;  /* 0x000000061f187810 */ /* 0x040fe40007f9e0ff */
[----:B------:R-:W-:Y:S02]  /*2520*/  IADD3 R37, P5, R31, 0x4, RZ ;  /* 0x000000041f257810 */ /* 0x000fe40007fbe0ff */
[----:B------:R-:W-:Y:S01]  /*2530*/  MOV R31, R22 ;  /* 0x00000016001f7202 */ /* 0x000fe20000000f00 */
[--C-:B------:R-:W-:Y:S01]  /*2540*/  IMAD.X R22, RZ, RZ, R33.reuse, P3 ;  /* 0x000000ffff167224 */ /* 0x100fe200018e0621 */
[----:B------:R-:W-:Y:S01]  /*2550*/  IADD3.X R41, RZ, R33, RZ, P6, !PT ;  /* 0x00000021ff297210 */ /* 0x000fe200037fe4ff */
[----:B------:R-:W-:-:S02]  /*2560*/  IMAD.X R25, RZ, RZ, R33, P4 ;  /* 0x000000ffff197224 */ /* 0x000fc400020e0621 */
[----:B------:R-:W-:Y:S02]  /*2570*/  IMAD.X R39, RZ, RZ, R33, P5 ;  /* 0x000000ffff277224 */ /* 0x000fe400028e0621 */
[----:B------:R-:W-:Y:S01]  /*2580*/  IMAD.MOV.U32 R33, RZ, RZ, R22 ;  /* 0x000000ffff217224 */ /* 0x000fe200078e0016 */
[----:B------:R-:W-:Y:S06]  /*2590*/  @P2 BRA `(.L_x_566) ;  /* 0xfffffff800e42947 */ /* 0x000fec000383ffff */
.L_x_557:
[----:B------:R-:W-:Y:S05]  /*25a0*/  BSYNC B4 ;  /* 0x0000000000047941 */ /* 0x000fea0003800000 */
.L_x_556:
[----:B------:R-:W-:-:S13]  /*25b0*/  ISETP.NE.AND P2, PT, R28, RZ, PT ;  /* 0x000000ff1c00720c */ /* 0x000fda0003f45270 */
[----:B------:R-:W-:Y:S05]  /*25c0*/  @!P2 BRA `(.L_x_555) ;  /* 0x0000000000d4a947 */ /* 0x000fea0003800000 */
[----:B------:R-:W-:Y:S01]  /*25d0*/  IADD3 R29, R29, R26, RZ ;  /* 0x0000001a1d1d7210 */ /* 0x000fe20007ffe0ff */
[----:B------:R-:W-:Y:S01]  /*25e0*/  BSSY B4, `(.L_x_567) ;  /* 0x0000010000047945 */ /* 0x000fe20003800000 */
[----:B------:R-:W-:-:S03]  /*25f0*/  ISETP.NE.AND P3, PT, R28, 0x1, PT ;  /* 0x000000011c00780c */ /* 0x000fc60003f65270 */
[----:B------:R-:W-:-:S04]  /*2600*/  IMAD.WIDE R22, R29, 0x2, R20 ;  /* 0x000000021d167825 */ /* 0x000fc800078e0214 */
[----:B------:R-:W-:Y:S01]  /*2610*/  IMAD.MOV.U32 R25, RZ, RZ, R23 ;  /* 0x000000ffff197224 */ /* 0x000fe200078e0017 */
[C---:B------:R-:W-:Y:S02]  /*2620*/  LOP3.LUT R24, R22.reuse, 0xfffffffd, RZ, 0xc0, !PT ;  /* 0xfffffffd16187812 */ /* 0x040fe400078ec0ff */
[----:B------:R-:W-:-:S03]  /*2630*/  LOP3.LUT R26, R22, 0x2, RZ, 0xc0, !PT ;  /* 0x00000002161a7812 */ /* 0x000fc600078ec0ff */
[----:B------:R0:W5:Y:S01]  /*2640*/  LD.E R27, desc[UR12][R24.64] ;  /* 0x0000000c181b7980 */ /* 0x000162000c101900 */
[----:B------:R-:W-:Y:S01]  /*2650*/  ISETP.EQ.U32.AND P2, PT, R26, RZ, PT ;  /* 0x000000ff1a00720c */ /* 0x000fe20003f42070 */
[----:B------:R-:W-:-:S05]  /*2660*/  IMAD.MOV.U32 R26, RZ, RZ, 0x3254 ;  /* 0x00003254ff1a7424 */ /* 0x000fca00078e00ff */
[----:B------:R-:W-:-:S07]  /*2670*/  SEL R33, R26, 0x7610, P2 ;  /* 0x000076101a217807 */ /* 0x000fce0001000000 */
.L_x_568:
[----:B-----5:R-:W-:-:S05]  /*2680*/  HADD2.BF16_V2 R34, R27, R18.H0_H0 ;  /* 0x200000121b227230 */ /* 0x020fca0000200000 */
[----:B------:R-:W-:-:S05]  /*2690*/  PRMT R31, R27, R33, R34 ;  /* 0x000000211b1f7216 */ /* 0x000fca0000000022 */
[----:B------:R-:W2:Y:S02]  /*26a0*/  ATOM.E.CAS.STRONG.GPU PT, R34, [R24], R27, R31 ;  /* 0x0000001b1822738b */ /* 0x000ea400001ee11f */
[----:B--2---:R-:W-:Y:S02]  /*26b0*/  ISETP.NE.U32.AND P2, PT, R34, R27, PT ;  /* 0x0000001b2200720c */ /* 0x004fe40003f45070 */
[----:B------:R-:W-:-:S11]  /*26c0*/  MOV R27, R34 ;  /* 0x00000022001b7202 */ /* 0x000fd60000000f00 */
[----:B------:R-:W-:Y:S05]  /*26d0*/  @P2 BRA `(.L_x_568) ;  /* 0xfffffffc00e82947 */ /* 0x000fea000383ffff */
[----:B------:R-:W-:Y:S05]  /*26e0*/  BSYNC B4 ;  /* 0x0000000000047941 */ /* 0x000fea0003800000 */
.L_x_567:
[----:B------:R-:W-:Y:S05]  /*26f0*/  @!P3 BRA `(.L_x_555) ;  /* 0x000000000088b947 */ /* 0x000fea0003800000 */
[----:B------:R-:W-:Y:S01]  /*2700*/  VIADD R23, R29, 0x1 ;  /* 0x000000011d177836 */ /* 0x000fe20000000000 */
[----:B------:R-:W-:Y:S01]  /*2710*/  BSSY B4, `(.L_x_569) ;  /* 0x000000f000047945 */ /* 0x000fe20003800000 */
[----:B------:R-:W-:Y:S02]  /*2720*/  ISETP.NE.AND P3, PT, R28, 0x2, PT ;  /* 0x000000021c00780c */ /* 0x000fe40003f65270 */
[----:B------:R-:W-:-:S04]  /*2730*/  IMAD.WIDE R22, R23, 0x2, R20 ;  /* 0x0000000217167825 */ /* 0x000fc800078e0214 */
[----:B0-----:R-:W-:Y:S01]  /*2740*/  IMAD.MOV.U32 R25, RZ, RZ, R23 ;  /* 0x000000ffff197224 */ /* 0x001fe200078e0017 */
[C---:B------:R-:W-:Y:S02]  /*2750*/  LOP3.LUT R24, R22.reuse, 0xfffffffd, RZ, 0xc0, !PT ;  /* 0xfffffffd16187812 */ /* 0x040fe400078ec0ff */
[----:B------:R-:W-:-:S03]  /*2760*/  LOP3.LUT R27, R22, 0x2, RZ, 0xc0, !PT ;  /* 0x00000002161b7812 */ /* 0x000fc600078ec0ff */
[----:B------:R0:W5:Y:S01]  /*2770*/  LD.E R31, desc[UR12][R24.64] ;  /* 0x0000000c181f7980 */ /* 0x000162000c101900 */
[----:B------:R-:W-:-:S04]  /*2780*/  ISETP.EQ.U32.AND P2, PT, R27, RZ, PT ;  /* 0x000000ff1b00720c */ /* 0x000fc80003f42070 */
[----:B------:R-:W-:-:S09]  /*2790*/  SEL R33, R26, 0x7610, P2 ;  /* 0x000076101a217807 */ /* 0x000fd20001000000 */
.L_x_570:
[----:B-----5:R-:W-:-:S05]  /*27a0*/  HADD2.BF16_V2 R34, R31, R18.H0_H0 ;  /* 0x200000121f227230 */ /* 0x020fca0000200000 */
[----:B------:R-:W-:-:S05]  /*27b0*/  PRMT R27, R31, R33, R34 ;  /* 0x000000211f1b7216 */ /* 0x000fca0000000022 */
[----:B------:R-:W2:Y:S02]  /*27c0*/  ATOM.E.CAS.STRONG.GPU PT, R34, [R24], R31, R27 ;  /* 0x0000001f1822738b */ /* 0x000ea400001ee11b */
[----:B--2---:R-:W-:Y:S02]  /*27d0*/  ISETP.NE.U32.AND P2, PT, R34, R31, PT ;  /* 0x0000001f2200720c */ /* 0x004fe40003f45070 */
[----:B------:R-:W-:-:S11]  /*27e0*/  MOV R31, R34 ;  /* 0x00000022001f7202 */ /* 0x000fd60000000f00 */
[----:B------:R-:W-:Y:S05]  /*27f0*/  @P2 BRA `(.L_x_570) ;  /* 0xfffffffc00e82947 */ /* 0x000fea000383ffff */
[----:B------:R-:W-:Y:S05]  /*2800*/  BSYNC B4 ;  /* 0x0000000000047941 */ /* 0x000fea0003800000 */
.L_x_569:
[----:B------:R-:W-:Y:S05]  /*2810*/  @!P3 BRA `(.L_x_555) ;  /* 0x000000000040b947 */ /* 0x000fea0003800000 */
[----:B------:R-:W-:Y:S01]  /*2820*/  VIADD R23, R29, 0x2 ;  /* 0x000000021d177836 */ /* 0x000fe20000000000 */
[----:B------:R-:W-:Y:S03]  /*2830*/  BSSY B4, `(.L_x_555) ;  /* 0x000000e000047945 */ /* 0x000fe60003800000 */
[----:B------:R-:W-:-:S04]  /*2840*/  IMAD.WIDE R22, R23, 0x2, R20 ;  /* 0x0000000217167825 */ /* 0x000fc800078e0214 */
[----:B0-----:R-:W-:Y:S01]  /*2850*/  IMAD.MOV.U32 R25, RZ, RZ, R23 ;  /* 0x000000ffff197224 */ /* 0x001fe200078e0017 */
[C---:B------:R-:W-:Y:S02]  /*2860*/  LOP3.LUT R24, R22.reuse, 0xfffffffd, RZ, 0xc0, !PT ;  /* 0xfffffffd16187812 */ /* 0x040fe400078ec0ff */
[----:B------:R-:W-:-:S03]  /*2870*/  LOP3.LUT R27, R22, 0x2, RZ, 0xc0, !PT ;  /* 0x00000002161b7812 */ /* 0x000fc600078ec0ff */
[----:B------:R0:W5:Y:S01]  /*2880*/  LD.E R29, desc[UR12][R24.64] ;  /* 0x0000000c181d7980 */ /* 0x000162000c101900 */
[----:B------:R-:W-:-:S04]  /*2890*/  ISETP.EQ.U32.AND P2, PT, R27, RZ, PT ;  /* 0x000000ff1b00720c */ /* 0x000fc80003f42070 */
[----:B------:R-:W-:-:S09]  /*28a0*/  SEL R31, R26, 0x7610, P2 ;  /* 0x000076101a1f7807 */ /* 0x000fd20001000000 */
.L_x_571:
[----:B-----5:R-:W-:-:S05]  /*28b0*/  HADD2.BF16_V2 R26, R29, R18.H0_H0 ;  /* 0x200000121d1a7230 */ /* 0x020fca0000200000 */
[----:B------:R-:W-:-:S05]  /*28c0*/  PRMT R27, R29, R31, R26 ;  /* 0x0000001f1d1b7216 */ /* 0x000fca000000001a */
[----:B------:R-:W2:Y:S02]  /*28d0*/  ATOM.E.CAS.STRONG.GPU PT, R26, [R24], R29, R27 ;  /* 0x0000001d181a738b */ /* 0x000ea400001ee11b */
[----:B--2---:R-:W-:Y:S02]  /*28e0*/  ISETP.NE.U32.AND P2, PT, R26, R29, PT ;  /* 0x0000001d1a00720c */ /* 0x004fe40003f45070 */
[----:B------:R-:W-:-:S11]  /*28f0*/  MOV R29, R26 ;  /* 0x0000001a001d7202 */ /* 0x000fd60000000f00 */
[----:B------:R-:W-:Y:S05]  /*2900*/  @P2 BRA `(.L_x_571) ;  /* 0xfffffffc00e82947 */ /* 0x000fea000383ffff */
[----:B------:R-:W-:Y:S05]  /*2910*/  BSYNC B4 ;  /* 0x0000000000047941 */ /* 0x000fea0003800000 */
.L_x_555:
[----:B------:R-:W-:Y:S05]  /*2920*/  BSYNC B1 ;  /* 0x0000000000017941 */ /* 0x000fea0003800000 */
.L_x_554:
[----:B------:R-:W-:-:S05]  /*2930*/  VIADD R30, R30, 0x1 ;  /* 0x000000011e1e7836 */ /* 0x000fca0000000000 */
[----:B------:R-:W-:-:S13]  /*2940*/  ISETP.GE.AND P2, PT, R30, R11, PT ;  /* 0x0000000b1e00720c */ /* 0x000fda0003f46270 */
[----:B------:R-:W-:Y:S05]  /*2950*/  @!P2 BRA `(.L_x_572) ;  /* 0xfffffff40098a947 */ /* 0x000fea000383ffff */
.L_x_553:
[----:B------:R-:W-:Y:S05]  /*2960*/  BSYNC B2 ;  /* 0x0000000000027941 */ /* 0x000fea0003800000 */
.L_x_552:
[----:B------:R-:W-:-:S05]  /*2970*/  LEA R20, P2, R5, R20, 0x1 ;  /* 0x0000001405147211 */ /* 0x000fca00078408ff */
[----:B------:R-:W-:Y:S01]  /*2980*/  IMAD.X R21, R21, 0x1, R9, P2 ;  /* 0x0000000115157824 */ /* 0x000fe200010e0609 */
[----:B------:R-:W-:Y:S07]  /*2990*/  @!P1 BRA `(.L_x_573) ;  /* 0xfffffff400709947 */ /* 0x000fee000383ffff */
.L_x_551:
[----:B------:R-:W-:Y:S05]  /*29a0*/  BSYNC B3 ;  /* 0x0000000000037941 */ /* 0x000fea0003800000 */
.L_x_550:
[----:B------:R-:W-:Y:S01]  /*29b0*/  IADD3 R14, R14, UR14, RZ ;  /* 0x0000000e0e0e7c10 */ /* 0x000fe2000fffe0ff */
[----:B------:R-:W-:-:S03]  /*29c0*/  ULDC UR6, c[0x0][0x234] ;  /* 0x00008d0000067ab9 */ /* 0x000fc60000000800 */
[----:B------:R-:W-:-:S13]  /*29d0*/  ISETP.GE.AND P0, PT, R14, UR6, PT ;  /* 0x000000060e007c0c */ /* 0x000fda000bf06270 */
[----:B------:R-:W-:Y:S05]  /*29e0*/  @!P0 BRA `(.L_x_574) ;  /* 0xffffffe800c88947 */ /* 0x000fea000383ffff */
.L_x_540:
[----:B------:R-:W-:Y:S05]  /*29f0*/  BSYNC B0 ;  /* 0x0000000000007941 */ /* 0x000fea0003800000 */
.L_x_539:
[----:B------:R-:W-:Y:S01]  /*2a00*/  VIADD R0, R0, UR4 ;  /* 0x0000000400007c36 */ /* 0x000fe20008000000 */
[----:B------:R-:W-:-:S04]  /*2a10*/  ULDC UR6, c[0x0][0x230] ;  /* 0x00008c0000067ab9 */ /* 0x000fc80000000800 */
[----:B------:R-:W-:-:S13]  /*2a20*/  ISETP.GE.AND P0, PT, R0, UR6, PT ;  /* 0x0000000600007c0c */ /* 0x000fda000bf06270 */
[----:B------:R-:W-:Y:S05]  /*2a30*/  @!P0 BRA `(.L_x_575) ;  /* 0xffffffe0008c8947 */ /* 0x000fea000383ffff */
[----:B------:R-:W-:Y:S05]  /*2a40*/  EXIT ;  /* 0x000000000000794d */ /* 0x000fea0003800000 */
        .weak           $__internal_5_$__cuda_sm20_div_s64
        .type           $__internal_5_$__cuda_sm20_div_s64,@function
        .size           $__internal_5_$__cuda_sm20_div_s64,(.L_x_1124 - $__internal_5_$__cuda_sm20_div_s64)
$__internal_5_$__cuda_sm20_div_s64:
[-C--:B------:R-:W-:Y:S02]  /*2a50*/  IADD3 R22, P1, RZ, -R29.reuse, RZ ;  /* 0x8000001dff167210 */ /* 0x080fe40007f3e0ff */
[----:B------:R-:W-:Y:S02]  /*2a60*/  ISETP.GE.AND P0, PT, R28, RZ, PT ;  /* 0x000000ff1c00720c */ /* 0x000fe40003f06270 */
[----:B------:R-:W-:Y:S01]  /*2a70*/  ISETP.GE.AND P3, PT, R31, RZ, PT ;  /* 0x000000ff1f00720c */ /* 0x000fe20003f66270 */
        /* <DEDUP_REMOVED lines=8> */
[----:B------:R-:W-:Y:S01]  /*2b00*/  IMAD R25, R20, R23, R25 ;  /* 0x0000001714197224 */ /* 0x000fe200078e0219 */
[----:B------:R-:W-:-:S03]  /*2b10*/  IADD3 R35, P0, RZ, -R24, RZ ;  /* 0x80000018ff237210 */ /* 0x000fc60007f1e0ff */
[----:B------:R-:W-:Y:S02]  /*2b20*/  IMAD R25, R21, R22, R25 ;  /* 0x0000001615197224 */ /* 0x000fe400078e0219 */
[----:B------:R-:W-:-:S04]  /*2b30*/  IMAD.HI.U32 R24, R20, R35, RZ ;  /* 0x0000002314187227 */ /* 0x000fc800078e00ff */
[----:B------:R-:W-:Y:S02]  /*2b40*/  IMAD.X R33, RZ, RZ, ~R25, P0 ;  /* 0x000000ffff217224 */ /* 0x000fe400000e0e19 */
[----:B------:R-:W-:Y:S02]  /*2b50*/  IMAD.MOV.U32 R25, RZ, RZ, R20 ;  /* 0x000000ffff197224 */ /* 0x000fe400078e0014 */
[----:B------:R-:W-:-:S04]  /*2b60*/  IMAD.WIDE.U32 R24, P0, R20, R33, R24 ;  /* 0x0000002114187225 */ /* 0x000fc80007800018 */
[C---:B------:R-:W-:Y:S02]  /*2b70*/  IMAD R20, R21.reuse, R33, RZ ;  /* 0x0000002115147224 */ /* 0x040fe400078e02ff */
[----:B------:R-:W-:Y:S01]  /*2b80*/  IMAD.HI.U32 R25, P1, R21, R35, R24 ;  /* 0x0000002315197227 */ /* 0x000fe20007820018 */
[----:B------:R-:W-:-:S03]  /*2b90*/  IADD3 R35, P4, RZ, -R30, RZ ;  /* 0x8000001eff237210 */ /* 0x000fc60007f9e0ff */
[----:B------:R-:W-:Y:S01]  /*2ba0*/  IMAD.HI.U32 R33, R21, R33, RZ ;  /* 0x0000002115217227 */ /* 0x000fe200078e00ff */
[----:B------:R-:W-:-:S03]  /*2bb0*/  IADD3 R25, P2, R20, R25, RZ ;  /* 0x0000001914197210 */ /* 0x000fc60007f5e0ff */
[----:B------:R-:W-:Y:S01]  /*2bc0*/  IMAD.X R32, RZ, RZ, ~R31, P4 ;  /* 0x000000ffff207224 */ /* 0x000fe200020e0e1f */
[----:B------:R-:W-:Y:S01]  /*2bd0*/  IADD3.X R33, R33, R21, RZ, P0, !PT ;  /* 0x0000001521217210 */ /* 0x000fe200007fe4ff */
[----:B------:R-:W-:-:S03]  /*2be0*/  IMAD.WIDE.U32 R20, R25, R22, RZ ;  /* 0x0000001619147225 */ /* 0x000fc600078e00ff */
[----:B------:R-:W-:Y:S01]  /*2bf0*/  IADD3.X R33, RZ, RZ, R33, P2, P1 ;  /* 0x000000ffff217210 */ /* 0x000fe200017e2421 */
[----:B------:R-:W-:Y:S01]  /*2c00*/  IMAD R24, R25, R23, R21 ;  /* 0x0000001719187224 */ /* 0x000fe200078e0215 */
[----:B------:R-:W-:-:S03]  /*2c10*/  IADD3 R21, P0, RZ, -R20, RZ ;  /* 0x80000014ff157210 */ /* 0x000fc60007f1e0ff */
[----:B------:R-:W-:Y:S02]  /*2c20*/  IMAD R20, R33, R22, R24 ;  /* 0x0000001621147224 */ /* 0x000fe400078e0218 */
[----:B------:R-:W-:-:S04]  /*2c30*/  IMAD.HI.U32 R24, R25, R21, RZ ;  /* 0x0000001519187227 */ /* 0x000fc800078e00ff */
[----:B------:R-:W-:-:S04]  /*2c40*/  IMAD.X R20, RZ, RZ, ~R20, P0 ;  /* 0x000000ffff147224 */ /* 0x000fc800000e0e14 */
[----:B------:R-:W-:-:S04]  /*2c50*/  IMAD.WIDE.U32 R24, P0, R25, R20, R24 ;  /* 0x0000001419187225 */ /* 0x000fc80007800018 */
[----:B------:R-:W-:Y:S01]  /*2c60*/  IMAD.HI.U32 R24, P1, R33, R21, R24 ;  /* 0x0000001521187227 */ /* 0x000fe20007820018 */
[----:B------:R-:W-:-:S03]  /*2c70*/  SEL R25, R35, R30, !P3 ;  /* 0x0000001e23197207 */ /* 0x000fc60005800000 */
[CC--:B------:R-:W-:Y:S02]  /*2c80*/  IMAD R21, R33.reuse, R20.reuse, RZ ;  /* 0x0000001421157224 */ /* 0x0c0fe400078e02ff */
[----:B------:R-:W-:-:S03]  /*2c90*/  IMAD.HI.U32 R30, R33, R20, RZ ;  /* 0x00000014211e7227 */ /* 0x000fc600078e00ff */
[----:B------:R-:W-:Y:S01]  /*2ca0*/  IADD3 R24, P2, R21, R24, RZ ;  /* 0x0000001815187210 */ /* 0x000fe20007f5e0ff */
[----:B------:R-:W-:Y:S01]  /*2cb0*/  IMAD.MOV.U32 R21, RZ, RZ, RZ ;  /* 0x000000ffff157224 */ /* 0x000fe200078e00ff */
[----:B------:R-:W-:Y:S02]  /*2cc0*/  IADD3.X R30, R30, R33, RZ, P0, !PT ;  /* 0x000000211e1e7210 */ /* 0x000fe400007fe4ff */
[----:B------:R-:W-:Y:S01]  /*2cd0*/  SEL R33, R32, R31, !P3 ;  /* 0x0000001f20217207 */ /* 0x000fe20005800000 */
[----:B------:R-:W-:Y:S01]  /*2ce0*/  IMAD.HI.U32 R20, R24, R25, RZ ;  /* 0x0000001918147227 */ /* 0x000fe200078e00ff */
[----:B------:R-:W-:-:S03]  /*2cf0*/  IADD3.X R30, RZ, RZ, R30, P2, P1 ;  /* 0x000000ffff1e7210 */ /* 0x000fc600017e241e */
[----:B------:R-:W-:-:S04]  /*2d00*/  IMAD.WIDE.U32 R20, R24, R33, R20 ;  /* 0x0000002118147225 */ /* 0x000fc800078e0014 */
[C---:B------:R-:W-:Y:S02]  /*2d10*/  IMAD R35, R30.reuse, R33, RZ ;  /* 0x000000211e237224 */ /* 0x040fe400078e02ff */
[----:B------:R-:W-:-:S04]  /*2d20*/  IMAD.HI.U32 R20, P0, R30, R25, R20 ;  /* 0x000000191e147227 */ /* 0x000fc80007800014 */
[----:B------:R-:W-:Y:S01]  /*2d30*/  IMAD.HI.U32 R37, R30, R33, RZ ;  /* 0x000000211e257227 */ /* 0x000fe200078e00ff */
[----:B------:R-:W-:-:S03]  /*2d40*/  IADD3 R35, P1, R35, R20, RZ ;  /* 0x0000001423237210 */ /* 0x000fc60007f3e0ff */
[----:B------:R-:W-:Y:S02]  /*2d50*/  IMAD.X R37, RZ, RZ, R37, P0 ;  /* 0x000000ffff257224 */ /* 0x000fe400000e0625 */
[----:B------:R-:W-:-:S03]  /*2d60*/  IMAD.WIDE.U32 R20, R35, R22, RZ ;  /* 0x0000001623147225 */ /* 0x000fc600078e00ff */
[----:B------:R-:W-:Y:S01]  /*2d70*/  IADD3.X R37, RZ, R37, RZ, P1, !PT ;  /* 0x00000025ff257210 */ /* 0x000fe20000ffe4ff */
[C---:B------:R-:W-:Y:S01]  /*2d80*/  IMAD R24, R35.reuse, R23, R21 ;  /* 0x0000001723187224 */ /* 0x040fe200078e0215 */
[----:B------:R-:W-:Y:S02]  /*2d90*/  IADD3 R21, P1, -R20, R25, RZ ;  /* 0x0000001914157210 */ /* 0x000fe40007f3e1ff */
[----:B------:R-:W-:Y:S01]  /*2da0*/  IADD3 R20, P2, R35, 0x1, RZ ;  /* 0x0000000123147810 */ /* 0x000fe20007f5e0ff */
[-C--:B------:R-:W-:Y:S01]  /*2db0*/  IMAD R24, R37, R22.reuse, R24 ;  /* 0x0000001625187224 */ /* 0x080fe200078e0218 */
[----:B------:R-:W-:-:S03]  /*2dc0*/  ISETP.GE.U32.AND P0, PT, R21, R22, PT ;  /* 0x000000161500720c */ /* 0x000fc60003f06070 */
[----:B------:R-:W-:Y:S01]  /*2dd0*/  IMAD.X R33, R33, 0x1, ~R24, P1 ;  /* 0x0000000121217824 */ /* 0x000fe200008e0e18 */
[----:B------:R-:W-:-:S04]  /*2de0*/  IADD3 R24, P1, R21, -R22, RZ ;  /* 0x8000001615187210 */ /* 0x000fc80007f3e0ff */
[C---:B------:R-:W-:Y:S01]  /*2df0*/  ISETP.GE.U32.AND.EX P0, PT, R33.reuse, R23, PT, P0 ;  /* 0x000000172100720c */ /* 0x040fe20003f06100 */
[----:B------:R-:W-:-:S03]  /*2e00*/  IMAD.X R25, R33, 0x1, ~R23, P1 ;  /* 0x0000000121197824 */ /* 0x000fc600008e0e17 */
[----:B------:R-:W-:Y:S02]  /*2e10*/  SEL R21, R24, R21, P0 ;  /* 0x0000001518157207 */ /* 0x000fe40000000000 */
[----:B------:R-:W-:Y:S02]  /*2e20*/  IADD3.X R24, RZ, R37, RZ, P2, !PT ;  /* 0x00000025ff187210 */ /* 0x000fe400017fe4ff */
[----:B------:R-:W-:Y:S02]  /*2e30*/  SEL R35, R20, R35, P0 ;  /* 0x0000002314237207 */ /* 0x000fe40000000000 */
[----:B------:R-:W-:Y:S02]  /*2e40*/  SEL R25, R25, R33, P0 ;  /* 0x0000002119197207 */ /* 0x000fe40000000000 */
[----:B------:R-:W-:Y:S02]  /*2e50*/  ISETP.GE.U32.AND P1, PT, R21, R22, PT ;  /* 0x000000161500720c */ /* 0x000fe40003f26070 */
[----:B------:R-:W-:-:S02]  /*2e60*/  SEL R20, R24, R37, P0 ;  /* 0x0000002518147207 */ /* 0x000fc40000000000 */
[----:B------:R-:W-:Y:S02]  /*2e70*/  IADD3 R22, P2, R35, 0x1, RZ ;  /* 0x0000000123167810 */ /* 0x000fe40007f5e0ff */
[----:B------:R-:W-:Y:S02]  /*2e80*/  ISETP.GE.U32.AND.EX P0, PT, R25, R23, PT, P1 ;  /* 0x000000171900720c */ /* 0x000fe40003f06110 */
[----:B------:R-:W-:Y:S01]  /*2e90*/  LOP3.LUT R24, R28, R31, RZ, 0x3c, !PT ;  /* 0x0000001f1c187212 */ /* 0x000fe200078e3cff */
[----:B------:R-:W-:Y:S01]  /*2ea0*/  IMAD.X R23, RZ, RZ, R20, P2 ;  /* 0x000000ffff177224 */ /* 0x000fe200010e0614 */
[----:B------:R-:W-:Y:S02]  /*2eb0*/  SEL R22, R22, R35, P0 ;  /* 0x0000002316167207 */ /* 0x000fe40000000000 */
[----:B------:R-:W-:Y:S02]  /*2ec0*/  ISETP.GE.AND P1, PT, R24, RZ, PT ;  /* 0x000000ff1800720c */ /* 0x000fe40003f26270 */
[----:B------:R-:W-:-:S02]  /*2ed0*/  SEL R23, R23, R20, P0 ;  /* 0x0000001417177207 */ /* 0x000fc40000000000 */
[-C--:B------:R-:W-:Y:S02]  /*2ee0*/  IADD3 R21, P2, RZ, -R22.reuse, RZ ;  /* 0x80000016ff157210 */ /* 0x080fe40007f5e0ff */
[----:B------:R-:W-:Y:S02]  /*2ef0*/  ISETP.NE.U32.AND P0, PT, R29, RZ, PT ;  /* 0x000000ff1d00720c */ /* 0x000fe40003f05070 */
[----:B------:R-:W-:Y:S01]  /*2f00*/  SEL R22, R21, R22, !P1 ;  /* 0x0000001615167207 */ /* 0x000fe20004800000 */
[----:B------:R-:W-:Y:S01]  /*2f10*/  IMAD.X R20, RZ, RZ, ~R23, P2 ;  /* 0x000000ffff147224 */ /* 0x000fe200010e0e17 */
[----:B------:R-:W-:Y:S01]  /*2f20*/  ISETP.NE.AND.EX P0, PT, R28, RZ, PT, P0 ;  /* 0x000000ff1c00720c */ /* 0x000fe20003f05300 */
[----:B------:R-:W-:-:S03]  /*2f30*/  IMAD.MOV.U32 R21, RZ, RZ, 0x0 ;  /* 0x00000000ff157424 */ /* 0x000fc600078e00ff */
[----:B------:R-:W-:Y:S02]  /*2f40*/  SEL R23, R20, R23, !P1 ;  /* 0x0000001714177207 */ /* 0x000fe40004800000 */
[----:B------:R-:W-:Y:S02]  /*2f50*/  MOV R20, R2 ;  /* 0x0000000200147202 */ /* 0x000fe40000000f00 */
[----:B------:R-:W-:Y:S02]  /*2f60*/  SEL R22, R22, 0xffffffff, P0 ;  /* 0xffffffff16167807 */ /* 0x000fe40000000000 */
[----:B------:R-:W-:Y:S01]  /*2f70*/  SEL R23, R23, 0xffffffff, P0 ;  /* 0xffffffff17177807 */ /* 0x000fe20000000000 */
[----:B------:R-:W-:Y:S06]  /*2f80*/  RET.REL.NODEC R20 `(_ZN2at6native60_GLOBAL__N__aad4af22_27_AdaptiveAveragePooling3d_cu_866e08f930atomicadaptiveaveragegradinputIN3c108BFloat16EEEvPT_PKS5_iiiiiil) ;  /* 0xffffffd0141c7950 */ /* 0x000fec0003c3ffff */
.L_x_576:
        /* <DEDUP_REMOVED lines=15> */
.L_x_1124:


//--------------------- .text._ZN2at6native60_GLOBAL__N__aad4af22_27_AdaptiveAveragePooling3d_cu_866e08f930atomicadaptiveaveragegradinputIN3c104HalfEEEvPT_PKS5_iiiiiil --------------------------
	.section	.text._ZN2at6native60_GLOBAL__N__aad4af22_27_AdaptiveAveragePooling3d_cu_866e08f930atomicadaptiveaveragegradinputIN3c104HalfEEEvPT_PKS5_iiiiiil,"ax",@progbits
	.align	128
.text._ZN2at6native60_GLOBAL__N__aad4af22_27_AdaptiveAveragePooling3d_cu_866e08f930atomicadaptiveaveragegradinputIN3c104HalfEEEvPT_PKS5_iiiiiil:
        .type           _ZN2at6native60_GLOBAL__N__aad4af22_27_AdaptiveAveragePooling3d_cu_866e08f930atomicadaptiveaveragegradinputIN3c104HalfEEEvPT_PKS5_iiiiiil,@function
        .size           _ZN2at6native60_GLOBAL__N__aad4af22_27_AdaptiveAveragePooling3d_cu_866e08f930atomicadaptiveaveragegradinputIN3c104HalfEEEvPT_PKS5_iiiiiil,(.L_x_1126 - _ZN2at6native60_GLOBAL__N__aad4af22_27_AdaptiveAveragePooling3d_cu_866e08f930atomicadaptiveaveragegradinputIN3c104HalfEEEvPT_PKS5_iiiiiil)
        .other          _ZN2at6native60_GLOBAL__N__aad4af22_27_AdaptiveAveragePooling3d_cu_866e08f930atomicadaptiveaveragegradinputIN3c104HalfEEEvPT_PKS5_iiiiiil,@"STO_CUDA_ENTRY STV_DEFAULT"
_ZN2at6native60_GLOBAL__N__aad4af22_27_AdaptiveAveragePooling3d_cu_866e08f930atomicadaptiveaveragegradinputIN3c104HalfEEEvPT_PKS5_iiiiiil:
        /* <DEDUP_REMOVED lines=21> */
[----:B------:R-:W-:Y:S05]  /*0150*/  CALL.REL.NOINC `($__internal_6_$__cuda_sm20_div_s64) ;  /* 0x0000002800387944 */ /* 0x000fea0003c00000 */
[----:B------:R-:W-:Y:S01]  /*0160*/  ULDC UR4, c[0x0][0x22c] ;  /* 0x00008b0000047ab9 */ /* 0x000fe20000000800 */
[--C-:B------:R-:W-:Y:S02]  /*0170*/  IMAD.MOV R4, RZ, RZ, -R22.reuse ;  /* 0x000000ffff047224 */ /* 0x100fe400078e0a16 */
[----:B------:R-:W-:Y:S02]  /*0180*/  IMAD.U32 R7, RZ, RZ, UR4 ;  /* 0x00000004ff077e24 */ /* 0x000fe4000f8e00ff */
[----:B------:R-:W-:Y:S02]  /*0190*/  IMAD.MOV.U32 R3, RZ, RZ, R22 ;  /* 0x000000ffff037224 */ /* 0x000fe400078e0016 */
[----:B------:R-:W-:Y:S01]  /*01a0*/  IMAD R4, R4, R7, UR8 ;  /* 0x0000000804047e24 */ /* 0x000fe2000f8e0207 */
[----:B------:R-:W-:Y:S06]  /*01b0*/  BRA `(.L_x_578) ;  /* 0x0000000000507947 */ /* 0x000fec0003800000 */
.L_x_577:
        /* <DEDUP_REMOVED lines=17> */
[----:B------:R-:W-:-:S04]  /*02d0*/  @!P2 LOP3.LUT R3, RZ, R7, RZ, 0x33, !PT ;  /* 0x00000007ff03a212 */ /* 0x000fc800078e33ff */
[----:B------:R-:W-:-:S05]  /*02e0*/  IADD3 R4, -R3, RZ, RZ ;  /* 0x000000ff03047210 */ /* 0x000fca0007ffe1ff */
[----:B------:R-:W-:-:S07]  /*02f0*/  IMAD R4, R7, R4, UR8 ;  /* 0x0000000807047e24 */ /* 0x000fce000f8e0204 */
.L_x_578:
        /* <DEDUP_REMOVED lines=8> */
[----:B------:R-:W-:Y:S01]  /*0380*/  IMAD.MOV.U32 R30, RZ, RZ, R4 ;  /* 0x000000ffff1e7224 */ /* 0x000fe200078e0004 */
[----:B------:R-:W-:Y:S01]  /*0390*/  MOV R29, UR5 ;  /* 0x00000005001d7c02 */ /* 0x000fe20008000f00 */
[----:B------:R-:W-:Y:S01]  /*03a0*/  IMAD.MOV.U32 R31, RZ, RZ, R5 ;  /* 0x000000ffff1f7224 */ /* 0x000fe200078e0005 */
[----:B------:R-:W-:-:S07]  /*03b0*/  MOV R2, 0x3d0 ;  /* 0x000003d000027802 */ /* 0x000fce0000000f00 */
[----:B------:R-:W-:Y:S05]  /*03c0*/  CALL.REL.NOINC `($__internal_6_$__cuda_sm20_div_s64) ;  /* 0x00000024009c7944 */ /* 0x000fea0003c00000 */
[----:B------:R-:W-:Y:S01]  /*03d0*/  IADD3 R2, P0, RZ, -R22, RZ ;  /* 0x80000016ff027210 */ /* 0x000fe20007f1e0ff */
[----:B------:R-:W-:Y:S02]  /*03e0*/  ULDC UR5, c[0x0][0x22c] ;  /* 0x00008b0000057ab9 */ /* 0x000fe40000000800 */
[----:B------:R-:W-:Y:S02]  /*03f0*/  IMAD.U32 R7, RZ, RZ, UR5 ;  /* 0x00000005ff077e24 */ /* 0x000fe4000f8e00ff */
[----:B------:R-:W-:Y:S02]  /*0400*/  IMAD.X R6, RZ, RZ, ~R23, P0 ;  /* 0x000000ffff067224 */ /* 0x000fe400000e0e17 */
[----:B------:R-:W-:-:S04]  /*0410*/  IMAD.WIDE.U32 R8, R2, R7, R4 ;  /* 0x0000000702087225 */ /* 0x000fc800078e0004 */
[----:B------:R-:W-:Y:S01]  /*0420*/  IMAD R11, R6, R7, RZ ;  /* 0x00000007060b7224 */ /* 0x000fe200078e02ff */
[----:B------:R-:W-:-:S03]  /*0430*/  MOV R6, R22 ;  /* 0x0000001600067202 */ /* 0x000fc60000000f00 */
[----:B------:R-:W-:-:S04]  /*0440*/  IMAD R11, R28, R2, R11 ;  /* 0x000000021c0b7224 */ /* 0x000fc800078e020b */
[----:B------:R-:W-:Y:S01]  /*0450*/  IMAD.IADD R2, R9, 0x1, R11 ;  /* 0x0000000109027824 */ /* 0x000fe200078e020b */
[----:B------:R-:W-:Y:S06]  /*0460*/  BRA `(.L_x_581) ;  /* 0x0000000000547947 */ /* 0x000fec0003800000 */
.L_x_580:
        /* <DEDUP_REMOVED lines=21> */
.L_x_581:
[----:B------:R-:W-:Y:S05]  /*05c0*/  BSYNC B0 ;  /* 0x0000000000007941 */ /* 0x000fea0003800000 */
.L_x_579:
[----:B------:R-:W-:Y:S01]  /*05d0*/  ULDC UR5, c[0x0][0x220] ;  /* 0x0000880000057ab9 */ /* 0x000fe20000000800 */
[----:B------:R-:W-:Y:S01]  /*05e0*/  BSSY B0, `(.L_x_582) ;  /* 0x0000020000007945 */ /* 0x000fe20003800000 */
[----:B------:R-:W-:Y:S02]  /*05f0*/  IMAD R9, R2, UR5, RZ ;  /* 0x0000000502097c24 */ /* 0x000fe4000f8e02ff */
[----:B------:R-:W-:-:S04]  /*0600*/  IMAD.WIDE.U32 R30, R8, UR5, RZ ;  /* 0x00000005081e7c25 */ /* 0x000fc8000f8e00ff */
[----:B------:R-:W-:-:S04]  /*0610*/  IMAD R9, R8, UR4, R9 ;  /* 0x0000000408097c24 */ /* 0x000fc8000f8e0209 */
[----:B------:R-:W-:-:S05]  /*0620*/  IMAD.IADD R9, R31, 0x1, R9 ;  /* 0x000000011f097824 */ /* 0x000fca00078e0209 */
[----:B------:R-:W-:-:S04]  /*0630*/  LOP3.LUT R2, R9, R28, RZ, 0xfc, !PT ;  /* 0x0000001c09027212 */ /* 0x000fc800078efcff */
[----:B------:R-:W-:-:S13]  /*0640*/  ISETP.NE.U32.AND P0, PT, R2, RZ, PT ;  /* 0x000000ff0200720c */ /* 0x000fda0003f05070 */
[----:B------:R-:W-:Y:S05]  /*0650*/  @!P0 BRA `(.L_x_583) ;  /* 0x0000000000188947 */ /* 0x000fea0003800000 */
[----:B------:R-:W-:Y:S01]  /*0660*/  ULDC UR5, c[0x0][0x22c] ;  /* 0x00008b0000057ab9 */ /* 0x000fe20000000800 */
[----:B------:R-:W-:Y:S01]  /*0670*/  MOV R31, R9 ;  /* 0x00000009001f7202 */ /* 0x000fe20000000f00 */
[----:B------:R-:W-:Y:S01]  /*0680*/  IMAD.U32 R29, RZ, RZ, UR5 ;  /* 0x00000005ff1d7e24 */ /* 0x000fe2000f8e00ff */
[----:B------:R-:W-:-:S07]  /*0690*/  MOV R2, 0x6b0 ;  /* 0x000006b000027802 */ /* 0x000fce0000000f00 */
[----:B------:R-:W-:Y:S05]  /*06a0*/  CALL.REL.NOINC `($__internal_6_$__cuda_sm20_div_s64) ;  /* 0x0000002000e47944 */ /* 0x000fea0003c00000 */
[----:B------:R-:W-:Y:S05]  /*06b0*/  BRA `(.L_x_584) ;  /* 0x0000000000487947 */ /* 0x000fea0003800000 */
.L_x_583:
        /* <DEDUP_REMOVED lines=18> */
.L_x_584:
[----:B------:R-:W-:Y:S05]  /*07e0*/  BSYNC B0 ;  /* 0x0000000000007941 */ /* 0x000fea0003800000 */
.L_x_582:
        /* <DEDUP_REMOVED lines=18> */
[----:B------:R-:W-:Y:S05]  /*0910*/  CALL.REL.NOINC `($__internal_6_$__cuda_sm20_div_s64) ;  /* 0x0000002000487944 */ /* 0x000fea0003c00000 */
[----:B------:R-:W-:Y:S05]  /*0920*/  BRA `(.L_x_587) ;  /* 0x00000000004c7947 */ /* 0x000fea0003800000 */
.L_x_586:
        /* <DEDUP_REMOVED lines=19> */
.L_x_587:
[----:B------:R-:W-:Y:S05]  /*0a60*/  BSYNC B0 ;  /* 0x0000000000007941 */ /* 0x000fea0003800000 */
.L_x_585:
[----:B------:R-:W-:Y:S01]  /*0a70*/  ULDC.64 UR10, c[0x0][0x230] ;  /* 0x00008c00000a7ab9 */ /* 0x000fe20000000a00 */
[----:B------:R-:W-:Y:S01]  /*0a80*/  ULDC UR4, c[0x0][0x220] ;  /* 0x0000880000047ab9 */ /* 0x000fe20000000800 */
[----:B------:R-:W-:Y:S01]  /*0a90*/  ISETP.GE.AND P0, PT, R0, UR10, PT ;  /* 0x0000000a00007c0c */ /* 0x000fe2000bf06270 */
[----:B------:R-:W-:-:S12]  /*0aa0*/  IMAD R10, R3, UR4, R6 ;  /* 0x00000004030a7c24 */ /* 0x000fd8000f8e0206 */
[----:B------:R-:W-:Y:S05]  /*0ab0*/  @P0 EXIT ;  /* 0x000000000000094d */ /* 0x000fea0003800000 */
[----:B------:R-:W0:Y:S01]  /*0ac0*/  LDC R8, c[0x0][0x224] ;  /* 0x00008900ff087b82 */ /* 0x000e220000000800 */
[----:B------:R-:W-:Y:S01]  /*0ad0*/  USHF.R.S32.HI UR15, URZ, 0x1f, UR11 ;  /* 0x0000001f3f0f7899 */ /* 0x000fe2000801140b */
[----:B------:R-:W1:Y:S01]  /*0ae0*/  S2R R3, SR_TID.X ;  /* 0x0000000000037919 */ /* 0x000e620000002100 */
[----:B------:R-:W-:Y:S01]  /*0af0*/  USHF.R.S32.HI UR16, URZ, 0x1f, UR10 ;  /* 0x0000001f3f107899 */ /* 0x000fe2000801140a */
[----:B------:R-:W-:Y:S01]  /*0b00*/  IADD3 R4, -R6, 0x1, R22 ;  /* 0x0000000106047810 */ /* 0x000fe20007ffe116 */
[----:B------:R-:W-:Y:S02]  /*0b10*/  UIMAD UR7, UR15, UR10, URZ ;  /* 0x0000000a0f0772a4 */ /* 0x000fe4000f8e023f */
[----:B------:R-:W-:Y:S01]  /*0b20*/  UIMAD.WIDE.U32 UR4, UR11, UR10, URZ ;  /* 0x0000000a0b0472a5 */ /* 0x000fe2000f8e003f */
[----:B------:R-:W-:Y:S01]  /*0b30*/  I2FP.F32.S32 R2, R4 ;  /* 0x0000000400027245 */ /* 0x000fe20000201400 */
[----:B------:R-:W-:Y:S01]  /*0b40*/  UIMAD UR7, UR16, UR11, UR7 ;  /* 0x0000000b100772a4 */ /* 0x000fe2000f8e0207 */
[----:B------:R-:W-:-:S02]  /*0b50*/  ULDC UR17, c[0x0][0x228] ;  /* 0x00008a0000117ab9 */ /* 0x000fc40000000800 */
[----:B------:R-:W-:Y:S01]  /*0b60*/  F2FP.F16.F32.PACK_AB R2, RZ, R2 ;  /* 0x00000002ff02723e */ /* 0x000fe200000000ff */
[----:B------:R-:W-:Y:S01]  /*0b70*/  UIADD3 UR7, UR5, UR7, URZ ;  /* 0x0000000705077290 */ /* 0x000fe2000fffe03f */
[----:B------:R-:W-:Y:S01]  /*0b80*/  ULDC UR14, c[0x0][0x0] ;  /* 0x00000000000e7ab9 */ /* 0x000fe20000000800 */
[----:B------:R-:W-:Y:S02]  /*0b90*/  UIMAD.WIDE.U32 UR10, UR4, UR8, URZ ;  /* 0x00000008040a72a5 */ /* 0x000fe4000f8e003f */
[----:B------:R-:W-:Y:S01]  /*0ba0*/  HADD2.F32 R7, -RZ, R2.H0_H0 ;  /* 0x20000002ff077230 */ /* 0x000fe20000004100 */
[----:B------:R-:W-:Y:S01]  /*0bb0*/  UIMAD UR7, UR7, UR8, URZ ;  /* 0x00000008070772a4 */ /* 0x000fe2000f8e023f */
[----:B------:R-:W-:Y:S01]  /*0bc0*/  ULDC UR5, c[0x0][0x10] ;  /* 0x0000040000057ab9 */ /* 0x000fe20000000800 */
[----:B------:R-:W-:Y:S02]  /*0bd0*/  USHF.R.S32.HI UR8, URZ, 0x1f, UR17 ;  /* 0x0000001f3f087899 */ /* 0x000fe40008011411 */
[----:B------:R-:W-:Y:S01]  /*0be0*/  UIMAD UR7, UR9, UR4, UR7 ;  /* 0x00000004090772a4 */ /* 0x000fe2000f8e0207 */
[----:B0-----:R-:W-:Y:S01]  /*0bf0*/  IMAD R5, R8, UR17, RZ ;  /* 0x0000001108057c24 */ /* 0x001fe2000f8e02ff */
[----:B------:R-:W-:Y:S01]  /*0c00*/  SHF.R.S32.HI R8, RZ, 0x1f, R8 ;  /* 0x0000001fff087819 */ /* 0x000fe20000011408 */
[----:B------:R-:W-:-:S02]  /*0c10*/  UIMAD UR4, UR6, UR5, URZ ;  /* 0x00000005060472a4 */ /* 0x000fc4000f8e023f */
[----:B------:R-:W-:Y:S01]  /*0c20*/  IMAD R6, R10, R5, RZ ;  /* 0x000000050a067224 */ /* 0x000fe200078e02ff */
[----:B------:R-:W-:Y:S01]  /*0c30*/  SHF.R.S32.HI R10, RZ, 0x1f, R5 ;  /* 0x0000001fff0a7819 */ /* 0x000fe20000011405 */
[----:B------:R-:W-:-:S03]  /*0c40*/  UIADD3 UR5, UR11, UR7, URZ ;  /* 0x000000070b057290 */ /* 0x000fc6000fffe03f */
[----:B------:R-:W-:Y:S02]  /*0c50*/  SHF.L.U64.HI R9, R5, 0x1, R10 ;  /* 0x0000000105097819 */ /* 0x000fe4000001020a */
[----:B-1----:R-:W-:-:S07]  /*0c60*/  SHF.R.S32.HI R10, RZ, 0x1f, R6 ;  /* 0x0000001fff0a7819 */ /* 0x002fce0000011406 */
.L_x_633:
        /* <DEDUP_REMOVED lines=11> */
[----:B------:R-:W-:Y:S05]  /*0d20*/  CALL.REL.NOINC `($__internal_6_$__cuda_sm20_div_s64) ;  /* 0x0000001c00447944 */ /* 0x000fea0003c00000 */
[-C--:B------:R-:W-:Y:S01]  /*0d30*/  IADD3 R17, P0, RZ, -R22.reuse, RZ ;  /* 0x80000016ff117210 */ /* 0x080fe20007f1e0ff */
[----:B------:R-:W-:Y:S01]  /*0d40*/  ULDC UR6, c[0x0][0x230] ;  /* 0x00008c0000067ab9 */ /* 0x000fe20000000800 */
[----:B------:R-:W-:Y:S01]  /*0d50*/  IMAD.MOV.U32 R14, RZ, RZ, R0 ;  /* 0x000000ffff0e7224 */ /* 0x000fe200078e0000 */
[----:B------:R-:W-:Y:S01]  /*0d60*/  MOV R13, UR6 ;  /* 0x00000006000d7c02 */ /* 0x000fe20008000f00 */
[----:B------:R-:W-:Y:S01]  /*0d70*/  IMAD.MOV.U32 R15, RZ, RZ, R11 ;  /* 0x000000ffff0f7224 */ /* 0x000fe200078e000b */
[----:B------:R-:W-:Y:S01]  /*0d80*/  MOV R12, R22 ;  /* 0x00000016000c7202 */ /* 0x000fe20000000f00 */
[----:B------:R-:W-:Y:S02]  /*0d90*/  IMAD.X R2, RZ, RZ, ~R23, P0 ;  /* 0x000000ffff027224 */ /* 0x000fe400000e0e17 */
[----:B------:R-:W-:-:S04]  /*0da0*/  IMAD.WIDE.U32 R14, R17, R13, R14 ;  /* 0x0000000d110e7225 */ /* 0x000fc800078e000e */
[----:B------:R-:W-:-:S04]  /*0db0*/  IMAD R2, R2, R13, RZ ;  /* 0x0000000d02027224 */ /* 0x000fc800078e02ff */
[----:B------:R-:W-:-:S04]  /*0dc0*/  IMAD R17, R17, UR16, R2 ;  /* 0x0000001011117c24 */ /* 0x000fc8000f8e0202 */
[----:B------:R-:W-:Y:S01]  /*0dd0*/  IMAD.IADD R2, R15, 0x1, R17 ;  /* 0x000000010f027824 */ /* 0x000fe200078e0211 */
[----:B------:R-:W-:Y:S06]  /*0de0*/  BRA `(.L_x_590) ;  /* 0x00000000005c7947 */ /* 0x000fec0003800000 */
.L_x_589:
        /* <DEDUP_REMOVED lines=23> */
.L_x_590:
[----:B------:R-:W-:Y:S05]  /*0f60*/  BSYNC B0 ;  /* 0x0000000000007941 */ /* 0x000fea0003800000 */
.L_x_588:
[----:B------:R-:W-:Y:S01]  /*0f70*/  ULDC UR6, c[0x0][0x224] ;  /* 0x0000890000067ab9 */ /* 0x000fe20000000800 */
[----:B------:R-:W-:Y:S01]  /*0f80*/  BSSY B0, `(.L_x_591) ;  /* 0x0000021000007945 */ /* 0x000fe20003800000 */
[----:B------:R-:W-:Y:S02]  /*0f90*/  IMAD R15, R2, UR6, RZ ;  /* 0x00000006020f7c24 */ /* 0x000fe4000f8e02ff */
[----:B------:R-:W-:-:S04]  /*0fa0*/  IMAD.WIDE.U32 R30, R14, UR6, RZ ;  /* 0x000000060e1e7c25 */ /* 0x000fc8000f8e00ff */
[----:B------:R-:W-:-:S05]  /*0fb0*/  IMAD R15, R8, R14, R15 ;  /* 0x0000000e080f7224 */ /* 0x000fca00078e020f */
        /* <DEDUP_REMOVED lines=9> */
[----:B------:R-:W-:Y:S05]  /*1050*/  CALL.REL.NOINC `($__internal_6_$__cuda_sm20_div_s64) ;  /* 0x0000001800787944 */ /* 0x000fea0003c00000 */
[----:B------:R-:W-:Y:S05]  /*1060*/  BRA `(.L_x_593) ;  /* 0x0000000000487947 */ /* 0x000fea0003800000 */
.L_x_592:
        /* <DEDUP_REMOVED lines=18> */
.L_x_593:
[----:B------:R-:W-:Y:S05]  /*1190*/  BSYNC B0 ;  /* 0x0000000000007941 */ /* 0x000fea0003800000 */
.L_x_591:
        /* <DEDUP_REMOVED lines=19> */
[----:B------:R-:W-:Y:S05]  /*12d0*/  CALL.REL.NOINC `($__internal_6_$__cuda_sm20_div_s64) ;  /* 0x0000001400d87944 */ /* 0x000fea0003c00000 */
[----:B------:R-:W-:Y:S05]  /*12e0*/  BRA `(.L_x_596) ;  /* 0x00000000004c7947 */ /* 0x000fea0003800000 */
.L_x_595:
        /* <DEDUP_REMOVED lines=19> */
.L_x_596:
[----:B------:R-:W-:Y:S05]  /*1420*/  BSYNC B0 ;  /* 0x0000000000007941 */ /* 0x000fea0003800000 */
.L_x_594:
[----:B------:R-:W0:Y:S01]  /*1430*/  LDC R16, c[0x0][0x234] ;  /* 0x00008d00ff107b82 */ /* 0x000e220000000800 */
[----:B------:R-:W-:Y:S01]  /*1440*/  BSSY B0, `(.L_x_597) ;  /* 0x000015a000007945 */ /* 0x000fe20003800000 */
[----:B0-----:R-:W-:-:S13]  /*1450*/  ISETP.GE.AND P0, PT, R3, R16, PT ;  /* 0x000000100300720c */ /* 0x001fda0003f06270 */
[----:B------:R-:W-:Y:S05]  /*1460*/  @P0 BRA `(.L_x_598) ;  /* 0x00000014005c0947 */ /* 0x000fea0003800000 */
[----:B------:R-:W-:Y:S01]  /*1470*/  ULDC UR6, c[0x0][0x228] ;  /* 0x00008a0000067ab9 */ /* 0x000fe20000000800 */
[----:B------:R-:W-:Y:S01]  /*1480*/  IMAD R16, R0, R16, RZ ;  /* 0x0000001000107224 */ /* 0x000fe200078e02ff */
[C---:B------:R-:W-:Y:S01]  /*1490*/  IADD3 R11, -R12.reuse, 0x1, R22 ;  /* 0x000000010c0b7810 */ /* 0x040fe20007ffe116 */
[----:B------:R-:W-:Y:S02]  /*14a0*/  IMAD R17, R12, UR6, RZ ;  /* 0x000000060c117c24 */ /* 0x000fe4000f8e02ff */
[----:B------:R-:W-:Y:S01]  /*14b0*/  IMAD.MOV.U32 R14, RZ, RZ, R3 ;  /* 0x000000ffff0e7224 */ /* 0x000fe200078e0003 */
[----:B------:R-:W-:Y:S02]  /*14c0*/  IADD3 R12, P1, R16, UR10, RZ ;  /* 0x0000000a100c7c10 */ /* 0x000fe4000ff3e0ff */
[----:B------:R-:W-:Y:S02]  /*14d0*/  IADD3 R13, P0, R6, R17, RZ ;  /* 0x00000011060d7210 */ /* 0x000fe40007f1e0ff */
[----:B------:R-:W-:-:S02]  /*14e0*/  I2FP.F32.S32 R15, R11 ;  /* 0x0000000b000f7245 */ /* 0x000fc40000201400 */
[----:B------:R-:W-:Y:S02]  /*14f0*/  LEA.HI.X.SX32 R16, R16, UR5, 0x1, P1 ;  /* 0x0000000510107c11 */ /* 0x000fe400088f0eff */
[----:B------:R-:W-:-:S07]  /*1500*/  LEA.HI.X.SX32 R17, R17, R10, 0x1, P0 ;  /* 0x0000000a11117211 */ /* 0x000fce00000f0eff */
.L_x_632:
[----:B------:R-:W-:Y:S01]  /*1510*/  SHF.R.S32.HI R19, RZ, 0x1f, R14 ;  /* 0x0000001fff137819 */ /* 0x000fe2000001140e */
[----:B------:R-:W-:Y:S03]  /*1520*/  BSSY B1, `(.L_x_599) ;  /* 0x000002d000017945 */ /* 0x000fe60003800000 */
[----:B------:R-:W-:-:S04]  /*1530*/  LOP3.LUT R2, R19, UR15, RZ, 0xfc, !PT ;  /* 0x0000000f13027c12 */ /* 0x000fc8000f8efcff */
[----:B------:R-:W-:-:S13]  /*1540*/  ISETP.NE.U32.AND P0, PT, R2, RZ, PT ;  /* 0x000000ff0200720c */ /* 0x000fda0003f05070 */
[----:B0-----:R-:W-:Y:S05]  /*1550*/  @!P0 BRA `(.L_x_600) ;  /* 0x0000000000488947 */ /* 0x001fea0003800000 */
[----:B------:R-:W-:Y:S01]  /*1560*/  ULDC UR6, c[0x0][0x234] ;  /* 0x00008d0000067ab9 */ /* 0x000fe20000000800 */
[----:B------:R-:W-:Y:S01]  /*1570*/  IMAD.MOV.U32 R30, RZ, RZ, R14 ;  /* 0x000000ffff1e7224 */ /* 0x000fe200078e000e */
[----:B------:R-:W-:Y:S01]  /*1580*/  MOV R31, R19 ;  /* 0x00000013001f7202 */ /* 0x000fe20000000f00 */
[----:B------:R-:W-:Y:S01]  /*1590*/  IMAD.U32 R28, RZ, RZ, UR15 ;  /* 0x0000000fff1c7e24 */ /* 0x000fe2000f8e00ff */
[----:B------:R-:W-:Y:S01]  /*15a0*/  MOV R2, 0x15d0 ;  /* 0x000015d000027802 */ /* 0x000fe20000000f00 */
[----:B------:R-:W-:-:S07]  /*15b0*/  IMAD.U32 R29, RZ, RZ, UR6 ;  /* 0x00000006ff1d7e24 */ /* 0x000fce000f8e00ff */
[----:B------:R-:W-:Y:S05]  /*15c0*/  CALL.REL.NOINC `($__internal_6_$__cuda_sm20_div_s64) ;  /* 0x00000014001c7944 */ /* 0x000fea0003c00000 */
[----:B------:R-:W-:Y:S01]  /*15d0*/  IADD3 R25, P0, RZ, -R22, RZ ;  /* 0x80000016ff197210 */ /* 0x000fe20007f1e0ff */
[----:B------:R-:W-:Y:S01]  /*15e0*/  ULDC UR6, c[0x0][0x234] ;  /* 0x00008d0000067ab9 */ /* 0x000fe20000000800 */
[----:B------:R-:W-:Y:S02]  /*15f0*/  IMAD.MOV.U32 R18, RZ, RZ, R14 ;  /* 0x000000ffff127224 */ /* 0x000fe400078e000e */
[----:B------:R-:W-:Y:S01]  /*1600*/  IADD3.X R2, RZ, ~R23, RZ, P0, !PT ;  /* 0x80000017ff027210 */ /* 0x000fe200007fe4ff */
[----:B------:R-:W-:-:S04]  /*1610*/  IMAD.U32 R23, RZ, RZ, UR6 ;  /* 0x00000006ff177e24 */ /* 0x000fc8000f8e00ff */
[-C--:B------:R-:W-:Y:S02]  /*1620*/  IMAD R2, R2, R23.reuse, RZ ;  /* 0x0000001702027224 */ /* 0x080fe400078e02ff */
[----:B------:R-:W-:Y:S01]  /*1630*/  IMAD.WIDE.U32 R20, R25, R23, R18 ;  /* 0x0000001719147225 */ /* 0x000fe200078e0012 */
[----:B------:R-:W-:-:S03]  /*1640*/  MOV R18, R22 ;  /* 0x0000001600127202 */ /* 0x000fc60000000f00 */
[----:B------:R-:W-:-:S04]  /*1650*/  IMAD R25, R25, UR15, R2 ;  /* 0x0000000f19197c24 */ /* 0x000fc8000f8e0202 */
[----:B------:R-:W-:Y:S01]  /*1660*/  IMAD.IADD R2, R21, 0x1, R25 ;  /* 0x0000000115027824 */ /* 0x000fe200078e0219 */
[----:B------:R-:W-:Y:S06]  /*1670*/  BRA `(.L_x_601) ;  /* 0x00000000005c7947 */ /* 0x000fec0003800000 */
.L_x_600:
        /* <DEDUP_REMOVED lines=23> */
.L_x_601:
[----:B------:R-:W-:Y:S05]  /*17f0*/  BSYNC B1 ;  /* 0x0000000000017941 */ /* 0x000fea0003800000 */
.L_x_599:
        /* <DEDUP_REMOVED lines=15> */
[----:B------:R-:W-:Y:S01]  /*18f0*/  IMAD.MOV.U32 R27, RZ, RZ, R22 ;  /* 0x000000ffff1b7224 */ /* 0x000fe200078e0016 */
[----:B------:R-:W-:Y:S06]  /*1900*/  BRA `(.L_x_604) ;  /* 0x0000000000487947 */ /* 0x000fec0003800000 */
.L_x_603:
        /* <DEDUP_REMOVED lines=18> */
.L_x_604:
[----:B------:R-:W-:Y:S05]  /*1a30*/  BSYNC B1 ;  /* 0x0000000000017941 */ /* 0x000fea0003800000 */
.L_x_602:
        /* <DEDUP_REMOVED lines=21> */
.L_x_606:
        /* <DEDUP_REMOVED lines=19> */
.L_x_607:
[----:B------:R-:W-:Y:S05]  /*1cc0*/  BSYNC B1 ;  /* 0x0000000000017941 */ /* 0x000fea0003800000 */
.L_x_605:
[----:B------:R-:W-:Y:S01]  /*1cd0*/  IADD3 R2, P0, R14, R12, RZ ;  /* 0x0000000c0e027210 */ /* 0x000fe20007f1e0ff */
[----:B------:R-:W-:-:S04]  /*1ce0*/  ULDC.64 UR6, c[0x0][0x218] ;  /* 0x0000860000067ab9 */ /* 0x000fc80000000a00 */
[----:B------:R-:W-:Y:S01]  /*1cf0*/  IMAD.X R19, R19, 0x1, R16, P0 ;  /* 0x0000000113137824 */ /* 0x000fe200000e0610 */
[----:B------:R-:W-:-:S04]  /*1d00*/  LEA R20, P0, R2, UR6, 0x1 ;  /* 0x0000000602147c11 */ /* 0x000fc8000f8008ff */
[----:B------:R-:W-:Y:S01]  /*1d10*/  LEA.HI.X R21, R2, UR7, R19, 0x1, P0 ;  /* 0x0000000702157c11 */ /* 0x000fe200080f0c13 */
[----:B------:R-:W-:-:S04]  /*1d20*/  ULDC.64 UR6, c[0x0][0x210] ;  /* 0x0000840000067ab9 */ /* 0x000fc80000000a00 */
[----:B------:R-:W2:Y:S01]  /*1d30*/  LDG.E.U16 R20, desc[UR12][R20.64] ;  /* 0x0000000c14147981 */ /* 0x000ea2000c1e1500 */
[----:B------:R-:W0:Y:S01]  /*1d40*/  MUFU.RCP R19, R7 ;  /* 0x0000000700137308 */ /* 0x000e220000001000 */
[----:B------:R-:W-:Y:S01]  /*1d50*/  ISETP.GE.AND P0, PT, R4, 0x1, PT ;  /* 0x000000010400780c */ /* 0x000fe20003f06270 */
[----:B------:R-:W-:Y:S01]  /*1d60*/  BSSY B3, `(.L_x_608) ;  /* 0x00000c3000037945 */ /* 0x000fe20003800000 */
[----:B--2---:R-:W-:-:S05]  /*1d70*/  HADD2.F32 R2, -RZ, R20.H0_H0 ;  /* 0x20000014ff027230 */ /* 0x004fca0000004100 */
[----:B0-----:R-:W-:-:S05]  /*1d80*/  FMUL.FTZ R2, R2, R19 ;  /* 0x0000001302027220 */ /* 0x001fca0000410000 */
[----:B------:R-:W-:-:S05]  /*1d90*/  F2FP.F16.F32.PACK_AB R2, R15, R2 ;  /* 0x000000020f02723e */ /* 0x000fca00000000ff */
[--C-:B------:R-:W-:Y:S02]  /*1da0*/  HADD2.F32 R23, -RZ, R2.reuse.H1_H1 ;  /* 0x30000002ff177230 */ /* 0x100fe40000004100 */
[----:B------:R-:W-:Y:S01]  /*1db0*/  HADD2.F32 R19, -RZ, R2.H0_H0 ;  /* 0x20000002ff137230 */ /* 0x000fe20000004100 */
[----:B------:R-:W-:Y:S01]  /*1dc0*/  IADD3 R2, -R26, 0x1, R22 ;  /* 0x000000011a027810 */ /* 0x000fe20007ffe116 */
[----:B------:R-:W0:Y:S03]  /*1dd0*/  MUFU.RCP R24, R23 ;  /* 0x0000001700187308 */ /* 0x000e260000001000 */
[----:B0-----:R-:W-:Y:S01]  /*1de0*/  FMUL.FTZ R19, R19, R24 ;  /* 0x0000001813137220 */ /* 0x001fe20000410000 */
[----:B------:R-:W-:-:S04]  /*1df0*/  I2FP.F32.S32 R24, R2 ;  /* 0x0000000200187245 */ /* 0x000fc80000201400 */
[----:B------:R-:W-:Y:S02]  /*1e00*/  F2FP.F16.F32.PACK_AB R19, R24, R19 ;  /* 0x000000131813723e */ /* 0x000fe400000000ff */
[----:B------:R-:W-:-:S03]  /*1e10*/  IADD3 R24, P1, R13, R26, RZ ;  /* 0x0000001a0d187210 */ /* 0x000fc60007f3e0ff */
[--C-:B------:R-:W-:Y:S01]  /*1e20*/  HADD2.F32 R20, -RZ, R19.reuse.H1_H1 ;  /* 0x30000013ff147230 */ /* 0x100fe20000004100 */
[----:B------:R-:W-:Y:S01]  /*1e30*/  LEA R21, P2, R24, UR6, 0x1 ;  /* 0x0000000618157c11 */ /* 0x000fe2000f8408ff */
[----:B------:R-:W-:Y:S01]  /*1e40*/  HADD2.F32 R19, -RZ, R19.H0_H0 ;  /* 0x20000013ff137230 */ /* 0x000fe20000004100 */
[----:B------:R-:W-:-:S03]  /*1e50*/  LEA.HI.X.SX32 R23, R26, R17, 0x1, P1 ;  /* 0x000000111a177211 */ /* 0x000fc600008f0eff */
[----:B------:R-:W0:Y:S01]  /*1e60*/  MUFU.RCP R20, R20 ;  /* 0x0000001400147308 */ /* 0x000e220000001000 */
[----:B------:R-:W-:Y:S01]  /*1e70*/  LEA.HI.X R23, R24, UR7, R23, 0x1, P2 ;  /* 0x0000000718177c11 */ /* 0x000fe200090f0c17 */
[----:B0-----:R-:W-:Y:S01]  /*1e80*/  FMUL.FTZ R19, R19, R20 ;  /* 0x0000001413137220 */ /* 0x001fe20000410000 */
[----:B------:R-:W-:Y:S06]  /*1e90*/  @!P0 BRA `(.L_x_609) ;  /* 0x0000000800bc8947 */ /* 0x000fec0003800000 */
[----:B------:R-:W-:Y:S01]  /*1ea0*/  IADD3 R29, -R18, RZ, RZ ;  /* 0x000000ff121d7210 */ /* 0x000fe20007ffe1ff */
[----:B------:R-:W-:Y:S01]  /*1eb0*/  ULDC UR6, c[0x0][0x228] ;  /* 0x00008a0000067ab9 */ /* 0x000fe20000000800 */
[----:B------:R-:W-:Y:S01]  /*1ec0*/  IMAD.IADD R26, R22, 0x1, -R26 ;  /* 0x00000001161a7824 */ /* 0x000fe200078e0a1a */
[----:B------:R-:W-:Y:S01]  /*1ed0*/  LOP3.LUT R28, R2, 0x3, RZ, 0xc0, !PT ;  /* 0x00000003021c7812 */ /* 0x000fe200078ec0ff */
[----:B------:R-:W-:Y:S01]  /*1ee0*/  IMAD.MOV.U32 R20, RZ, RZ, R21 ;  /* 0x000000ffff147224 */ /* 0x000fe200078e0015 */
[----:B------:R-:W-:Y:S01]  /*1ef0*/  F2FP.F16.F32.PACK_AB R18, RZ, R19 ;  /* 0x00000013ff12723e */ /* 0x000fe200000000ff */
[----:B------:R-:W-:Y:S01]  /*1f00*/  IMAD R29, R29, UR6, R22 ;  /* 0x000000061d1d7c24 */ /* 0x000fe2000f8e0216 */
[----:B------:R-:W-:Y:S01]  /*1f10*/  ISETP.GE.U32.AND P0, PT, R26, 0x3, PT ;  /* 0x000000031a00780c */ /* 0x000fe20003f06070 */
[----:B------:R-:W-:Y:S01]  /*1f20*/  IMAD.MOV.U32 R19, RZ, RZ, RZ ;  /* 0x000000ffff137224 */ /* 0x000fe200078e00ff */
[----:B------:R-:W-:Y:S02]  /*1f30*/  MOV R21, R23 ;  /* 0x0000001700157202 */ /* 0x000fe40000000f00 */
[----:B------:R-:W-:-:S09]  /*1f40*/  IADD3 R29, -R27, R29, -R28 ;  /* 0x0000001d1b1d7210 */ /* 0x000fd20007ffe91c */
.L_x_631:
[----:B------:R-:W-:Y:S01]  /*1f50*/  ISETP.GE.AND P2, PT, R11, 0x1, PT ;  /* 0x000000010b00780c */ /* 0x000fe20003f46270 */
[----:B------:R-:W-:Y:S01]  /*1f60*/  VIADD R19, R19, 0x1 ;  /* 0x0000000113137836 */ /* 0x000fe20000000000 */
[----:B------:R-:W-:Y:S04]  /*1f70*/  BSSY B2, `(.L_x_610) ;  /* 0x000009e000027945 */ /* 0x000fe80003800000 */
[----:B------:R-:W-:-:S07]  /*1f80*/  ISETP.GE.AND P1, PT, R19, R4, PT ;  /* 0x000000041300720c */ /* 0x000fce0003f26270 */
[----:B0-----:R-:W-:Y:S06]  /*1f90*/  @!P2 BRA `(.L_x_611) ;  /* 0x00000008006ca947 */ /* 0x001fec0003800000 */
[----:B------:R-:W-:-:S11]  /*1fa0*/  HFMA2.MMA R30, -RZ, RZ, 0, 0 ;  /* 0x00000000ff1e7435 */ /* 0x000fd600000001ff */
.L_x_630:
        /* <DEDUP_REMOVED lines=23> */
.L_x_624:
        /* <DEDUP_REMOVED lines=8> */
.L_x_617:
[----:B-----5:R-:W-:-:S05]  /*21a0*/  HADD2 R34, R43, R18.H0_H0 ;  /* 0x200000122b227230 */ /* 0x020fca0000000000 */
[----:B------:R-:W-:-:S06]  /*21b0*/  PRMT R34, R43, R36, R34 ;  /* 0x000000242b227216 */ /* 0x000fcc0000000022 */
[----:B------:R-:W2:Y:S02]  /*21c0*/  ATOM.E.CAS.STRONG.GPU PT, R34, [R22], R43, R34 ;  /* 0x0000002b1622738b */ /* 0x000ea400001ee122 */
[----:B--2---:R-:W-:Y:S02]  /*21d0*/  ISETP.NE.U32.AND P2, PT, R34, R43, PT ;  /* 0x0000002b2200720c */ /* 0x004fe40003f45070 */
[----:B------:R-:W-:-:S11]  /*21e0*/  MOV R43, R34 ;  /* 0x00000022002b7202 */ /* 0x000fd60000000f00 */
[----:B------:R-:W-:Y:S05]  /*21f0*/  @P2 BRA `(.L_x_617) ;  /* 0xfffffffc00e82947 */ /* 0x000fea000383ffff */
[----:B------:R-:W-:Y:S05]  /*2200*/  BSYNC B5 ;  /* 0x0000000000057941 */ /* 0x000fea0003800000 */
.L_x_616:
[C---:B0-----:R-:W-:Y:S01]  /*2210*/  LOP3.LUT R22, R39.reuse, 0xfffffffd, RZ, 0xc0, !PT ;  /* 0xfffffffd27167812 */ /* 0x041fe200078ec0ff */
[----:B------:R-:W-:Y:S01]  /*2220*/  IMAD.MOV.U32 R23, RZ, RZ, R41 ;  /* 0x000000ffff177224 */ /* 0x000fe200078e0029 */
[----:B------:R-:W-:Y:S01]  /*2230*/  LOP3.LUT R34, R39, 0x2, RZ, 0xc0, !PT ;  /* 0x0000000227227812 */ /* 0x000fe200078ec0ff */
[----:B------:R-:W-:Y:S03]  /*2240*/  BSSY B5, `(.L_x_618) ;  /* 0x000000a000057945 */ /* 0x000fe60003800000 */
[----:B------:R0:W5:Y:S01]  /*2250*/  LD.E R37, desc[UR12][R22.64] ;  /* 0x0000000c16257980 */ /* 0x000162000c101900 */
[----:B------:R-:W-:-:S04]  /*2260*/  ISETP.EQ.U32.AND P2, PT, R34, RZ, PT ;  /* 0x000000ff2200720c */ /* 0x000fc80003f42070 */
[----:B------:R-:W-:-:S09]  /*2270*/  SEL R36, R32, 0x7610, P2 ;  /* 0x0000761020247807 */ /* 0x000fd20001000000 */
.L_x_619:
[----:B-----5:R-:W-:-:S05]  /*2280*/  HADD2 R34, R37, R18.H0_H0 ;  /* 0x2000001225227230 */ /* 0x020fca0000000000 */
[----:B------:R-:W-:-:S06]  /*2290*/  PRMT R34, R37, R36, R34 ;  /* 0x0000002425227216 */ /* 0x000fcc0000000022 */
[----:B------:R-:W2:Y:S02]  /*22a0*/  ATOM.E.CAS.STRONG.GPU PT, R34, [R22], R37, R34 ;  /* 0x000000251622738b */ /* 0x000ea400001ee122 */
[----:B--2---:R-:W-:Y:S01]  /*22b0*/  ISETP.NE.U32.AND P2, PT, R34, R37, PT ;  /* 0x000000252200720c */ /* 0x004fe20003f45070 */
[----:B------:R-:W-:-:S12]  /*22c0*/  IMAD.MOV.U32 R37, RZ, RZ, R34 ;  /* 0x000000ffff257224 */ /* 0x000fd800078e0022 */
[----:B------:R-:W-:Y:S05]  /*22d0*/  @P2 BRA `(.L_x_619) ;  /* 0xfffffffc00e82947 */ /* 0x000fea000383ffff */
[----:B------:R-:W-:Y:S05]  /*22e0*/  BSYNC B5 ;  /* 0x0000000000057941 */ /* 0x000fea0003800000 */
.L_x_618:
[C---:B0-----:R-:W-:Y:S01]  /*22f0*/  LOP3.LUT R22, R24.reuse, 0xfffffffd, RZ, 0xc0, !PT ;  /* 0xfffffffd18167812 */ /* 0x041fe200078ec0ff */
[----:B------:R-:W-:Y:S01]  /*2300*/  BSSY B5, `(.L_x_620) ;  /* 0x000000c000057945 */ /* 0x000fe20003800000 */
[----:B------:R-:W-:Y:S02]  /*2310*/  MOV R23, R25 ;  /* 0x0000001900177202 */ /* 0x000fe40000000f00 */
[----:B------:R-:W-:-:S03]  /*2320*/  LOP3.LUT R25, R24, 0x2, RZ, 0xc0, !PT ;  /* 0x0000000218197812 */ /* 0x000fc600078ec0ff */
[----:B------:R0:W5:Y:S01]  /*2330*/  LD.E R37, desc[UR12][R22.64] ;  /* 0x0000000c16257980 */ /* 0x000162000c101900 */
[----:B------:R-:W-:-:S04]  /*2340*/  ISETP.EQ.U32.AND P2, PT, R25, RZ, PT ;  /* 0x000000ff1900720c */ /* 0x000fc80003f42070 */
[----:B------:R-:W-:-:S09]  /*2350*/  SEL R36, R32, 0x7610, P2 ;  /* 0x0000761020247807 */ /* 0x000fd20001000000 */
.L_x_621:
[----:B-----5:R-:W-:-:S05]  /*2360*/  HADD2 R34, R37, R18.H0_H0 ;  /* 0x2000001225227230 */ /* 0x020fca0000000000 */
[----:B------:R-:W-:-:S05]  /*2370*/  PRMT R25, R37, R36, R34 ;  /* 0x0000002425197216 */ /* 0x000fca0000000022 */
[----:B------:R-:W2:Y:S02]  /*2380*/  ATOM.E.CAS.STRONG.GPU PT, R34, [R22], R37, R25 ;  /* 0x000000251622738b */ /* 0x000ea400001ee119 */
[----:B--2---:R-:W-:Y:S01]  /*2390*/  ISETP.NE.U32.AND P2, PT, R34, R37, PT ;  /* 0x000000252200720c */ /* 0x004fe20003f45070 */
[----:B------:R-:W-:-:S12]  /*23a0*/  IMAD.MOV.U32 R37, RZ, RZ, R34 ;  /* 0x000000ffff257224 */ /* 0x000fd800078e0022 */
[----:B------:R-:W-:Y:S05]  /*23b0*/  @P2 BRA `(.L_x_621) ;  /* 0xfffffffc00e82947 */ /* 0x000fea000383ffff */
[----:B------:R-:W-:Y:S05]  /*23c0*/  BSYNC B5 ;  /* 0x0000000000057941 */ /* 0x000fea0003800000 */
.L_x_620:
[C---:B0-----:R-:W-:Y:S01]  /*23d0*/  LOP3.LUT R22, R33.reuse, 0xfffffffd, RZ, 0xc0, !PT ;  /* 0xfffffffd21167812 */ /* 0x041fe200078ec0ff */
[----:B------:R-:W-:Y:S01]  /*23e0*/  IMAD.MOV.U32 R23, RZ, RZ, R35 ;  /* 0x000000ffff177224 */ /* 0x000fe200078e0023 */
[----:B------:R-:W-:Y:S01]  /*23f0*/  LOP3.LUT R24, R33, 0x2, RZ, 0xc0, !PT ;  /* 0x0000000221187812 */ /* 0x000fe200078ec0ff */
[----:B------:R-:W-:Y:S03]  /*2400*/  BSSY B5, `(.L_x_622) ;  /* 0x000000a000057945 */ /* 0x000fe60003800000 */
[----:B------:R0:W5:Y:S01]  /*2410*/  LD.E R25, desc[UR12][R22.64] ;  /* 0x0000000c16197980 */ /* 0x000162000c101900 */
[----:B------:R-:W-:-:S04]  /*2420*/  ISETP.EQ.U32.AND P2, PT, R24, RZ, PT ;  /* 0x000000ff1800720c */ /* 0x000fc80003f42070 */
[----:B------:R-:W-:-:S09]  /*2430*/  SEL R32, R32, 0x7610, P2 ;  /* 0x0000761020207807 */ /* 0x000fd20001000000 */
.L_x_623:
[----:B-----5:R-:W-:-:S05]  /*2440*/  HADD2 R24, R25, R18.H0_H0 ;  /* 0x2000001219187230 */ /* 0x020fca0000000000 */
[----:B------:R-:W-:-:S06]  /*2450*/  PRMT R24, R25, R32, R24 ;  /* 0x0000002019187216 */ /* 0x000fcc0000000018 */
[----:B------:R-:W2:Y:S02]  /*2460*/  ATOM.E.CAS.STRONG.GPU PT, R24, [R22], R25, R24 ;  /* 0x000000191618738b */ /* 0x000ea400001ee118 */
[----:B--2---:R-:W-:Y:S02]  /*2470*/  ISETP.NE.U32.AND P2, PT, R24, R25, PT ;  /* 0x000000191800720c */ /* 0x004fe40003f45070 */
[----:B------:R-:W-:-:S11]  /*2480*/  MOV R25, R24 ;  /* 0x0000001800197202 */ /* 0x000fd60000000f00 */
[----:B------:R-:W-:Y:S05]  /*2490*/  @P2 BRA `(.L_x_623) ;  /* 0xfffffffc00e82947 */ /* 0x000fea000383ffff */
[----:B------:R-:W-:Y:S05]  /*24a0*/  BSYNC B5 ;  /* 0x0000000000057941 */ /* 0x000fea0003800000 */
.L_x_622:
        /* <DEDUP_REMOVED lines=14> */
.L_x_615:
[----:B------:R-:W-:Y:S05]  /*2590*/  BSYNC B4 ;  /* 0x0000000000047941 */ /* 0x000fea0003800000 */
.L_x_614:
        /* <DEDUP_REMOVED lines=13> */
.L_x_626:
[----:B-----5:R-:W-:-:S05]  /*2670*/  HADD2 R32, R27, R18.H0_H0 ;  /* 0x200000121b207230 */ /* 0x020fca0000000000 */
[----:B------:R-:W-:-:S05]  /*2680*/  PRMT R33, R27, R34, R32 ;  /* 0x000000221b217216 */ /* 0x000fca0000000020 */
[----:B------:R-:W2:Y:S02]  /*2690*/  ATOM.E.CAS.STRONG.GPU PT, R32, [R24], R27, R33 ;  /* 0x0000001b1820738b */ /* 0x000ea400001ee121 */
[----:B--2---:R-:W-:Y:S02]  /*26a0*/  ISETP.NE.U32.AND P2, PT, R32, R27, PT ;  /* 0x0000001b2000720c */ /* 0x004fe40003f45070 */
[----:B------:R-:W-:-:S11]  /*26b0*/  MOV R27, R32 ;  /* 0x00000020001b7202 */ /* 0x000fd60000000f00 */
[----:B------:R-:W-:Y:S05]  /*26c0*/  @P2 BRA `(.L_x_626) ;  /* 0xfffffffc00e82947 */ /* 0x000fea000383ffff */
[----:B------:R-:W-:Y:S05]  /*26d0*/  BSYNC B4 ;  /* 0x0000000000047941 */ /* 0x000fea0003800000 */
.L_x_625:
        /* <DEDUP_REMOVED lines=11> */
.L_x_628:
[----:B-----5:R-:W-:-:S05]  /*2790*/  HADD2 R32, R33, R18.H0_H0 ;  /* 0x2000001221207230 */ /* 0x020fca0000000000 */
[----:B------:R-:W-:-:S05]  /*27a0*/  PRMT R27, R33, R34, R32 ;  /* 0x00000022211b7216 */ /* 0x000fca0000000020 */
[----:B------:R-:W2:Y:S02]  /*27b0*/  ATOM.E.CAS.STRONG.GPU PT, R32, [R24], R33, R27 ;  /* 0x000000211820738b */ /* 0x000ea400001ee11b */
[----:B--2---:R-:W-:Y:S02]  /*27c0*/  ISETP.NE.U32.AND P2, PT, R32, R33, PT ;  /* 0x000000212000720c */ /* 0x004fe40003f45070 */
[----:B------:R-:W-:-:S11]  /*27d0*/  MOV R33, R32 ;  /* 0x0000002000217202 */ /* 0x000fd60000000f00 */
[----:B------:R-:W-:Y:S05]  /*27e0*/  @P2 BRA `(.L_x_628) ;  /* 0xfffffffc00e82947 */ /* 0x000fea000383ffff */
[----:B------:R-:W-:Y:S05]  /*27f0*/  BSYNC B4 ;  /* 0x0000000000047941 */ /* 0x000fea0003800000 */
.L_x_627:
        /* <DEDUP_REMOVED lines=10> */
.L_x_629:
[----:B-----5:R-:W-:-:S05]  /*28a0*/  HADD2 R26, R31, R18.H0_H0 ;  /* 0x200000121f1a7230 */ /* 0x020fca0000000000 */
[----:B------:R-:W-:-:S05]  /*28b0*/  PRMT R27, R31, R32, R26 ;  /* 0x000000201f1b7216 */ /* 0x000fca000000001a */
[----:B------:R-:W2:Y:S02]  /*28c0*/  ATOM.E.CAS.STRONG.GPU PT, R26, [R24], R31, R27 ;  /* 0x0000001f181a738b */ /* 0x000ea400001ee11b */
[----:B--2---:R-:W-:Y:S02]  /*28d0*/  ISETP.NE.U32.AND P2, PT, R26, R31, PT ;  /* 0x0000001f1a00720c */ /* 0x004fe40003f45070 */
[----:B------:R-:W-:-:S11]  /*28e0*/  MOV R31, R26 ;  /* 0x0000001a001f7202 */ /* 0x000fd60000000f00 */
[----:B------:R-:W-:Y:S05]  /*28f0*/  @P2 BRA `(.L_x_629) ;  /* 0xfffffffc00e82947 */ /* 0x000fea000383ffff */
[----:B------:R-:W-:Y:S05]  /*2900*/  BSYNC B4 ;  /* 0x0000000000047941 */ /* 0x000fea0003800000 */
.L_x_613:
[----:B------:R-:W-:Y:S05]  /*2910*/  BSYNC B1 ;  /* 0x0000000000017941 */ /* 0x000fea0003800000 */
.L_x_612:
[----:B------:R-:W-:-:S05]  /*2920*/  VIADD R30, R30, 0x1 ;  /* 0x000000011e1e7836 */ /* 0x000fca0000000000 */
[----:B------:R-:W-:-:S13]  /*2930*/  ISETP.GE.AND P2, PT, R30, R11, PT ;  /* 0x0000000b1e00720c */ /* 0x000fda0003f46270 */
[----:B------:R-:W-:Y:S05]  /*2940*/  @!P2 BRA `(.L_x_630) ;  /* 0xfffffff40098a947 */ /* 0x000fea000383ffff */
.L_x_611:
[----:B------:R-:W-:Y:S05]  /*2950*/  BSYNC B2 ;  /* 0x0000000000027941 */ /* 0x000fea0003800000 */
.L_x_610:
[----:B------:R-:W-:-:S05]  /*2960*/  LEA R20, P2, R5, R20, 0x1 ;  /* 0x0000001405147211 */ /* 0x000fca00078408ff */
[----:B------:R-:W-:Y:S01]  /*2970*/  IMAD.X R21, R21, 0x1, R9, P2 ;  /* 0x0000000115157824 */ /* 0x000fe200010e0609 */
[----:B------:R-:W-:Y:S07]  /*2980*/  @!P1 BRA `(.L_x_631) ;  /* 0xfffffff400709947 */ /* 0x000fee000383ffff */
.L_x_609:
[----:B------:R-:W-:Y:S05]  /*2990*/  BSYNC B3 ;  /* 0x0000000000037941 */ /* 0x000fea0003800000 */
.L_x_608:
[----:B------:R-:W-:Y:S01]  /*29a0*/  IADD3 R14, R14, UR14, RZ ;  /* 0x0000000e0e0e7c10 */ /* 0x000fe2000fffe0ff */
[----:B------:R-:W-:-:S03]  /*29b0*/  ULDC UR6, c[0x0][0x234] ;  /* 0x00008d0000067ab9 */ /* 0x000fc60000000800 */
[----:B------:R-:W-:-:S13]  /*29c0*/  ISETP.GE.AND P0, PT, R14, UR6, PT ;  /* 0x000000060e007c0c */ /* 0x000fda000bf06270 */
[----:B------:R-:W-:Y:S05]  /*29d0*/  @!P0 BRA `(.L_x_632) ;  /* 0xffffffe800cc8947 */ /* 0x000fea000383ffff */
.L_x_598:
[----:B------:R-:W-:Y:S05]  /*29e0*/  BSYNC B0 ;  /* 0x0000000000007941 */ /* 0x000fea0003800000 */
.L_x_597:
[----:B------:R-:W-:Y:S01]  /*29f0*/  VIADD R0, R0, UR4 ;  /* 0x0000000400007c36 */ /* 0x000fe20008000000 */
[----:B------:R-:W-:-:S04]  /*2a00*/  ULDC UR6, c[0x0][0x230] ;  /* 0x00008c0000067ab9 */ /* 0x000fc80000000800 */
[----:B------:R-:W-:-:S13]  /*2a10*/  ISETP.GE.AND P0, PT, R0, UR6, PT ;  /* 0x0000000600007c0c */ /* 0x000fda000bf06270 */
[----:B------:R-:W-:Y:S05]  /*2a20*/  @!P0 BRA `(.L_x_633) ;  /* 0xffffffe000908947 */ /* 0x000fea000383ffff */
[----:B------:R-:W-:Y:S05]  /*2a30*/  EXIT ;  /* 0x000000000000794d */ /* 0x000fea0003800000 */
        .weak           $__internal_6_$__cuda_sm20_div_s64
        .type           $__internal_6_$__cuda_sm20_div_s64,@function
        .size           $__internal_6_$__cuda_sm20_div_s64,(.L_x_1126 - $__internal_6_$__cuda_sm20_div_s64)
$__internal_6_$__cuda_sm20_div_s64:
        /* <DEDUP_REMOVED lines=83> */
[----:B------:R-:W-:Y:S06]  /*2f70*/  RET.REL.NODEC R20 `(_ZN2at6native60_GLOBAL__N__aad4af22_27_AdaptiveAveragePooling3d_cu_866e08f930atomicadaptiveaveragegradinputIN3c104HalfEEEvPT_PKS5_iiiiiil) ;  /* 0xffffffd014207950 */ /* 0x000fec0003c3ffff */
.L_x_634:
        /* <DEDUP_REMOVED lines=16> */
.L_x_1126:


//--------------------- .text._ZN2at6native60_GLOBAL__N__aad4af22_27_AdaptiveAveragePooling3d_cu_866e08f930atomicadaptiveaveragegradinputIfEEvPT_PKS3_iiiiiil --------------------------
	.section	.text._ZN2at6native60_GLOBAL__N__aad4af22_27_AdaptiveAveragePooling3d_cu_866e08f930atomicadaptiveaveragegradinputIfEEvPT_PKS3_iiiiiil,"ax",@progbits
	.align	128
.text._ZN2at6native60_GLOBAL__N__aad4af22_27_AdaptiveAveragePooling3d_cu_866e08f930atomicadaptiveaveragegradinputIfEEvPT_PKS3_iiiiiil:
        .type           _ZN2at6native60_GLOBAL__N__aad4af22_27_AdaptiveAveragePooling3d_cu_866e08f930atomicadaptiveaveragegradinputIfEEvPT_PKS3_iiiiiil,@function
        .size           _ZN2at6native60_GLOBAL__N__aad4af22_27_AdaptiveAveragePooling3d_cu_866e08f930atomicadaptiveaveragegradinputIfEEvPT_PKS3_iiiiiil,(.L_x_1128 - _ZN2at6native60_GLOBAL__N__aad4af22_27_AdaptiveAveragePooling3d_cu_866e08f930atomicadaptiveaveragegradinputIfEEvPT_PKS3_iiiiiil)
        .other          _ZN2at6native60_GLOBAL__N__aad4af22_27_AdaptiveAveragePooling3d_cu_866e08f930atomicadaptiveaveragegradinputIfEEvPT_PKS3_iiiiiil,@"STO_CUDA_ENTRY STV_DEFAULT"
_ZN2at6native60_GLOBAL__N__aad4af22_27_AdaptiveAveragePooling3d_cu_866e08f930atomicadaptiveaveragegradinputIfEEvPT_PKS3_iiiiiil:
        /* <DEDUP_REMOVED lines=21> */
[----:B------:R-:W-:Y:S05]  /*0150*/  CALL.REL.NOINC `($__internal_7_$__cuda_sm20_div_s64) ;  /* 0x00000020009c7944 */ /* 0x000fea0003c00000 */
[----:B------:R-:W-:Y:S01]  /*0160*/  ULDC UR4, c[0x0][0x22c] ;  /* 0x00008b0000047ab9 */ /* 0x000fe20000000800 */
[--C-:B------:R-:W-:Y:S01]  /*0170*/  IMAD.MOV R6, RZ, RZ, -R24.reuse ;  /* 0x000000ffff067224 */ /* 0x100fe200078e0a18 */
[----:B------:R-:W-:Y:S01]  /*0180*/  MOV R3, UR4 ;  /* 0x0000000400037c02 */ /* 0x000fe20008000f00 */
[----:B------:R-:W-:-:S04]  /*0190*/  IMAD.MOV.U32 R4, RZ, RZ, R24 ;  /* 0x000000ffff047224 */ /* 0x000fc800078e0018 */
[----:B------:R-:W-:Y:S01]  /*01a0*/  IMAD R6, R6, R3, UR8 ;  /* 0x0000000806067e24 */ /* 0x000fe2000f8e0203 */
[----:B------:R-:W-:Y:S06]  /*01b0*/  BRA `(.L_x_636) ;  /* 0x0000000000507947 */ /* 0x000fec0003800000 */
.L_x_635:
        /* <DEDUP_REMOVED lines=20> */
.L_x_636:
        /* <DEDUP_REMOVED lines=12> */
[----:B------:R-:W-:Y:S05]  /*03c0*/  CALL.REL.NOINC `($__internal_7_$__cuda_sm20_div_s64) ;  /* 0x0000002000007944 */ /* 0x000fea0003c00000 */
[----:B------:R-:W-:Y:S01]  /*03d0*/  IADD3 R11, P0, RZ, -R24, RZ ;  /* 0x80000018ff0b7210 */ /* 0x000fe20007f1e0ff */
[----:B------:R-:W-:Y:S02]  /*03e0*/  ULDC UR5, c[0x0][0x22c] ;  /* 0x00008b0000057ab9 */ /* 0x000fe40000000800 */
[----:B------:R-:W-:Y:S02]  /*03f0*/  IMAD.U32 R3, RZ, RZ, UR5 ;  /* 0x00000005ff037e24 */ /* 0x000fe4000f8e00ff */
[----:B------:R-:W-:Y:S02]  /*0400*/  IMAD.X R2, RZ, RZ, ~R25, P0 ;  /* 0x000000ffff027224 */ /* 0x000fe400000e0e19 */
[----:B------:R-:W-:-:S04]  /*0410*/  IMAD.WIDE.U32 R8, R11, R3, R6 ;  /* 0x000000030b087225 */ /* 0x000fc800078e0006 */
[----:B------:R-:W-:-:S04]  /*0420*/  IMAD R5, R2, R3, RZ ;  /* 0x0000000302057224 */ /* 0x000fc800078e02ff */
[----:B------:R-:W-:Y:S01]  /*0430*/  IMAD R11, R22, R11, R5 ;  /* 0x0000000b160b7224 */ /* 0x000fe200078e0205 */
[----:B------:R-:W-:-:S03]  /*0440*/  MOV R5, R24 ;  /* 0x0000001800057202 */ /* 0x000fc60000000f00 */
[----:B------:R-:W-:Y:S01]  /*0450*/  IMAD.IADD R2, R9, 0x1, R11 ;  /* 0x0000000109027824 */ /* 0x000fe200078e020b */
[----:B------:R-:W-:Y:S06]  /*0460*/  BRA `(.L_x_639) ;  /* 0x0000000000547947 */ /* 0x000fec0003800000 */
.L_x_638:
        /* <DEDUP_REMOVED lines=21> */
.L_x_639:
[----:B------:R-:W-:Y:S05]  /*05c0*/  BSYNC B0 ;  /* 0x0000000000007941 */ /* 0x000fea0003800000 */
.L_x_637:
        /* <DEDUP_REMOVED lines=10> */
[----:B------:R-:W-:Y:S02]  /*0670*/  MOV R2, 0x6a0 ;  /* 0x000006a000027802 */ /* 0x000fe40000000f00 */
[----:B------:R-:W-:-:S07]  /*0680*/  MOV R24, UR5 ;  /* 0x0000000500187c02 */ /* 0x000fce0008000f00 */
[----:B------:R-:W-:Y:S05]  /*0690*/  CALL.REL.NOINC `($__internal_7_$__cuda_sm20_div_s64) ;  /* 0x0000001c004c7944 */ /* 0x000fea0003c00000 */
[----:B------:R-:W-:Y:S05]  /*06a0*/  BRA `(.L_x_642) ;  /* 0x0000000000487947 */ /* 0x000fea0003800000 */
.L_x_641:
        /* <DEDUP_REMOVED lines=18> */
.L_x_642:
[----:B------:R-:W-:Y:S05]  /*07d0*/  BSYNC B0 ;  /* 0x0000000000007941 */ /* 0x000fea0003800000 */
.L_x_640:
        /* <DEDUP_REMOVED lines=19> */
.L_x_644:
        /* <DEDUP_REMOVED lines=19> */
.L_x_645:
[----:B------:R-:W-:Y:S05]  /*0a40*/  BSYNC B0 ;  /* 0x0000000000007941 */ /* 0x000fea0003800000 */
.L_x_643:
        /* <DEDUP_REMOVED lines=11> */
[----:B------:R-:W-:Y:S02]  /*0b00*/  UIMAD.WIDE.U32 UR4, UR11, UR10, URZ ;  /* 0x0000000a0b0472a5 */ /* 0x000fe4000f8e003f */
[----:B------:R-:W-:Y:S01]  /*0b10*/  UIMAD UR7, UR16, UR11, UR7 ;  /* 0x0000000b100772a4 */ /* 0x000fe2000f8e0207 */
[----:B------:R-:W-:Y:S01]  /*0b20*/  ULDC UR17, c[0x0][0x228] ;  /* 0x00008a0000117ab9 */ /* 0x000fe20000000800 */
[----:B------:R-:W-:-:S02]  /*0b30*/  ULDC UR14, c[0x0][0x0] ;  /* 0x00000000000e7ab9 */ /* 0x000fc40000000800 */
[----:B------:R-:W-:Y:S02]  /*0b40*/  UIADD3 UR7, UR5, UR7, URZ ;  /* 0x0000000705077290 */ /* 0x000fe4000fffe03f */
[----:B------:R-:W-:Y:S02]  /*0b50*/  UIMAD.WIDE.U32 UR10, UR4, UR8, URZ ;  /* 0x00000008040a72a5 */ /* 0x000fe4000f8e003f */
        /* <DEDUP_REMOVED lines=9> */
[----:B------:R-:W-:Y:S01]  /*0bf0*/  UIADD3 UR5, UR11, UR7, URZ ;  /* 0x000000070b057290 */ /* 0x000fe2000fffe03f */
[----:B------:R-:W-:Y:S02]  /*0c00*/  I2FP.F32.S32 R7, R5 ;  /* 0x0000000500077245 */ /* 0x000fe40000201400 */
[----:B------:R-:W-:Y:S02]  /*0c10*/  SHF.L.U64.HI R9, R4, 0x2, R9 ;  /* 0x0000000204097819 */ /* 0x000fe40000010209 */
[----:B-1----:R-:W-:-:S07]  /*0c20*/  SHF.R.S32.HI R10, RZ, 0x1f, R6 ;  /* 0x0000001fff0a7819 */ /* 0x002fce0000011406 */
.L_x_677:
[----:B------:R-:W-:Y:S01]  /*0c30*/  SHF.R.S32.HI R11, RZ, 0x1f, R0 ;  /* 0x0000001fff0b7819 */ /* 0x000fe20000011400 */
[----:B------:R-:W-:Y:S03]  /*0c40*/  BSSY B0, `(.L_x_646) ;  /* 0x000002e000007945 */ /* 0x000fe60003800000 */
        /* <DEDUP_REMOVED lines=9> */
[----:B------:R-:W-:Y:S05]  /*0ce0*/  CALL.REL.NOINC `($__internal_7_$__cuda_sm20_div_s64) ;  /* 0x0000001400b87944 */ /* 0x000fea0003c00000 */
[----:B------:R-:W-:Y:S01]  /*0cf0*/  IADD3 R17, P0, RZ, -R24, RZ ;  /* 0x80000018ff117210 */ /* 0x000fe20007f1e0ff */
[----:B------:R-:W-:Y:S01]  /*0d00*/  ULDC UR6, c[0x0][0x230] ;  /* 0x00008c0000067ab9 */ /* 0x000fe20000000800 */
[----:B------:R-:W-:Y:S01]  /*0d10*/  MOV R15, R11 ;  /* 0x0000000b000f7202 */ /* 0x000fe20000000f00 */
[----:B------:R-:W-:Y:S01]  /*0d20*/  IMAD.U32 R13, RZ, RZ, UR6 ;  /* 0x00000006ff0d7e24 */ /* 0x000fe2000f8e00ff */
[----:B------:R-:W-:Y:S01]  /*0d30*/  IADD3.X R2, RZ, ~R25, RZ, P0, !PT ;  /* 0x80000019ff027210 */ /* 0x000fe200007fe4ff */
[----:B------:R-:W-:Y:S02]  /*0d40*/  IMAD.MOV.U32 R14, RZ, RZ, R0 ;  /* 0x000000ffff0e7224 */ /* 0x000fe400078e0000 */
[----:B------:R-:W-:Y:S02]  /*0d50*/  IMAD.MOV.U32 R12, RZ, RZ, R24 ;  /* 0x000000ffff0c7224 */ /* 0x000fe400078e0018 */
[-C--:B------:R-:W-:Y:S02]  /*0d60*/  IMAD R2, R2, R13.reuse, RZ ;  /* 0x0000000d02027224 */ /* 0x080fe400078e02ff */
[----:B------:R-:W-:-:S04]  /*0d70*/  IMAD.WIDE.U32 R14, R17, R13, R14 ;  /* 0x0000000d110e7225 */ /* 0x000fc800078e000e */
[----:B------:R-:W-:-:S04]  /*0d80*/  IMAD R17, R17, UR16, R2 ;  /* 0x0000001011117c24 */ /* 0x000fc8000f8e0202 */
[----:B------:R-:W-:Y:S01]  /*0d90*/  IMAD.IADD R2, R15, 0x1, R17 ;  /* 0x000000010f027824 */ /* 0x000fe200078e0211 */
[----:B------:R-:W-:Y:S06]  /*0da0*/  BRA `(.L_x_648) ;  /* 0x00000000005c7947 */ /* 0x000fec0003800000 */
.L_x_647:
[----:B------:R-:W-:Y:S02]  /*0db0*/  ULDC UR6, c[0x0][0x230] ;  /* 0x00008c0000067ab9 */ /* 0x000fe40000000800 */
[----:B------:R-:W-:-:S04]  /*0dc0*/  MOV R13, UR6 ;  /* 0x00000006000d7c02 */ /* 0x000fc80008000f00 */
[----:B------:R-:W0:Y:S01]  /*0dd0*/  I2F.U32.RP R2, R13 ;  /* 0x0000000d00027306 */ /* 0x000e220000209000 */
[----:B------:R-:W-:-:S07]  /*0de0*/  ISETP.NE.U32.AND P2, PT, R13, RZ, PT ;  /* 0x000000ff0d00720c */ /* 0x000fce0003f45070 */
[----:B0-----:R-:W0:Y:S02]  /*0df0*/  MUFU.RCP R2, R2 ;  /* 0x0000000200027308 */ /* 0x001e240000001000 */
[----:B0-----:R-:W-:Y:S01]  /*0e00*/  VIADD R14, R2, 0xffffffe ;  /* 0x0ffffffe020e7836 */ /* 0x001fe20000000000 */
[----:B------:R-:W-:-:S05]  /*0e10*/  MOV R2, RZ ;  /* 0x000000ff00027202 */ /* 0x000fca0000000f00 */
        /* <DEDUP_REMOVED lines=13> */
[----:B------:R-:W-:-:S05]  /*0ef0*/  @!P2 LOP3.LUT R12, RZ, R13, RZ, 0x33, !PT ;  /* 0x0000000dff0ca212 */ /* 0x000fca00078e33ff */
[----:B------:R-:W-:-:S04]  /*0f00*/  IMAD.MOV R14, RZ, RZ, -R12 ;  /* 0x000000ffff0e7224 */ /* 0x000fc800078e0a0c */
[----:B------:R-:W-:-:S07]  /*0f10*/  IMAD R14, R13, R14, R0 ;  /* 0x0000000e0d0e7224 */ /* 0x000fce00078e0200 */
.L_x_648:
[----:B------:R-:W-:Y:S05]  /*0f20*/  BSYNC B0 ;  /* 0x0000000000007941 */ /* 0x000fea0003800000 */
.L_x_646:
        /* <DEDUP_REMOVED lines=13> */
[----:B------:R-:W-:Y:S05]  /*1000*/  CALL.REL.NOINC `($__internal_7_$__cuda_sm20_div_s64) ;  /* 0x0000001000f07944 */ /* 0x000fea0003c00000 */
[----:B------:R-:W-:Y:S05]  /*1010*/  BRA `(.L_x_651) ;  /* 0x0000000000487947 */ /* 0x000fea0003800000 */
.L_x_650:
        /* <DEDUP_REMOVED lines=18> */
.L_x_651:
[----:B------:R-:W-:Y:S05]  /*1140*/  BSYNC B0 ;  /* 0x0000000000007941 */ /* 0x000fea0003800000 */
.L_x_649:
        /* <DEDUP_REMOVED lines=18> */
[----:B------:R-:W-:Y:S05]  /*1270*/  CALL.REL.NOINC `($__internal_7_$__cuda_sm20_div_s64) ;  /* 0x0000001000547944 */ /* 0x000fea0003c00000 */
[----:B------:R-:W-:Y:S05]  /*1280*/  BRA `(.L_x_654) ;  /* 0x00000000004c7947 */ /* 0x000fea0003800000 */
.L_x_653:
        /* <DEDUP_REMOVED lines=19> */
.L_x_654:
[----:B------:R-:W-:Y:S05]  /*13c0*/  BSYNC B0 ;  /* 0x0000000000007941 */ /* 0x000fea0003800000 */
.L_x_652:
[----:B------:R-:W0:Y:S01]  /*13d0*/  LDC R16, c[0x0][0x234] ;  /* 0x00008d00ff107b82 */ /* 0x000e220000000800 */
[----:B------:R-:W-:Y:S01]  /*13e0*/  ISETP.GE.AND P0, PT, R5, 0x1, PT ;  /* 0x000000010500780c */ /* 0x000fe20003f06270 */
[----:B------:R-:W-:Y:S03]  /*13f0*/  BSSY B0, `(.L_x_655) ;  /* 0x00000f8000007945 */ /* 0x000fe60003800000 */
[----:B0-----:R-:W-:-:S13]  /*1400*/  ISETP.GE.OR P0, PT, R3, R16, !P0 ;  /* 0x000000100300720c */ /* 0x001fda0004706670 */
        /* <DEDUP_REMOVED lines=11> */
.L_x_676:
[----:B------:R-:W-:Y:S01]  /*14c0*/  SHF.R.S32.HI R21, RZ, 0x1f, R14 ;  /* 0x0000001fff157819 */ /* 0x000fe2000001140e */
[----:B------:R-:W-:Y:S03]  /*14d0*/  BSSY B1, `(.L_x_657) ;  /* 0x000002d000017945 */ /* 0x000fe60003800000 */
[----:B------:R-:W-:-:S04]  /*14e0*/  LOP3.LUT R2, R21, UR15, RZ, 0xfc, !PT ;  /* 0x0000000f15027c12 */ /* 0x000fc8000f8efcff */
        /* <DEDUP_REMOVED lines=8> */
[----:B------:R-:W-:Y:S05]  /*1570*/  CALL.REL.NOINC `($__internal_7_$__cuda_sm20_div_s64) ;  /* 0x0000000c00947944 */ /* 0x000fea0003c00000 */
[----:B------:R-:W-:Y:S01]  /*1580*/  IADD3 R27, P0, RZ, -R24, RZ ;  /* 0x80000018ff1b7210 */ /* 0x000fe20007f1e0ff */
[----:B------:R-:W-:Y:S01]  /*1590*/  ULDC UR6, c[0x0][0x234] ;  /* 0x00008d0000067ab9 */ /* 0x000fe20000000800 */
[----:B------:R-:W-:Y:S01]  /*15a0*/  IMAD.MOV.U32 R20, RZ, RZ, R14 ;  /* 0x000000ffff147224 */ /* 0x000fe200078e000e */
[----:B------:R-:W-:Y:S02]  /*15b0*/  MOV R23, UR6 ;  /* 0x0000000600177c02 */ /* 0x000fe40008000f00 */
[----:B------:R-:W-:-:S03]  /*15c0*/  IMAD.X R2, RZ, RZ, ~R25, P0 ;  /* 0x000000ffff027224 */ /* 0x000fc600000e0e19 */
[----:B------:R-:W-:-:S04]  /*15d0*/  IMAD.WIDE.U32 R18, R27, R23, R20 ;  /* 0x000000171b127225 */ /* 0x000fc800078e0014 */
[----:B------:R-:W-:Y:S02]  /*15e0*/  IMAD R2, R2, R23, RZ ;  /* 0x0000001702027224 */ /* 0x000fe400078e02ff */
[----:B------:R-:W-:Y:S02]  /*15f0*/  IMAD.MOV.U32 R20, RZ, RZ, R24 ;  /* 0x000000ffff147224 */ /* 0x000fe400078e0018 */
[----:B------:R-:W-:-:S05]  /*1600*/  IMAD R25, R27, UR15, R2 ;  /* 0x0000000f1b197c24 */ /* 0x000fca000f8e0202 */
[----:B------:R-:W-:Y:S01]  /*1610*/  IADD3 R2, R19, R25, RZ ;  /* 0x0000001913027210 */ /* 0x000fe20007ffe0ff */
[----:B------:R-:W-:Y:S06]  /*1620*/  BRA `(.L_x_659) ;  /* 0x00000000005c7947 */ /* 0x000fec0003800000 */
.L_x_658:
        /* <DEDUP_REMOVED lines=23> */
.L_x_659:
[----:B------:R-:W-:Y:S05]  /*17a0*/  BSYNC B1 ;  /* 0x0000000000017941 */ /* 0x000fea0003800000 */
.L_x_657:
        /* <DEDUP_REMOVED lines=14> */
[----:B------:R-:W-:Y:S01]  /*1890*/  IMAD.MOV.U32 R23, RZ, RZ, R24 ;  /* 0x000000ffff177224 */ /* 0x000fe200078e0018 */
[----:B------:R-:W-:Y:S06]  /*18a0*/  BRA `(.L_x_662) ;  /* 0x00000000004c7947 */ /* 0x000fec0003800000 */
.L_x_661:
[----:B------:R-:W0:Y:S01]  /*18b0*/  I2F.U32.RP R22, R23 ;  /* 0x0000001700167306 */ /* 0x000e220000209000 */
[----:B------:R-:W-:Y:S01]  /*18c0*/  IMAD.MOV.U32 R18, RZ, RZ, RZ ;  /* 0x000000ffff127224 */ /* 0x000fe200078e00ff */
[----:B------:R-:W-:-:S06]  /*18d0*/  ISETP.NE.U32.AND P2, PT, R23, RZ, PT ;  /* 0x000000ff1700720c */ /* 0x000fcc0003f45070 */
[----:B0-----:R-:W0:Y:S02]  /*18e0*/  MUFU.RCP R22, R22 ;  /* 0x0000001600167308 */ /* 0x001e240000001000 */
[----:B0-----:R-:W-:-:S06]  /*18f0*/  IADD3 R19, R22, 0xffffffe, RZ ;  /* 0x0ffffffe16137810 */ /* 0x001fcc0007ffe0ff */
[----:B------:R-:W0:Y:S02]  /*1900*/  F2I.FTZ.U32.TRUNC.NTZ R19, R19 ;  /* 0x0000001300137305 */ /* 0x000e24000021f000 */
[----:B0-----:R-:W-:-:S04]  /*1910*/  IMAD.MOV R2, RZ, RZ, -R19 ;  /* 0x000000ffff027224 */ /* 0x001fc800078e0a13 */
        /* <DEDUP_REMOVED lines=12> */
.L_x_662:
[----:B------:R-:W-:Y:S05]  /*19e0*/  BSYNC B1 ;  /* 0x0000000000017941 */ /* 0x000fea0003800000 */
.L_x_660:
[----:B------:R-:W-:Y:S01]  /*19f0*/  IADD3 R19, P0, R14, 0x1, RZ ;  /* 0x000000010e137810 */ /* 0x000fe20007f1e0ff */
[----:B------:R-:W-:Y:S01]  /*1a00*/  ULDC UR6, c[0x0][0x228] ;  /* 0x00008a0000067ab9 */ /* 0x000fe20000000800 */
[----:B------:R-:W-:Y:S01]  /*1a10*/  MOV R30, 0xffffffff ;  /* 0xffffffff001e7802 */ /* 0x000fe20000000f00 */
[----:B------:R-:W-:Y:S01]  /*1a20*/  IMAD.MOV.U32 R31, RZ, RZ, -0x1 ;  /* 0xffffffffff1f7424 */ /* 0x000fe200078e00ff */
[----:B------:R-:W-:Y:S01]  /*1a30*/  BSSY B1, `(.L_x_663) ;  /* 0x0000022000017945 */ /* 0x000fe20003800000 */
[----:B------:R-:W-:Y:S02]  /*1a40*/  IMAD.X R2, RZ, RZ, R21, P0 ;  /* 0x000000ffff027224 */ /* 0x000fe400000e0615 */
[----:B------:R-:W-:-:S04]  /*1a50*/  IMAD.WIDE.U32 R30, R19, UR6, R30 ;  /* 0x00000006131e7c25 */ /* 0x000fc8000f8e001e */
[----:B------:R-:W-:-:S04]  /*1a60*/  IMAD R2, R2, UR6, RZ ;  /* 0x0000000602027c24 */ /* 0x000fc8000f8e02ff */
        /* <DEDUP_REMOVED lines=11> */
.L_x_664:
        /* <DEDUP_REMOVED lines=19> */
.L_x_665:
[----:B------:R-:W-:Y:S05]  /*1c50*/  BSYNC B1 ;  /* 0x0000000000017941 */ /* 0x000fea0003800000 */
.L_x_663:
[----:B------:R-:W-:Y:S01]  /*1c60*/  IADD3 R2, P0, R14, R12, RZ ;  /* 0x0000000c0e027210 */ /* 0x000fe20007f1e0ff */
[----:B------:R-:W-:-:S03]  /*1c70*/  ULDC.64 UR6, c[0x0][0x218] ;  /* 0x0000860000067ab9 */ /* 0x000fc60000000a00 */
[----:B------:R-:W-:Y:S02]  /*1c80*/  IADD3.X R21, R21, R16, RZ, P0, !PT ;  /* 0x0000001015157210 */ /* 0x000fe400007fe4ff */
[----:B------:R-:W-:Y:S01]  /*1c90*/  LEA R18, P0, R2, UR6, 0x2 ;  /* 0x0000000602127c11 */ /* 0x000fe2000f8010ff */
[----:B------:R-:W-:-:S03]  /*1ca0*/  ULDC UR6, c[0x0][0x228] ;  /* 0x00008a0000067ab9 */ /* 0x000fc60000000800 */
[----:B------:R-:W-:-:S05]  /*1cb0*/  LEA.HI.X R19, R2, UR7, R21, 0x2, P0 ;  /* 0x0000000702137c11 */ /* 0x000fca00080f1415 */
[----:B------:R0:W2:Y:S01]  /*1cc0*/  LDG.E R18, desc[UR12][R18.64] ;  /* 0x0000000c12127981 */ /* 0x0000a2000c1e1900 */
[----:B------:R-:W-:Y:S01]  /*1cd0*/  IMAD R22, R20, UR6, R23 ;  /* 0x0000000614167c24 */ /* 0x000fe2000f8e0217 */
[----:B------:R-:W2:Y:S01]  /*1ce0*/  MUFU.RCP R25, R7 ;  /* 0x0000000700197308 */ /* 0x000ea20000001000 */
[----:B------:R-:W-:Y:S01]  /*1cf0*/  IMAD.MOV R31, RZ, RZ, -R20 ;  /* 0x000000ffff1f7224 */ /* 0x000fe200078e0a14 */
[----:B------:R-:W-:Y:S01]  /*1d00*/  BSSY B1, `(.L_x_666) ;  /* 0x0000062000017945 */ /* 0x000fe20003800000 */
[----:B------:R-:W-:Y:S01]  /*1d10*/  IMAD.MOV.U32 R30, RZ, RZ, RZ ;  /* 0x000000ffff1e7224 */ /* 0x000fe200078e00ff */
[--C-:B------:R-:W-:Y:S01]  /*1d20*/  IADD3 R2, -R22, 0x1, R24.reuse ;  /* 0x0000000116027810 */ /* 0x100fe20007ffe118 */
[----:B------:R-:W-:Y:S01]  /*1d30*/  IMAD R31, R31, UR6, R24 ;  /* 0x000000061f1f7c24 */ /* 0x000fe2000f8e0218 */
[----:B------:R-:W-:Y:S01]  /*1d40*/  IADD3 R20, R24, -R22, RZ ;  /* 0x8000001618147210 */ /* 0x000fe20007ffe0ff */
[----:B------:R-:W-:Y:S01]  /*1d50*/  ULDC.64 UR6, c[0x0][0x210] ;  /* 0x0000840000067ab9 */ /* 0x000fe20000000a00 */
[----:B------:R-:W-:Y:S01]  /*1d60*/  I2FP.F32.S32 R21, R2 ;  /* 0x0000000200157245 */ /* 0x000fe20000201400 */
[----:B------:R-:W1:Y:S01]  /*1d70*/  MUFU.RCP R27, R15 ;  /* 0x0000000f001b7308 */ /* 0x000e620000001000 */
[----:B0-----:R-:W-:-:S02]  /*1d80*/  IADD3 R19, P1, R13, R22, RZ ;  /* 0x000000160d137210 */ /* 0x001fc40007f3e0ff */
[----:B------:R-:W-:Y:S02]  /*1d90*/  ISETP.GE.U32.AND P0, PT, R20, 0x3, PT ;  /* 0x000000031400780c */ /* 0x000fe40003f06070 */
[----:B------:R-:W-:Y:S02]  /*1da0*/  LEA.HI.X.SX32 R24, R22, R17, 0x1, P1 ;  /* 0x0000001116187211 */ /* 0x000fe400008f0eff */
[C---:B------:R-:W-:Y:S01]  /*1db0*/  LEA R20, P1, R19.reuse, UR6, 0x2 ;  /* 0x0000000613147c11 */ /* 0x040fe2000f8210ff */
[----:B------:R-:W0:Y:S01]  /*1dc0*/  MUFU.RCP R21, R21 ;  /* 0x0000001500157308 */ /* 0x000e220000001000 */
[----:B------:R-:W-:Y:S02]  /*1dd0*/  LOP3.LUT R22, R2, 0x3, RZ, 0xc0, !PT ;  /* 0x0000000302167812 */ /* 0x000fe400078ec0ff */
[----:B------:R-:W-:Y:S02]  /*1de0*/  LEA.HI.X R19, R19, UR7, R24, 0x2, P1 ;  /* 0x0000000713137c11 */ /* 0x000fe400088f1418 */
[----:B------:R-:W-:Y:S01]  /*1df0*/  IADD3 R31, -R23, R31, -R22 ;  /* 0x0000001f171f7210 */ /* 0x000fe20007ffe916 */
[----:B--2---:R-:W-:-:S04]  /*1e00*/  FMUL.FTZ R18, R18, R25 ;  /* 0x0000001912127220 */ /* 0x004fc80000410000 */
[----:B-1----:R-:W-:-:S04]  /*1e10*/  FMUL.FTZ R18, R18, R27 ;  /* 0x0000001b12127220 */ /* 0x002fc80000410000 */
[----:B0-----:R-:W-:-:S07]  /*1e20*/  FMUL.FTZ R29, R18, R21 ;  /* 0x00000015121d7220 */ /* 0x001fce0000410000 */
.L_x_675:
[----:B------:R-:W-:Y:S01]  /*1e30*/  ISETP.GE.AND P2, PT, R11, 0x1, PT ;  /* 0x000000010b00780c */ /* 0x000fe20003f46270 */
[----:B------:R-:W-:Y:S01]  /*1e40*/  BSSY B2, `(.L_x_667) ;  /* 0x000004a000027945 */ /* 0x000fe20003800000 */
[----:B------:R-:W-:Y:S01]  /*1e50*/  IADD3 R30, R30, 0x1, RZ ;  /* 0x000000011e1e7810 */ /* 0x000fe20007ffe0ff */
[----:B------:R-:W-:-:S03]  /*1e60*/  IMAD.MOV.U32 R18, RZ, RZ, R20 ;  /* 0x000000ffff127224 */ /* 0x000fc600078e0014 */
[----:B------:R-:W-:-:S07]  /*1e70*/  ISETP.GE.AND P1, PT, R30, R5, PT ;  /* 0x000000051e00720c */ /* 0x000fce0003f26270 */
[----:B------:R-:W-:Y:S06]  /*1e80*/  @!P2 BRA `(.L_x_668) ;  /* 0x000000040014a947 */ /* 0x000fec0003800000 */
[----:B------:R-:W-:-:S11]  /*1e90*/  HFMA2.MMA R28, -RZ, RZ, 0, 0 ;  /* 0x00000000ff1c7435 */ /* 0x000fd600000001ff */
.L_x_674:
[----:B------:R-:W-:Y:S01]  /*1ea0*/  ISETP.GE.AND P2, PT, R2, 0x1, PT ;  /* 0x000000010200780c */ /* 0x000fe20003f46270 */
[----:B------:R-:W-:-:S12]  /*1eb0*/  BSSY B3, `(.L_x_669) ;  /* 0x000003f000037945 */ /* 0x000fd80003800000 */
[----:B012---:R-:W-:Y:S05]  /*1ec0*/  @!P2 BRA `(.L_x_670) ;  /* 0x0000000000f4a947 */ /* 0x007fea0003800000 */
[----:B------:R-:W-:Y:S01]  /*1ed0*/  ULDC UR6, c[0x0][0x228] ;  /* 0x00008a0000067ab9 */ /* 0x000fe20000000800 */
[----:B------:R-:W-:Y:S01]  /*1ee0*/  BSSY B4, `(.L_x_671) ;  /* 0x000002c000047945 */ /* 0x000fe20003800000 */
[----:B------:R-:W-:Y:S02]  /*1ef0*/  IMAD R27, R28, UR6, RZ ;  /* 0x000000061c1b7c24 */ /* 0x000fe4000f8e02ff */
[----:B------:R-:W-:Y:S01]  /*1f00*/  IMAD.MOV.U32 R34, RZ, RZ, RZ ;  /* 0x000000ffff227224 */ /* 0x000fe200078e00ff */
[----:B------:R-:W-:Y:S06]  /*1f10*/  @!P0 BRA `(.L_x_672) ;  /* 0x0000000000a08947 */ /* 0x000fec0003800000 */
[C---:B------:R-:W-:Y:S01]  /*1f20*/  IADD3 R25, R27.reuse, 0x3, RZ ;  /* 0x000000031b197810 */ /* 0x040fe20007ffe0ff */
[C---:B------:R-:W-:Y:S01]  /*1f30*/  VIADD R33, R27.reuse, 0x2 ;  /* 0x000000021b217836 */ /* 0x040fe20000000000 */
[----:B------:R-:W-:Y:S01]  /*1f40*/  IADD3 R21, R27, 0x1, RZ ;  /* 0x000000011b157810 */ /* 0x000fe20007ffe0ff */
[----:B------:R-:W-:Y:S02]  /*1f50*/  IMAD.MOV.U32 R34, RZ, RZ, RZ ;  /* 0x000000ffff227224 */ /* 0x000fe400078e00ff */
[----:B------:R-:W-:-:S04]  /*1f60*/  IMAD.WIDE R24, R25, 0x4, R18 ;  /* 0x0000000419187825 */ /* 0x000fc800078e0212 */
[----:B------:R-:W-:-:S04]  /*1f70*/  IMAD.WIDE R32, R33, 0x4, R18 ;  /* 0x0000000421207825 */ /* 0x000fc800078e0212 */
[----:B------:R-:W-:-:S04]  /*1f80*/  IMAD.WIDE R20, R21, 0x4, R18 ;  /* 0x0000000415147825 */ /* 0x000fc800078e0212 */
[----:B------:R-:W-:Y:S01]  /*1f90*/  IMAD.MOV.U32 R26, RZ, RZ, R24 ;  /* 0x000000ffff1a7224 */ /* 0x000fe200078e0018 */
[----:B------:R-:W-:Y:S01]  /*1fa0*/  MOV R24, R32 ;  /* 0x0000002000187202 */ /* 0x000fe20000000f00 */
[----:B------:R-:W-:Y:S01]  /*1fb0*/  IMAD.MOV.U32 R35, RZ, RZ, R21 ;  /* 0x000000ffff237224 */ /* 0x000fe200078e0015 */
[----:B------:R-:W-:Y:S01]  /*1fc0*/  MOV R32, R20 ;  /* 0x0000001400207202 */ /* 0x000fe20000000f00 */
[----:B------:R-:W-:-:S04]  /*1fd0*/  IMAD.WIDE R20, R27, 0x4, R18 ;  /* 0x000000041b147825 */ /* 0x000fc800078e0212 */
[----:B------:R-:W-:Y:S01]  /*1fe0*/  IMAD.MOV.U32 R23, RZ, RZ, R33 ;  /* 0x000000ffff177224 */ /* 0x000fe200078e0021 */
[----:B------:R-:W-:Y:S02]  /*1ff0*/  MOV R36, R20 ;  /* 0x0000001400247202 */ /* 0x000fe40000000f00 */
[----:B------:R-:W-:-:S07]  /*2000*/  MOV R33, R31 ;  /* 0x0000001f00217202 */ /* 0x000fce0000000f00 */
.L_x_673:
[----:B------:R-:W-:Y:S01]  /*2010*/  IMAD.MOV.U32 R20, RZ, RZ, R36 ;  /* 0x000000ffff147224 */ /* 0x000fe200078e0024 */
[----:B------:R-:W-:-:S04]  /*2020*/  IADD3 R33, R33, -0x4, RZ ;  /* 0xfffffffc21217810 */ /* 0x000fc80007ffe0ff */
[----:B------:R0:W-:Y:S01]  /*2030*/  REDG.E.ADD.F32.FTZ.RN.STRONG.GPU desc[UR12][R20.64], R29 ;  /* 0x0000001d140079a6 */ /* 0x0001e2000c10f38c */
[----:B------:R-:W-:Y:S02]  /*2040*/  ISETP.NE.AND P2, PT, R33, -0x1, PT ;  /* 0xffffffff2100780c */ /* 0x000fe40003f45270 */
[----:B0-----:R-:W-:Y:S01]  /*2050*/  MOV R20, R32 ;  /* 0x0000002000147202 */ /* 0x001fe20000000f00 */
[----:B------:R-:W-:-:S05]  /*2060*/  IMAD.MOV.U32 R21, RZ, RZ, R35 ;  /* 0x000000ffff157224 */ /* 0x000fca00078e0023 */
[----:B------:R0:W-:Y:S01]  /*2070*/  REDG.E.ADD.F32.FTZ.RN.STRONG.GPU desc[UR12][R20.64], R29 ;  /* 0x0000001d140079a6 */ /* 0x0001e2000c10f38c */
[C---:B------:R-:W-:Y:S02]  /*2080*/  IADD3 R36, P6, R26.reuse, 0x4, RZ ;  /* 0x000000041a247810 */ /* 0x040fe40007fde0ff */
[C---:B------:R-:W-:Y:S02]  /*2090*/  IADD3 R32, P5, R26.reuse, 0x8, RZ ;  /* 0x000000081a207810 */ /* 0x040fe40007fbe0ff */
[----:B0-----:R-:W-:Y:S01]  /*20a0*/  MOV R20, R24 ;  /* 0x0000001800147202 */ /* 0x001fe20000000f00 */
[----:B------:R-:W-:Y:S01]  /*20b0*/  IMAD.MOV.U32 R21, RZ, RZ, R23 ;  /* 0x000000ffff157224 */ /* 0x000fe200078e0017 */
[----:B------:R-:W-:-:S04]  /*20c0*/  IADD3 R23, P3, R26, 0x10, RZ ;  /* 0x000000101a177810 */ /* 0x000fc80007f7e0ff */
[----:B------:R0:W-:Y:S01]  /*20d0*/  REDG.E.ADD.F32.FTZ.RN.STRONG.GPU desc[UR12][R20.64], R29 ;  /* 0x0000001d140079a6 */ /* 0x0001e2000c10f38c */
[----:B------:R-:W-:Y:S01]  /*20e0*/  IADD3 R24, P4, R26, 0xc, RZ ;  /* 0x0000000c1a187810 */ /* 0x000fe20007f9e0ff */
[--C-:B------:R-:W-:Y:S01]  /*20f0*/  IMAD.X R37, RZ, RZ, R25.reuse, P3 ;  /* 0x000000ffff257224 */ /* 0x100fe200018e0619 */
[----:B------:R-:W-:Y:S01]  /*2100*/  IADD3.X R35, RZ, R25, RZ, P5, !PT ;  /* 0x00000019ff237210 */ /* 0x000fe20002ffe4ff */
[----:B------:R-:W-:Y:S01]  /*2110*/  VIADD R34, R34, 0x4 ;  /* 0x0000000422227836 */ /* 0x000fe20000000000 */
[----:B0-----:R-:W-:Y:S01]  /*2120*/  MOV R20, R26 ;  /* 0x0000001a00147202 */ /* 0x001fe20000000f00 */
[--C-:B------:R-:W-:Y:S01]  /*2130*/  IMAD.MOV.U32 R21, RZ, RZ, R25.reuse ;  /* 0x000000ffff157224 */ /* 0x100fe200078e0019 */
[----:B------:R-:W-:Y:S02]  /*2140*/  MOV R26, R23 ;  /* 0x00000017001a7202 */ /* 0x000fe40000000f00 */
[----:B------:R-:W-:Y:S02]  /*2150*/  IADD3.X R23, RZ, R25, RZ, P4, !PT ;  /* 0x00000019ff177210 */ /* 0x000fe400027fe4ff */
[----:B------:R0:W-:Y:S02]  /*2160*/  REDG.E.ADD.F32.FTZ.RN.STRONG.GPU desc[UR12][R20.64], R29 ;  /* 0x0000001d140079a6 */ /* 0x0001e4000c10f38c */
[----:B0-----:R-:W-:-:S02]  /*2170*/  IMAD.X R21, RZ, RZ, R25, P6 ;  /* 0x000000ffff157224 */ /* 0x001fc400030e0619 */
[----:B------:R-:W-:Y:S01]  /*2180*/  IMAD.MOV.U32 R25, RZ, RZ, R37 ;  /* 0x000000ffff197224 */ /* 0x000fe200078e0025 */
[----:B------:R-:W-:Y:S06]  /*2190*/  @P2 BRA `(.L_x_673) ;  /* 0xfffffffc009c2947 */ /* 0x000fec000383ffff */
.L_x_672:
[----:B------:R-:W-:Y:S05]  /*21a0*/  BSYNC B4 ;  /* 0x0000000000047941 */ /* 0x000fea0003800000 */
.L_x_671:
[----:B------:R-:W-:-:S13]  /*21b0*/  ISETP.NE.AND P2, PT, R22, RZ, PT ;  /* 0x000000ff1600720c */ /* 0x000fda0003f45270 */
[----:B------:R-:W-:Y:S05]  /*21c0*/  @!P2 BRA `(.L_x_670) ;  /* 0x000000000034a947 */ /* 0x000fea0003800000 */
[----:B------:R-:W-:Y:S02]  /*21d0*/  ISETP.NE.AND P2, PT, R22, 0x1, PT ;  /* 0x000000011600780c */ /* 0x000fe40003f45270 */
[----:B------:R-:W-:-:S05]  /*21e0*/  IADD3 R27, R27, R34, RZ ;  /* 0x000000221b1b7210 */ /* 0x000fca0007ffe0ff */
[----:B------:R-:W-:-:S05]  /*21f0*/  IMAD.WIDE R20, R27, 0x4, R18 ;  /* 0x000000041b147825 */ /* 0x000fca00078e0212 */
[----:B------:R0:W-:Y:S01]  /*2200*/  REDG.E.ADD.F32.FTZ.RN.STRONG.GPU desc[UR12][R20.64], R29 ;  /* 0x0000001d140079a6 */ /* 0x0001e2000c10f38c */
[----:B------:R-:W-:Y:S05]  /*2210*/  @!P2 BRA `(.L_x_670) ;  /* 0x000000000020a947 */ /* 0x000fea0003800000 */
[----:B------:R-:W-:Y:S01]  /*2220*/  ISETP.NE.AND P2, PT, R22, 0x2, PT ;  /* 0x000000021600780c */ /* 0x000fe20003f45270 */
[----:B0-----:R-:W-:-:S04]  /*2230*/  VIADD R21, R27, 0x1 ;  /* 0x000000011b157836 */ /* 0x001fc80000000000 */
[----:B------:R-:W-:-:S05]  /*2240*/  IMAD.WIDE R20, R21, 0x4, R18 ;  /* 0x0000000415147825 */ /* 0x000fca00078e0212 */
[----:B------:R1:W-:Y:S03]  /*2250*/  REDG.E.ADD.F32.FTZ.RN.STRONG.GPU desc[UR12][R20.64], R29 ;  /* 0x0000001d140079a6 */ /* 0x0003e6000c10f38c */
[----:B------:R-:W-:Y:S05]  /*2260*/  @!P2 BRA `(.L_x_670) ;  /* 0x00000000000ca947 */ /* 0x000fea0003800000 */
[----:B-1----:R-:W-:-:S05]  /*2270*/  IADD3 R21, R27, 0x2, RZ ;  /* 0x000000021b157810 */ /* 0x002fca0007ffe0ff */
[----:B------:R-:W-:-:S05]  /*2280*/  IMAD.WIDE R20, R21, 0x4, R18 ;  /* 0x0000000415147825 */ /* 0x000fca00078e0212 */
[----:B------:R2:W-:Y:S02]  /*2290*/  REDG.E.ADD.F32.FTZ.RN.STRONG.GPU desc[UR12][R20.64], R29 ;  /* 0x0000001d140079a6 */ /* 0x0005e4000c10f38c */
.L_x_670:
[----:B------:R-:W-:Y:S05]  /*22a0*/  BSYNC B3 ;  /* 0x0000000000037941 */ /* 0x000fea0003800000 */
.L_x_669:
[----:B------:R-:W-:-:S05]  /*22b0*/  VIADD R28, R28, 0x1 ;  /* 0x000000011c1c7836 */ /* 0x000fca0000000000 */
[----:B------:R-:W-:-:S13]  /*22c0*/  ISETP.GE.AND P2, PT, R28, R11, PT ;  /* 0x0000000b1c00720c */ /* 0x000fda0003f46270 */
[----:B------:R-:W-:Y:S05]  /*22d0*/  @!P2 BRA `(.L_x_674) ;  /* 0xfffffff800f0a947 */ /* 0x000fea000383ffff */
.L_x_668:
[----:B------:R-:W-:Y:S05]  /*22e0*/  BSYNC B2 ;  /* 0x0000000000027941 */ /* 0x000fea0003800000 */
.L_x_667:
[----:B012---:R-:W-:-:S04]  /*22f0*/  LEA R20, P2, R4, R18, 0x2 ;  /* 0x0000001204147211 */ /* 0x007fc800078410ff */
[----:B------:R-:W-:Y:S01]  /*2300*/  IADD3.X R19, R19, R9, RZ, P2, !PT ;  /* 0x0000000913137210 */ /* 0x000fe200017fe4ff */
[----:B------:R-:W-:Y:S08]  /*2310*/  @!P1 BRA `(.L_x_675) ;  /* 0xfffffff800c49947 */ /* 0x000ff0000383ffff */
[----:B------:R-:W-:Y:S05]  /*2320*/  BSYNC B1 ;  /* 0x0000000000017941 */ /* 0x000fea0003800000 */
.L_x_666:
[----:B------:R-:W-:Y:S01]  /*2330*/  VIADD R14, R14, UR14 ;  /* 0x0000000e0e0e7c36 */ /* 0x000fe20008000000 */
[----:B------:R-:W-:-:S04]  /*2340*/  ULDC UR6, c[0x0][0x234] ;  /* 0x00008d0000067ab9 */ /* 0x000fc80000000800 */
[----:B------:R-:W-:-:S13]  /*2350*/  ISETP.GE.AND P0, PT, R14, UR6, PT ;  /* 0x000000060e007c0c */ /* 0x000fda000bf06270 */
[----:B------:R-:W-:Y:S05]  /*2360*/  @!P0 BRA `(.L_x_676) ;  /* 0xfffffff000548947 */ /* 0x000fea000383ffff */
.L_x_656:
[----:B------:R-:W-:Y:S05]  /*2370*/  BSYNC B0 ;  /* 0x0000000000007941 */ /* 0x000fea0003800000 */
.L_x_655:
[----:B------:R-:W-:Y:S01]  /*2380*/  IADD3 R0, R0, UR4, RZ ;  /* 0x0000000400007c10 */ /* 0x000fe2000fffe0ff */
[----:B------:R-:W-:-:S03]  /*2390*/  ULDC UR6, c[0x0][0x230] ;  /* 0x00008c0000067ab9 */ /* 0x000fc60000000800 */
[----:B------:R-:W-:-:S13]  /*23a0*/  ISETP.GE.AND P0, PT, R0, UR6, PT ;  /* 0x0000000600007c0c */ /* 0x000fda000bf06270 */
[----:B------:R-:W-:Y:S05]  /*23b0*/  @!P0 BRA `(.L_x_677) ;  /* 0xffffffe8001c8947 */ /* 0x000fea000383ffff */
[----:B------:R-:W-:Y:S05]  /*23c0*/  EXIT ;  /* 0x000000000000794d */ /* 0x000fea0003800000 */
        .weak           $__internal_7_$__cuda_sm20_div_s64
        .type           $__internal_7_$__cuda_sm20_div_s64,@function
        .size           $__internal_7_$__cuda_sm20_div_s64,(.L_x_1128 - $__internal_7_$__cuda_sm20_div_s64)
$__internal_7_$__cuda_sm20_div_s64:
        /* <DEDUP_REMOVED lines=10> */
[----:B0-----:R-:W-:Y:S01]  /*2470*/  IMAD.WIDE.U32 R26, R28, R18, RZ ;  /* 0x000000121c1a7225 */ /* 0x001fe200078e00ff */
[----:B------:R-:W-:-:S03]  /*2480*/  MOV R35, R28 ;  /* 0x0000001c00237202 */ /* 0x000fc60000000f00 */
[----:B------:R-:W-:Y:S01]  /*2490*/  IMAD R27, R28, R19, R27 ;  /* 0x000000131c1b7224 */ /* 0x000fe200078e021b */
[----:B------:R-:W-:-:S03]  /*24a0*/  IADD3 R33, P0, RZ, -R26, RZ ;  /* 0x8000001aff217210 */ /* 0x000fc60007f1e0ff */
        /* <DEDUP_REMOVED lines=12> */
[----:B------:R-:W-:-:S03]  /*2570*/  IADD3 R26, P0, RZ, -R34, RZ ;  /* 0x80000022ff1a7210 */ /* 0x000fc60007f1e0ff */
[----:B------:R-:W-:Y:S02]  /*2580*/  IMAD R28, R27, R18, R28 ;  /* 0x000000121b1c7224 */ /* 0x000fe400078e021c */
[----:B------:R-:W-:-:S03]  /*2590*/  IMAD.HI.U32 R32, R33, R26, RZ ;  /* 0x0000001a21207227 */ /* 0x000fc600078e00ff */
[----:B------:R-:W-:-:S05]  /*25a0*/  IADD3.X R28, RZ, ~R28, RZ, P0, !PT ;  /* 0x8000001cff1c7210 */ /* 0x000fca00007fe4ff */
[----:B------:R-:W-:Y:S01]  /*25b0*/  IMAD.WIDE.U32 R34, P0, R33, R28, R32 ;  /* 0x0000001c21227225 */ /* 0x000fe20007800020 */
[----:B------:R-:W-:-:S03]  /*25c0*/  IADD3 R33, P4, RZ, -R30, RZ ;  /* 0x8000001eff217210 */ /* 0x000fc60007f9e0ff */
[----:B------:R-:W-:Y:S01]  /*25d0*/  IMAD R29, R27, R28, RZ ;  /* 0x0000001c1b1d7224 */ /* 0x000fe200078e02ff */
[----:B------:R-:W-:Y:S01]  /*25e0*/  SEL R33, R33, R30, !P3 ;  /* 0x0000001e21217207 */ /* 0x000fe20005800000 */
[----:B------:R-:W-:-:S04]  /*25f0*/  IMAD.HI.U32 R26, P1, R27, R26, R34 ;  /* 0x0000001a1b1a7227 */ /* 0x000fc80007820022 */
[----:B------:R-:W-:Y:S01]  /*2600*/  IMAD.X R30, RZ, RZ, ~R25, P4 ;  /* 0x000000ffff1e7224 */ /* 0x000fe200020e0e19 */
[----:B------:R-:W-:Y:S01]  /*2610*/  IADD3 R26, P2, R29, R26, RZ ;  /* 0x0000001a1d1a7210 */ /* 0x000fe20007f5e0ff */
[----:B------:R-:W-:-:S03]  /*2620*/  IMAD.HI.U32 R28, R27, R28, RZ ;  /* 0x0000001c1b1c7227 */ /* 0x000fc600078e00ff */
[----:B------:R-:W-:Y:S01]  /*2630*/  SEL R31, R30, R25, !P3 ;  /* 0x000000191e1f7207 */ /* 0x000fe20005800000 */
[----:B------:R-:W-:Y:S01]  /*2640*/  IMAD.HI.U32 R34, R26, R33, RZ ;  /* 0x000000211a227227 */ /* 0x000fe200078e00ff */
[----:B------:R-:W-:-:S03]  /*2650*/  IADD3.X R28, R28, R27, RZ, P0, !PT ;  /* 0x0000001b1c1c7210 */ /* 0x000fc600007fe4ff */
[----:B------:R-:W-:Y:S01]  /*2660*/  IMAD.MOV.U32 R35, RZ, RZ, RZ ;  /* 0x000000ffff237224 */ /* 0x000fe200078e00ff */
[----:B------:R-:W-:Y:S01]  /*2670*/  IADD3.X R28, RZ, RZ, R28, P2, P1 ;  /* 0x000000ffff1c7210 */ /* 0x000fe200017e241c */
[----:B------:R-:W-:-:S04]  /*2680*/  IMAD.WIDE.U32 R34, R26, R31, R34 ;  /* 0x0000001f1a227225 */ /* 0x000fc800078e0022 */
[C---:B------:R-:W-:Y:S02]  /*2690*/  IMAD R27, R28.reuse, R31, RZ ;  /* 0x0000001f1c1b7224 */ /* 0x040fe400078e02ff */
[----:B------:R-:W-:-:S04]  /*26a0*/  IMAD.HI.U32 R26, P0, R28, R33, R34 ;  /* 0x000000211c1a7227 */ /* 0x000fc80007800022 */
[----:B------:R-:W-:Y:S01]  /*26b0*/  IMAD.HI.U32 R28, R28, R31, RZ ;  /* 0x0000001f1c1c7227 */ /* 0x000fe200078e00ff */
[----:B------:R-:W-:-:S04]  /*26c0*/  IADD3 R27, P1, R27, R26, RZ ;  /* 0x0000001a1b1b7210 */ /* 0x000fc80007f3e0ff */
[----:B------:R-:W-:Y:S01]  /*26d0*/  IADD3.X R28, R28, RZ, RZ, P0, !PT ;  /* 0x000000ff1c1c7210 */ /* 0x000fe200007fe4ff */
[----:B------:R-:W-:-:S04]  /*26e0*/  IMAD.WIDE.U32 R34, R27, R18, RZ ;  /* 0x000000121b227225 */ /* 0x000fc800078e00ff */
[----:B------:R-:W-:Y:S01]  /*26f0*/  IMAD.X R29, RZ, RZ, R28, P1 ;  /* 0x000000ffff1d7224 */ /* 0x000fe200008e061c */
[----:B------:R-:W-:Y:S01]  /*2700*/  IADD3 R33, P1, -R34, R33, RZ ;  /* 0x0000002122217210 */ /* 0x000fe20007f3e1ff */
[----:B------:R-:W-:-:S03]  /*2710*/  IMAD R26, R27, R19, R35 ;  /* 0x000000131b1a7224 */ /* 0x000fc600078e0223 */
[-C--:B------:R-:W-:Y:S01]  /*2720*/  ISETP.GE.U32.AND P0, PT, R33, R18.reuse, PT ;  /* 0x000000122100720c */ /* 0x080fe20003f06070 */
[----:B------:R-:W-:-:S05]  /*2730*/  IMAD R26, R29, R18, R26 ;  /* 0x000000121d1a7224 */ /* 0x000fca00078e021a */
[----:B------:R-:W-:Y:S02]  /*2740*/  IADD3.X R31, ~R26, R31, RZ, P1, !PT ;  /* 0x0000001f1a1f7210 */ /* 0x000fe40000ffe5ff */
[----:B------:R-:W-:Y:S02]  /*2750*/  IADD3 R30, P1, R33, -R18, RZ ;  /* 0x80000012211e7210 */ /* 0x000fe40007f3e0ff */
[----:B------:R-:W-:Y:S02]  /*2760*/  ISETP.GE.U32.AND.EX P0, PT, R31, R19, PT, P0 ;  /* 0x000000131f00720c */ /* 0x000fe40003f06100 */
[----:B------:R-:W-:Y:S01]  /*2770*/  IADD3 R26, P2, R27, 0x1, RZ ;  /* 0x000000011b1a7810 */ /* 0x000fe20007f5e0ff */
[----:B------:R-:W-:Y:S01]  /*2780*/  IMAD.X R28, R31, 0x1, ~R19, P1 ;  /* 0x000000011f1c7824 */ /* 0x000fe200008e0e13 */
[----:B------:R-:W-:Y:S02]  /*2790*/  SEL R33, R30, R33, P0 ;  /* 0x000000211e217207 */ /* 0x000fe40000000000 */
[----:B------:R-:W-:-:S02]  /*27a0*/  IADD3.X R30, RZ, R29, RZ, P2, !PT ;  /* 0x0000001dff1e7210 */ /* 0x000fc400017fe4ff */
[----:B------:R-:W-:Y:S02]  /*27b0*/  SEL R26, R26, R27, P0 ;  /* 0x0000001b1a1a7207 */ /* 0x000fe40000000000 */
[----:B------:R-:W-:Y:S02]  /*27c0*/  SEL R31, R28, R31, P0 ;  /* 0x0000001f1c1f7207 */ /* 0x000fe40000000000 */
[----:B------:R-:W-:Y:S02]  /*27d0*/  ISETP.GE.U32.AND P1, PT, R33, R18, PT ;  /* 0x000000122100720c */ /* 0x000fe40003f26070 */
[----:B------:R-:W-:Y:S02]  /*27e0*/  SEL R30, R30, R29, P0 ;  /* 0x0000001d1e1e7207 */ /* 0x000fe40000000000 */
[----:B------:R-:W-:Y:S02]  /*27f0*/  IADD3 R27, P2, R26, 0x1, RZ ;  /* 0x000000011a1b7810 */ /* 0x000fe40007f5e0ff */
[----:B------:R-:W-:-:S02]  /*2800*/  ISETP.GE.U32.AND.EX P0, PT, R31, R19, PT, P1 ;  /* 0x000000131f00720c */ /* 0x000fc40003f06110 */
[----:B------:R-:W-:Y:S01]  /*2810*/  LOP3.LUT R18, R22, R25, RZ, 0x3c, !PT ;  /* 0x0000001916127212 */ /* 0x000fe200078e3cff */
[----:B------:R-:W-:Y:S01]  /*2820*/  IMAD.X R19, RZ, RZ, R30, P2 ;  /* 0x000000ffff137224 */ /* 0x000fe200010e061e */
[----:B------:R-:W-:Y:S02]  /*2830*/  SEL R27, R27, R26, P0 ;  /* 0x0000001a1b1b7207 */ /* 0x000fe40000000000 */
[----:B------:R-:W-:Y:S02]  /*2840*/  ISETP.GE.AND P1, PT, R18, RZ, PT ;  /* 0x000000ff1200720c */ /* 0x000fe40003f26270 */
[----:B------:R-:W-:Y:S02]  /*2850*/  SEL R19, R19, R30, P0 ;  /* 0x0000001e13137207 */ /* 0x000fe40000000000 */
[----:B------:R-:W-:Y:S02]  /*2860*/  IADD3 R26, P2, RZ, -R27, RZ ;  /* 0x8000001bff1a7210 */ /* 0x000fe40007f5e0ff */
[----:B------:R-:W-:-:S02]  /*2870*/  ISETP.NE.U32.AND P0, PT, R24, RZ, PT ;  /* 0x000000ff1800720c */ /* 0x000fc40003f05070 */
[-C--:B------:R-:W-:Y:S02]  /*2880*/  IADD3.X R18, RZ, ~R19.reuse, RZ, P2, !PT ;  /* 0x80000013ff127210 */ /* 0x080fe400017fe4ff */
[----:B------:R-:W-:Y:S02]  /*2890*/  ISETP.NE.AND.EX P0, PT, R22, RZ, PT, P0 ;  /* 0x000000ff1600720c */ /* 0x000fe40003f05300 */
[----:B------:R-:W-:Y:S01]  /*28a0*/  SEL R25, R18, R19, !P1 ;  /* 0x0000001312197207 */ /* 0x000fe20004800000 */
[----:B------:R-:W-:Y:S01]  /*28b0*/  HFMA2.MMA R19, -RZ, RZ, 0, 0 ;  /* 0x00000000ff137435 */ /* 0x000fe200000001ff */
[----:B------:R-:W-:Y:S01]  /*28c0*/  IMAD.MOV.U32 R18, RZ, RZ, R2 ;  /* 0x000000ffff127224 */ /* 0x000fe200078e0002 */
[----:B------:R-:W-:Y:S02]  /*28d0*/  SEL R24, R26, R27, !P1 ;  /* 0x0000001b1a187207 */ /* 0x000fe40004800000 */
[----:B------:R-:W-:Y:S02]  /*28e0*/  SEL R25, R25, 0xffffffff, P0 ;  /* 0xffffffff19197807 */ /* 0x000fe40000000000 */
[----:B------:R-:W-:Y:S01]  /*28f0*/  SEL R24, R24, 0xffffffff, P0 ;  /* 0xffffffff18187807 */ /* 0x000fe20000000000 */
[----:B------:R-:W-:Y:S06]  /*2900*/  RET.REL.NODEC R18 `(_ZN2at6native60_GLOBAL__N__aad4af22_27_AdaptiveAveragePooling3d_cu_866e08f930atomicadaptiveaveragegradinputIfEEvPT_PKS3_iiiiiil) ;  /* 0xffffffd412bc7950 */ /* 0x000fec0003c3ffff */
.L_x_678:
        /* <DEDUP_REMOVED lines=15> */
.L_x_1128:


//--------------------- .text._ZN2at6native60_GLOBAL__N__aad4af22_27_AdaptiveAveragePooling3d_cu_866e08f930atomicadaptiveaveragegradinputIdEEvPT_PKS3_iiiiiil --------------------------
	.section	.text._ZN2at6native60_GLOBAL__N__aad4af22_27_AdaptiveAveragePooling3d_cu_866e08f930atomicadaptiveaveragegradinputIdEEvPT_PKS3_iiiiiil,"ax",@progbits
	.align	128
.text._ZN2at6native60_GLOBAL__N__aad4af22_27_AdaptiveAveragePooling3d_cu_866e08f930atomicadaptiveaveragegradinputIdEEvPT_PKS3_iiiiiil:
        .type           _ZN2at6native60_GLOBAL__N__aad4af22_27_AdaptiveAveragePooling3d_cu_866e08f930atomicadaptiveaveragegradinputIdEEvPT_PKS3_iiiiiil,@function
        .size           _ZN2at6native60_GLOBAL__N__aad4af22_27_AdaptiveAveragePooling3d_cu_866e08f930atomicadaptiveaveragegradinputIdEEvPT_PKS3_iiiiiil,(.L_x_1130 - _ZN2at6native60_GLOBAL__N__aad4af22_27_AdaptiveAveragePooling3d_cu_866e08f930atomicadaptiveaveragegradinputIdEEvPT_PKS3_iiiiiil)
        .other          _ZN2at6native60_GLOBAL__N__aad4af22_27_AdaptiveAveragePooling3d_cu_866e08f930atomicadaptiveaveragegradinputIdEEvPT_PKS3_iiiiiil,@"STO_CUDA_ENTRY STV_DEFAULT"
_ZN2at6native60_GLOBAL__N__aad4af22_27_AdaptiveAveragePooling3d_cu_866e08f930atomicadaptiveaveragegradinputIdEEvPT_PKS3_iiiiiil:
        /* <DEDUP_REMOVED lines=21> */
[----:B------:R-:W-:Y:S05]  /*0150*/  CALL.REL.NOINC `($__internal_9_$__cuda_sm20_div_s64) ;  /* 0x0000002c00047944 */ /* 0x000fea0003c00000 */
[----:B------:R-:W-:Y:S01]  /*0160*/  ULDC UR4, c[0x0][0x22c] ;  /* 0x00008b0000047ab9 */ /* 0x000fe20000000800 */
[--C-:B------:R-:W-:Y:S02]  /*0170*/  IMAD.MOV R4, RZ, RZ, -R36.reuse ;  /* 0x000000ffff047224 */ /* 0x100fe400078e0a24 */
[----:B------:R-:W-:Y:S02]  /*0180*/  IMAD.U32 R7, RZ, RZ, UR4 ;  /* 0x00000004ff077e24 */ /* 0x000fe4000f8e00ff */
[----:B------:R-:W-:Y:S02]  /*0190*/  IMAD.MOV.U32 R3, RZ, RZ, R36 ;  /* 0x000000ffff037224 */ /* 0x000fe400078e0024 */
[----:B------:R-:W-:Y:S01]  /*01a0*/  IMAD R4, R4, R7, UR8 ;  /* 0x0000000804047e24 */ /* 0x000fe2000f8e0207 */
[----:B------:R-:W-:Y:S06]  /*01b0*/  BRA `(.L_x_680) ;  /* 0x0000000000507947 */ /* 0x000fec0003800000 */
.L_x_679:
        /* <DEDUP_REMOVED lines=20> */
.L_x_680:
        /* <DEDUP_REMOVED lines=12> */
[----:B------:R-:W-:Y:S05]  /*03c0*/  CALL.REL.NOINC `($__internal_9_$__cuda_sm20_div_s64) ;  /* 0x0000002800687944 */ /* 0x000fea0003c00000 */
[----:B------:R-:W-:Y:S01]  /*03d0*/  IADD3 R0, P0, RZ, -R36, RZ ;  /* 0x80000024ff007210 */ /* 0x000fe20007f1e0ff */
[----:B------:R-:W-:Y:S01]  /*03e0*/  ULDC UR5, c[0x0][0x22c] ;  /* 0x00008b0000057ab9 */ /* 0x000fe20000000800 */
[----:B------:R-:W-:Y:S01]  /*03f0*/  IMAD.MOV.U32 R6, RZ, RZ, R36 ;  /* 0x000000ffff067224 */ /* 0x000fe200078e0024 */
[----:B------:R-:W-:Y:S02]  /*0400*/  MOV R7, UR5 ;  /* 0x0000000500077c02 */ /* 0x000fe40008000f00 */
[----:B------:R-:W-:-:S03]  /*0410*/  IMAD.X R24, RZ, RZ, ~R24, P0 ;  /* 0x000000ffff187224 */ /* 0x000fc600000e0e18 */
[----:B------:R-:W-:-:S04]  /*0420*/  IMAD.WIDE.U32 R8, R0, R7, R4 ;  /* 0x0000000700087225 */ /* 0x000fc800078e0004 */
[----:B------:R-:W-:-:S04]  /*0430*/  IMAD R11, R24, R7, RZ ;  /* 0x00000007180b7224 */ /* 0x000fc800078e02ff */
[----:B------:R-:W-:-:S04]  /*0440*/  IMAD R11, R20, R0, R11 ;  /* 0x00000000140b7224 */ /* 0x000fc800078e020b */
[----:B------:R-:W-:Y:S01]  /*0450*/  IMAD.IADD R0, R9, 0x1, R11 ;  /* 0x0000000109007824 */ /* 0x000fe200078e020b */
[----:B------:R-:W-:Y:S06]  /*0460*/  BRA `(.L_x_683) ;  /* 0x0000000000547947 */ /* 0x000fec0003800000 */
.L_x_682:
        /* <DEDUP_REMOVED lines=13> */
[----:B------:R-:W-:Y:S01]  /*0540*/  @P0 IMAD.IADD R0, R0, 0x1, -R7 ;  /* 0x0000000100000824 */ /* 0x000fe200078e0a07 */
[----:B------:R-:W-:-:S04]  /*0550*/  @P0 IADD3 R6, R6, 0x1, RZ ;  /* 0x0000000106060810 */ /* 0x000fc80007ffe0ff */
[----:B------:R-:W-:Y:S01]  /*0560*/  ISETP.GE.U32.AND P1, PT, R0, R7, PT ;  /* 0x000000070000720c */ /* 0x000fe20003f26070 */
[----:B------:R-:W-:-:S12]  /*0570*/  HFMA2.MMA R0, -RZ, RZ, 0, 0 ;  /* 0x00000000ff007435 */ /* 0x000fd800000001ff */
[----:B------:R-:W-:Y:S01]  /*0580*/  @P1 VIADD R6, R6, 0x1 ;  /* 0x0000000106061836 */ /* 0x000fe20000000000 */
[----:B------:R-:W-:-:S05]  /*0590*/  @!P2 LOP3.LUT R6, RZ, R7, RZ, 0x33, !PT ;  /* 0x00000007ff06a212 */ /* 0x000fca00078e33ff */
[----:B------:R-:W-:-:S04]  /*05a0*/  IMAD.MOV R8, RZ, RZ, -R6 ;  /* 0x000000ffff087224 */ /* 0x000fc800078e0a06 */
[----:B------:R-:W-:-:S07]  /*05b0*/  IMAD R8, R7, R8, R4 ;  /* 0x0000000807087224 */ /* 0x000fce00078e0204 */
.L_x_683:
[----:B------:R-:W-:Y:S05]  /*05c0*/  BSYNC B0 ;  /* 0x0000000000007941 */ /* 0x000fea0003800000 */
.L_x_681:
        /* <DEDUP_REMOVED lines=10> */
[----:B------:R-:W-:Y:S01]  /*0670*/  MOV R0, 0x6a0 ;  /* 0x000006a000007802 */ /* 0x000fe20000000f00 */
[----:B------:R-:W-:-:S07]  /*0680*/  IMAD.U32 R28, RZ, RZ, UR5 ;  /* 0x00000005ff1c7e24 */ /* 0x000fce000f8e00ff */
[----:B------:R-:W-:Y:S05]  /*0690*/  CALL.REL.NOINC `($__internal_9_$__cuda_sm20_div_s64) ;  /* 0x0000002400b47944 */ /* 0x000fea0003c00000 */
[----:B------:R-:W-:Y:S05]  /*06a0*/  BRA `(.L_x_686) ;  /* 0x0000000000487947 */ /* 0x000fea0003800000 */
.L_x_685:
        /* <DEDUP_REMOVED lines=18> */
.L_x_686:
[----:B------:R-:W-:Y:S05]  /*07d0*/  BSYNC B0 ;  /* 0x0000000000007941 */ /* 0x000fea0003800000 */
.L_x_684:
        /* <DEDUP_REMOVED lines=19> */
.L_x_688:
        /* <DEDUP_REMOVED lines=19> */
.L_x_689:
[----:B------:R-:W-:Y:S05]  /*0a40*/  BSYNC B0 ;  /* 0x0000000000007941 */ /* 0x000fea0003800000 */
.L_x_687:
        /* <DEDUP_REMOVED lines=12> */
[----:B------:R2:W3:Y:S01]  /*0b10*/  I2F.F64 R18, R4 ;  /* 0x0000000400127312 */ /* 0x0004e20000201c00 */
        /* <DEDUP_REMOVED lines=16> */
[----:B-123--:R-:W-:-:S07]  /*0c20*/  SHF.R.S32.HI R9, RZ, 0x1f, R6 ;  /* 0x0000001fff097819 */ /* 0x00efce0000011406 */
.L_x_727:
[----:B------:R-:W-:Y:S01]  /*0c30*/  SHF.R.S32.HI R11, RZ, 0x1f, R2 ;  /* 0x0000001fff0b7819 */ /* 0x000fe20000011402 */
[----:B------:R-:W-:Y:S03]  /*0c40*/  BSSY B0, `(.L_x_690) ;  /* 0x000002d000007945 */ /* 0x000fe60003800000 */
[----:B------:R-:W-:-:S04]  /*0c50*/  LOP3.LUT R0, R11, UR16, RZ, 0xfc, !PT ;  /* 0x000000100b007c12 */ /* 0x000fc8000f8efcff */
[----:B------:R-:W-:-:S13]  /*0c60*/  ISETP.NE.U32.AND P0, PT, R0, RZ, PT ;  /* 0x000000ff0000720c */ /* 0x000fda0003f05070 */
[----:B0123--:R-:W-:Y:S05]  /*0c70*/  @!P0 BRA `(.L_x_691) ;  /* 0x0000000000488947 */ /* 0x00ffea0003800000 */
[----:B------:R-:W-:Y:S01]  /*0c80*/  ULDC UR6, c[0x0][0x230] ;  /* 0x00008c0000067ab9 */ /* 0x000fe20000000800 */
[----:B------:R-:W-:Y:S01]  /*0c90*/  IMAD.MOV.U32 R30, RZ, RZ, R2 ;  /* 0x000000ffff1e7224 */ /* 0x000fe200078e0002 */
[----:B------:R-:W-:Y:S01]  /*0ca0*/  MOV R20, UR16 ;  /* 0x0000001000147c02 */ /* 0x000fe20008000f00 */
        /* <DEDUP_REMOVED lines=15> */
.L_x_691:
        /* <DEDUP_REMOVED lines=23> */
.L_x_692:
[----:B------:R-:W-:Y:S05]  /*0f10*/  BSYNC B0 ;  /* 0x0000000000007941 */ /* 0x000fea0003800000 */
.L_x_690:
        /* <DEDUP_REMOVED lines=13> */
[----:B------:R-:W-:Y:S05]  /*0ff0*/  CALL.REL.NOINC `($__internal_9_$__cuda_sm20_div_s64) ;  /* 0x0000001c005c7944 */ /* 0x000fea0003c00000 */
[----:B------:R-:W-:Y:S05]  /*1000*/  BRA `(.L_x_695) ;  /* 0x0000000000487947 */ /* 0x000fea0003800000 */
.L_x_694:
        /* <DEDUP_REMOVED lines=18> */
.L_x_695:
[----:B------:R-:W-:Y:S05]  /*1130*/  BSYNC B0 ;  /* 0x0000000000007941 */ /* 0x000fea0003800000 */
.L_x_693:
[----:B------:R-:W-:Y:S01]  /*1140*/  IADD3 R0, P0, R2, 0x1, RZ ;  /* 0x0000000102007810 */ /* 0x000fe20007f1e0ff */
[----:B------:R-:W-:Y:S01]  /*1150*/  ULDC UR6, c[0x0][0x224] ;  /* 0x0000890000067ab9 */ /* 0x000fe20000000800 */
[----:B------:R-:W-:Y:S01]  /*1160*/  IMAD.MOV.U32 R30, RZ, RZ, -0x1 ;  /* 0xffffffffff1e7424 */ /* 0x000fe200078e00ff */
[----:B------:R-:W-:Y:S01]  /*1170*/  BSSY B0, `(.L_x_696) ;  /* 0x0000024000007945 */ /* 0x000fe20003800000 */
[----:B------:R-:W-:Y:S01]  /*1180*/  IADD3.X R11, RZ, R11, RZ, P0, !PT ;  /* 0x0000000bff0b7210 */ /* 0x000fe200007fe4ff */
[----:B------:R-:W-:-:S04]  /*1190*/  IMAD.MOV.U32 R31, RZ, RZ, -0x1 ;  /* 0xffffffffff1f7424 */ /* 0x000fc800078e00ff */
[----:B------:R-:W-:Y:S02]  /*11a0*/  IMAD R11, R11, UR6, RZ ;  /* 0x000000060b0b7c24 */ /* 0x000fe4000f8e02ff */
[----:B------:R-:W-:-:S04]  /*11b0*/  IMAD.WIDE.U32 R30, R0, UR6, R30 ;  /* 0x00000006001e7c25 */ /* 0x000fc8000f8e001e */
[----:B------:R-:W-:-:S05]  /*11c0*/  IMAD R11, R7, R0, R11 ;  /* 0x00000000070b7224 */ /* 0x000fca00078e020b */
[----:B------:R-:W-:Y:S01]  /*11d0*/  IADD3 R29, R31, R11, RZ ;  /* 0x0000000b1f1d7210 */ /* 0x000fe20007ffe0ff */
[----:B------:R-:W-:-:S03]  /*11e0*/  IMAD R11, R10, UR6, R36 ;  /* 0x000000060a0b7c24 */ /* 0x000fc6000f8e0224 */
[----:B------:R-:W-:-:S04]  /*11f0*/  LOP3.LUT R0, R29, UR16, RZ, 0xfc, !PT ;  /* 0x000000101d007c12 */ /* 0x000fc8000f8efcff */
[----:B------:R-:W-:-:S13]  /*1200*/  ISETP.NE.U32.AND P0, PT, R0, RZ, PT ;  /* 0x000000ff0000720c */ /* 0x000fda0003f05070 */
[----:B------:R-:W-:Y:S05]  /*1210*/  @!P0 BRA `(.L_x_697) ;  /* 0x0000000000188947 */ /* 0x000fea0003800000 */
[----:B------:R-:W-:Y:S01]  /*1220*/  ULDC UR6, c[0x0][0x230] ;  /* 0x00008c0000067ab9 */ /* 0x000fe20000000800 */
[----:B------:R-:W-:Y:S01]  /*1230*/  IMAD.U32 R20, RZ, RZ, UR16 ;  /* 0x00000010ff147e24 */ /* 0x000fe2000f8e00ff */
[----:B------:R-:W-:Y:S01]  /*1240*/  MOV R0, 0x1270 ;  /* 0x0000127000007802 */ /* 0x000fe20000000f00 */
[----:B------:R-:W-:-:S07]  /*1250*/  IMAD.U32 R28, RZ, RZ, UR6 ;  /* 0x00000006ff1c7e24 */ /* 0x000fce000f8e00ff */
[----:B------:R-:W-:Y:S05]  /*1260*/  CALL.REL.NOINC `($__internal_9_$__cuda_sm20_div_s64) ;  /* 0x0000001800c07944 */ /* 0x000fea0003c00000 */
[----:B------:R-:W-:Y:S05]  /*1270*/  BRA `(.L_x_698) ;  /* 0x00000000004c7947 */ /* 0x000fea0003800000 */
.L_x_697:
        /* <DEDUP_REMOVED lines=19> */
.L_x_698:
[----:B------:R-:W-:Y:S05]  /*13b0*/  BSYNC B0 ;  /* 0x0000000000007941 */ /* 0x000fea0003800000 */
.L_x_696:
[----:B------:R-:W0:Y:S01]  /*13c0*/  LDC R13, c[0x0][0x234] ;  /* 0x00008d00ff0d7b82 */ /* 0x000e220000000800 */
[----:B------:R-:W-:Y:S01]  /*13d0*/  ISETP.GE.AND P0, PT, R4, 0x1, PT ;  /* 0x000000010400780c */ /* 0x000fe20003f06270 */
[----:B------:R-:W-:Y:S03]  /*13e0*/  BSSY B0, `(.L_x_699) ;  /* 0x0000138000007945 */ /* 0x000fe60003800000 */
[----:B0-----:R-:W-:-:S13]  /*13f0*/  ISETP.GE.OR P0, PT, R3, R13, !P0 ;  /* 0x0000000d0300720c */ /* 0x001fda0004706670 */
[----:B------:R-:W-:Y:S05]  /*1400*/  @P0 BRA `(.L_x_700) ;  /* 0x0000001000d40947 */ /* 0x000fea0003800000 */
[C---:B------:R-:W-:Y:S01]  /*1410*/  IADD3 R10, -R11.reuse, 0x1, R36 ;  /* 0x000000010b0a7810 */ /* 0x040fe20007ffe124 */
[----:B------:R-:W-:Y:S01]  /*1420*/  ULDC UR6, c[0x0][0x228] ;  /* 0x00008a0000067ab9 */ /* 0x000fe20000000800 */
[----:B------:R-:W-:Y:S02]  /*1430*/  IMAD R13, R2, R13, RZ ;  /* 0x0000000d020d7224 */ /* 0x000fe400078e02ff */
[----:B------:R0:W1:Y:S01]  /*1440*/  I2F.F64 R16, R10 ;  /* 0x0000000a00107312 */ /* 0x0000620000201c00 */
[----:B------:R-:W-:Y:S02]  /*1450*/  IMAD R15, R11, UR6, RZ ;  /* 0x000000060b0f7c24 */ /* 0x000fe4000f8e02ff */
[----:B------:R-:W-:Y:S01]  /*1460*/  IADD3 R11, P0, R13, UR10, RZ ;  /* 0x0000000a0d0b7c10 */ /* 0x000fe2000ff1e0ff */
[----:B------:R-:W-:Y:S02]  /*1470*/  IMAD.MOV.U32 R14, RZ, RZ, R3 ;  /* 0x000000ffff0e7224 */ /* 0x000fe400078e0003 */
[----:B------:R-:W-:-:S02]  /*1480*/  IADD3 R12, P1, R6, R15, RZ ;  /* 0x0000000f060c7210 */ /* 0x000fc40007f3e0ff */
[----:B------:R-:W-:Y:S02]  /*1490*/  LEA.HI.X.SX32 R13, R13, UR5, 0x1, P0 ;  /* 0x000000050d0d7c11 */ /* 0x000fe400080f0eff */
[----:B0-----:R-:W-:-:S09]  /*14a0*/  LEA.HI.X.SX32 R15, R15, R9, 0x1, P1 ;  /* 0x000000090f0f7211 */ /* 0x001fd200008f0eff */
.L_x_726:
[----:B-123--:R-:W-:Y:S01]  /*14b0*/  SHF.R.S32.HI R21, RZ, 0x1f, R14 ;  /* 0x0000001fff157819 */ /* 0x00efe2000001140e */
        /* <DEDUP_REMOVED lines=10> */
[----:B-1----:R-:W-:Y:S05]  /*1560*/  CALL.REL.NOINC `($__internal_9_$__cuda_sm20_div_s64) ;  /* 0x0000001800007944 */ /* 0x002fea0003c00000 */
        /* <DEDUP_REMOVED lines=11> */
.L_x_702:
[----:B------:R-:W-:Y:S02]  /*1620*/  ULDC UR6, c[0x0][0x234] ;  /* 0x00008d0000067ab9 */ /* 0x000fe40000000800 */
[----:B------:R-:W-:-:S04]  /*1630*/  IMAD.U32 R25, RZ, RZ, UR6 ;  /* 0x00000006ff197e24 */ /* 0x000fc8000f8e00ff */
[----:B------:R-:W0:Y:S01]  /*1640*/  I2F.U32.RP R0, R25 ;  /* 0x0000001900007306 */ /* 0x000e220000209000 */
[----:B------:R-:W-:-:S07]  /*1650*/  ISETP.NE.U32.AND P2, PT, R25, RZ, PT ;  /* 0x000000ff1900720c */ /* 0x000fce0003f45070 */
[----:B0-----:R-:W0:Y:S02]  /*1660*/  MUFU.RCP R0, R0 ;  /* 0x0000000000007308 */ /* 0x001e240000001000 */
[----:B0-----:R-:W-:Y:S01]  /*1670*/  IADD3 R22, R0, 0xffffffe, RZ ;  /* 0x0ffffffe00167810 */ /* 0x001fe20007ffe0ff */
[----:B------:R-:W-:-:S05]  /*1680*/  IMAD.MOV.U32 R0, RZ, RZ, RZ ;  /* 0x000000ffff007224 */ /* 0x000fca00078e00ff */
[----:B------:R0:W2:Y:S02]  /*1690*/  F2I.FTZ.U32.TRUNC.NTZ R23, R22 ;  /* 0x0000001600177305 */ /* 0x0000a4000021f000 */
[----:B0-----:R-:W-:Y:S02]  /*16a0*/  IMAD.MOV.U32 R22, RZ, RZ, RZ ;  /* 0x000000ffff167224 */ /* 0x001fe400078e00ff */
[----:B--2---:R-:W-:-:S04]  /*16b0*/  IMAD R20, R23, R25, RZ ;  /* 0x0000001917147224 */ /* 0x004fc800078e02ff */
        /* <DEDUP_REMOVED lines=13> */
.L_x_703:
[----:B------:R-:W-:Y:S05]  /*1790*/  BSYNC B1 ;  /* 0x0000000000017941 */ /* 0x000fea0003800000 */
.L_x_701:
        /* <DEDUP_REMOVED lines=13> */
[----:B-1----:R-:W-:Y:S05]  /*1870*/  CALL.REL.NOINC `($__internal_9_$__cuda_sm20_div_s64) ;  /* 0x00000014003c7944 */ /* 0x002fea0003c00000 */
[----:B------:R-:W-:Y:S01]  /*1880*/  MOV R35, R36 ;  /* 0x0000002400237202 */ /* 0x000fe20000000f00 */
[----:B------:R-:W-:Y:S06]  /*1890*/  BRA `(.L_x_706) ;  /* 0x0000000000487947 */ /* 0x000fec0003800000 */
.L_x_705:
[----:B------:R-:W0:Y:S01]  /*18a0*/  I2F.U32.RP R20, R25 ;  /* 0x0000001900147306 */ /* 0x000e220000209000 */
[----:B------:R-:W-:-:S07]  /*18b0*/  ISETP.NE.U32.AND P2, PT, R25, RZ, PT ;  /* 0x000000ff1900720c */ /* 0x000fce0003f45070 */
[----:B0-----:R-:W0:Y:S02]  /*18c0*/  MUFU.RCP R20, R20 ;  /* 0x0000001400147308 */ /* 0x001e240000001000 */
[----:B0-----:R-:W-:-:S06]  /*18d0*/  VIADD R22, R20, 0xffffffe ;  /* 0x0ffffffe14167836 */ /* 0x001fcc0000000000 */
[----:B------:R0:W2:Y:S02]  /*18e0*/  F2I.FTZ.U32.TRUNC.NTZ R23, R22 ;  /* 0x0000001600177305 */ /* 0x0000a4000021f000 */
[----:B0-----:R-:W-:Y:S01]  /*18f0*/  HFMA2.MMA R22, -RZ, RZ, 0, 0 ;  /* 0x00000000ff167435 */ /* 0x001fe200000001ff */
[----:B--2---:R-:W-:-:S04]  /*1900*/  IMAD.MOV R0, RZ, RZ, -R23 ;  /* 0x000000ffff007224 */ /* 0x004fc800078e0a17 */
        /* <DEDUP_REMOVED lines=11> */
.L_x_706:
[----:B------:R-:W-:Y:S05]  /*19c0*/  BSYNC B1 ;  /* 0x0000000000017941 */ /* 0x000fea0003800000 */
.L_x_704:
        /* <DEDUP_REMOVED lines=17> */
[----:B-1----:R-:W-:Y:S05]  /*1ae0*/  CALL.REL.NOINC `($__internal_9_$__cuda_sm20_div_s64) ;  /* 0x0000001000a07944 */ /* 0x002fea0003c00000 */
[----:B------:R-:W-:Y:S05]  /*1af0*/  BRA `(.L_x_709) ;  /* 0x00000000004c7947 */ /* 0x000fea0003800000 */
.L_x_708:
        /* <DEDUP_REMOVED lines=19> */
.L_x_709:
[----:B------:R-:W-:Y:S05]  /*1c30*/  BSYNC B1 ;  /* 0x0000000000017941 */ /* 0x000fea0003800000 */
.L_x_707:
[----:B------:R-:W-:Y:S01]  /*1c40*/  IADD3 R0, P0, R14, R11, RZ ;  /* 0x0000000b0e007210 */ /* 0x000fe20007f1e0ff */
[----:B------:R-:W-:-:S03]  /*1c50*/  ULDC.64 UR6, c[0x0][0x218] ;  /* 0x0000860000067ab9 */ /* 0x000fc60000000a00 */
[----:B------:R-:W-:Y:S02]  /*1c60*/  IADD3.X R21, R21, R13, RZ, P0, !PT ;  /* 0x0000000d15157210 */ /* 0x000fe400007fe4ff */
[C---:B------:R-:W-:Y:S01]  /*1c70*/  LEA R22, P0, R0.reuse, UR6, 0x3 ;  /* 0x0000000600167c11 */ /* 0x040fe2000f8018ff */
[----:B------:R-:W-:Y:S01]  /*1c80*/  IMAD.MOV.U32 R20, RZ, RZ, 0x1 ;  /* 0x00000001ff147424 */ /* 0x000fe200078e00ff */
[----:B------:R-:W-:Y:S02]  /*1c90*/  ULDC UR6, c[0x0][0x228] ;  /* 0x00008a0000067ab9 */ /* 0x000fe40000000800 */
[----:B------:R-:W-:-:S06]  /*1ca0*/  LEA.HI.X R23, R0, UR7, R21, 0x3, P0 ;  /* 0x0000000700177c11 */ /* 0x000fcc00080f1c15 */
[----:B------:R-:W2:Y:S01]  /*1cb0*/  LDG.E.64 R22, desc[UR12][R22.64] ;  /* 0x0000000c16167981 */ /* 0x000ea2000c1e1b00 */
[----:B------:R-:W0:Y:S01]  /*1cc0*/  MUFU.RCP64H R21, R19 ;  /* 0x0000001300157308 */ /* 0x000e220000001800 */
[----:B------:R-:W-:Y:S01]  /*1cd0*/  IMAD R37, R34, UR6, R35 ;  /* 0x0000000622257c24 */ /* 0x000fe2000f8e0223 */
[----:B------:R-:W-:Y:S01]  /*1ce0*/  ULDC.64 UR6, c[0x0][0x210] ;  /* 0x0000840000067ab9 */ /* 0x000fe20000000a00 */
[----:B------:R-:W-:Y:S03]  /*1cf0*/  BSSY B1, `(.L_x_710) ;  /* 0x000001a000017945 */ /* 0x000fe60003800000 */
[----:B------:R-:W-:Y:S02]  /*1d00*/  IADD3 R39, P1, R12, R37, RZ ;  /* 0x000000250c277210 */ /* 0x000fe40007f3e0ff */
[----:B------:R-:W-:Y:S02]  /*1d10*/  IADD3 R40, -R37, 0x1, R36 ;  /* 0x0000000125287810 */ /* 0x000fe40007ffe124 */
[----:B------:R-:W-:Y:S01]  /*1d20*/  LEA R38, P2, R39, UR6, 0x3 ;  /* 0x0000000627267c11 */ /* 0x000fe2000f8418ff */
        /* <DEDUP_REMOVED lines=10> */
[----:B------:R-:W-:Y:S02]  /*1dd0*/  FSETP.GT.AND P0, PT, |R0|, 1.469367938527859385e-39, PT ;  /* 0x001000000000780b */ /* 0x000fe40003f04200 */
[----:B------:R-:W-:-:S04]  /*1de0*/  LEA.HI.X.SX32 R0, R37, R15, 0x1, P1 ;  /* 0x0000000f25007211 */ /* 0x000fc800008f0eff */
[----:B------:R-:W-:-:S07]  /*1df0*/  LEA.HI.X R39, R39, UR7, R0, 0x3, P2 ;  /* 0x0000000727277c11 */ /* 0x000fce00090f1c00 */
[----:B------:R-:W-:Y:S05]  /*1e00*/  @P0 BRA P3, `(.L_x_711) ;  /* 0x0000000000200947 */ /* 0x000fea0001800000 */
[----:B------:R-:W-:Y:S01]  /*1e10*/  IMAD.MOV.U32 R24, RZ, RZ, R22 ;  /* 0x000000ffff187224 */ /* 0x000fe200078e0016 */
[----:B------:R-:W-:Y:S01]  /*1e20*/  MOV R25, R23 ;  /* 0x0000001700197202 */ /* 0x000fe20000000f00 */
[----:B------:R-:W-:Y:S01]  /*1e30*/  IMAD.MOV.U32 R22, RZ, RZ, R18 ;  /* 0x000000ffff167224 */ /* 0x000fe200078e0012 */
[----:B------:R-:W-:Y:S01]  /*1e40*/  MOV R0, 0x1e70 ;  /* 0x00001e7000007802 */ /* 0x000fe20000000f00 */
[----:B------:R-:W-:-:S07]  /*1e50*/  IMAD.MOV.U32 R23, RZ, RZ, R19 ;  /* 0x000000ffff177224 */ /* 0x000fce00078e0013 */
[----:B-1----:R-:W-:Y:S05]  /*1e60*/  CALL.REL.NOINC `($__internal_8_$__cuda_sm20_div_rn_f64_full) ;  /* 0x0000000800547944 */ /* 0x002fea0003c00000 */
[----:B------:R-:W-:Y:S01]  /*1e70*/  MOV R20, R28 ;  /* 0x0000001c00147202 */ /* 0x000fe20000000f00 */
[----:B------:R-:W-:-:S07]  /*1e80*/  IMAD.MOV.U32 R21, RZ, RZ, R29 ;  /* 0x000000ffff157224 */ /* 0x000fce00078e001d */
.L_x_711:
[----:B------:R-:W-:Y:S05]  /*1e90*/  BSYNC B1 ;  /* 0x0000000000017941 */ /* 0x000fea0003800000 */
.L_x_710:
[----:B-1----:R-:W0:Y:S01]  /*1ea0*/  MUFU.RCP64H R25, R17 ;  /* 0x0000001100197308 */ /* 0x002e220000001800 */
[----:B------:R-:W-:Y:S01]  /*1eb0*/  IMAD.MOV.U32 R24, RZ, RZ, 0x1 ;  /* 0x00000001ff187424 */ /* 0x000fe200078e00ff */
[----:B------:R-:W-:Y:S01]  /*1ec0*/  FSETP.GEU.AND P1, PT, |R21|, 6.5827683646048100446e-37, PT ;  /* 0x036000001500780b */ /* 0x000fe20003f2e200 */
[----:B------:R-:W-:Y:S04]  /*1ed0*/  BSSY B1, `(.L_x_712) ;  /* 0x0000012000017945 */ /* 0x000fe80003800000 */
[----:B0-----:R-:W-:-:S08]  /*1ee0*/  DFMA R22, -R16, R24, 1 ;  /* 0x3ff000001016742b */ /* 0x001fd00000000118 */
[----:B------:R-:W-:-:S08]  /*1ef0*/  DFMA R22, R22, R22, R22 ;  /* 0x000000161616722b */ /* 0x000fd00000000016 */
[----:B------:R-:W-:-:S08]  /*1f00*/  DFMA R22, R24, R22, R24 ;  /* 0x000000161816722b */ /* 0x000fd00000000018 */
[----:B------:R-:W-:-:S08]  /*1f10*/  DFMA R24, -R16, R22, 1 ;  /* 0x3ff000001018742b */ /* 0x000fd00000000116 */
[----:B------:R-:W-:-:S08]  /*1f20*/  DFMA R24, R22, R24, R22 ;  /* 0x000000181618722b */ /* 0x000fd00000000016 */
[----:B------:R-:W-:-:S08]  /*1f30*/  DMUL R22, R24, R20 ;  /* 0x0000001418167228 */ /* 0x000fd00000000000 */
        /* <DEDUP_REMOVED lines=10> */
[----:B------:R-:W-:Y:S05]  /*1fe0*/  CALL.REL.NOINC `($__internal_8_$__cuda_sm20_div_rn_f64_full) ;  /* 0x0000000400f47944 */ /* 0x000fea0003c00000 */
.L_x_713:
[----:B------:R-:W-:Y:S05]  /*1ff0*/  BSYNC B1 ;  /* 0x0000000000017941 */ /* 0x000fea0003800000 */
.L_x_712:
[----:B------:R-:W0:Y:S01]  /*2000*/  I2F.F64 R20, R40 ;  /* 0x0000002800147312 */ /* 0x000e220000201c00 */
[----:B------:R-:W-:Y:S01]  /*2010*/  IMAD.MOV.U32 R24, RZ, RZ, 0x1 ;  /* 0x00000001ff187424 */ /* 0x000fe200078e00ff */
[----:B------:R-:W-:Y:S01]  /*2020*/  FSETP.GEU.AND P1, PT, |R29|, 6.5827683646048100446e-37, PT ;  /* 0x036000001d00780b */ /* 0x000fe20003f2e200 */
[----:B------:R-:W-:Y:S05]  /*2030*/  BSSY B1, `(.L_x_714) ;  /* 0x0000015000017945 */ /* 0x000fea0003800000 */
[----:B0-----:R-:W0:Y:S02]  /*2040*/  MUFU.RCP64H R25, R21 ;  /* 0x0000001500197308 */ /* 0x001e240000001800 */
        /* <DEDUP_REMOVED lines=14> */
[----:B------:R-:W-:Y:S01]  /*2130*/  MOV R0, 0x2160 ;  /* 0x0000216000007802 */ /* 0x000fe20000000f00 */
[----:B------:R-:W-:-:S07]  /*2140*/  IMAD.MOV.U32 R23, RZ, RZ, R21 ;  /* 0x000000ffff177224 */ /* 0x000fce00078e0015 */
[----:B------:R-:W-:Y:S05]  /*2150*/  CALL.REL.NOINC `($__internal_8_$__cuda_sm20_div_rn_f64_full) ;  /* 0x0000000400987944 */ /* 0x000fea0003c00000 */
[----:B------:R-:W-:Y:S01]  /*2160*/  MOV R22, R28 ;  /* 0x0000001c00167202 */ /* 0x000fe20000000f00 */
[----:B------:R-:W-:-:S07]  /*2170*/  IMAD.MOV.U32 R23, RZ, RZ, R29 ;  /* 0x000000ffff177224 */ /* 0x000fce00078e001d */
.L_x_715:
[----:B------:R-:W-:Y:S05]  /*2180*/  BSYNC B1 ;  /* 0x0000000000017941 */ /* 0x000fea0003800000 */
.L_x_714:
[----:B------:R-:W-:Y:S01]  /*2190*/  IADD3 R21, -R34, RZ, RZ ;  /* 0x000000ff22157210 */ /* 0x000fe20007ffe1ff */
[----:B------:R-:W-:Y:S01]  /*21a0*/  ULDC UR6, c[0x0][0x228] ;  /* 0x00008a0000067ab9 */ /* 0x000fe20000000800 */
[----:B------:R-:W-:Y:S01]  /*21b0*/  IMAD.IADD R37, R36, 0x1, -R37 ;  /* 0x0000000124257824 */ /* 0x000fe200078e0a25 */
[----:B------:R-:W-:Y:S01]  /*21c0*/  LOP3.LUT R0, R40, 0x3, RZ, 0xc0, !PT ;  /* 0x0000000328007812 */ /* 0x000fe200078ec0ff */
[----:B------:R-:W-:Y:S01]  /*21d0*/  BSSY B1, `(.L_x_716) ;  /* 0x0000054000017945 */ /* 0x000fe20003800000 */
[----:B------:R-:W-:Y:S02]  /*21e0*/  IMAD R36, R21, UR6, R36 ;  /* 0x0000000615247c24 */ /* 0x000fe4000f8e0224 */
[----:B------:R-:W-:Y:S01]  /*21f0*/  ISETP.GE.U32.AND P0, PT, R37, 0x3, PT ;  /* 0x000000032500780c */ /* 0x000fe20003f06070 */
[----:B------:R-:W-:Y:S02]  /*2200*/  IMAD.MOV.U32 R29, RZ, RZ, RZ ;  /* 0x000000ffff1d7224 */ /* 0x000fe400078e00ff */
[----:B------:R-:W-:-:S10]  /*2210*/  IADD3 R35, -R35, R36, -R0 ;  /* 0x0000002423237210 */ /* 0x000fd40007ffe900 */
.L_x_725:
[----:B------:R-:W-:Y:S01]  /*2220*/  ISETP.GE.AND P2, PT, R10, 0x1, PT ;  /* 0x000000010a00780c */ /* 0x000fe20003f46270 */
[----:B------:R-:W-:Y:S01]  /*2230*/  VIADD R29, R29, 0x1 ;  /* 0x000000011d1d7836 */ /* 0x000fe20000000000 */
[----:B------:R-:W-:Y:S04]  /*2240*/  BSSY B2, `(.L_x_717) ;  /* 0x0000049000027945 */ /* 0x000fe80003800000 */
[----:B------:R-:W-:-:S07]  /*2250*/  ISETP.GE.AND P1, PT, R29, R4, PT ;  /* 0x000000041d00720c */ /* 0x000fce0003f26270 */
[----:B0123--:R-:W-:Y:S06]  /*2260*/  @!P2 BRA `(.L_x_718) ;  /* 0x000000040018a947 */ /* 0x00ffec0003800000 */
[----:B------:R-:W-:-:S11]  /*2270*/  HFMA2.MMA R31, -RZ, RZ, 0, 0 ;  /* 0x00000000ff1f7435 */ /* 0x000fd600000001ff */
.L_x_724:
[----:B------:R-:W-:Y:S01]  /*2280*/  ISETP.GE.AND P2, PT, R40, 0x1, PT ;  /* 0x000000012800780c */ /* 0x000fe20003f46270 */
[----:B------:R-:W-:-:S12]  /*2290*/  BSSY B3, `(.L_x_719) ;  /* 0x0000040000037945 */ /* 0x000fd80003800000 */
[----:B0123--:R-:W-:Y:S05]  /*22a0*/  @!P2 BRA `(.L_x_720) ;  /* 0x0000000000f8a947 */ /* 0x00ffea0003800000 */
        /* <DEDUP_REMOVED lines=10> */
[----:B------:R-:W-:-:S04]  /*2350*/  IMAD.WIDE R20, R21, 0x8, R38 ;  /* 0x0000000815147825 */ /* 0x000fc800078e0226 */
[----:B------:R-:W-:Y:S02]  /*2360*/  IMAD.MOV.U32 R30, RZ, RZ, R26 ;  /* 0x000000ffff1e7224 */ /* 0x000fe400078e001a */
[----:B------:R-:W-:-:S04]  /*2370*/  IMAD.WIDE R24, R25, 0x8, R38 ;  /* 0x0000000819187825 */ /* 0x000fc800078e0226 */
[----:B------:R-:W-:Y:S01]  /*2380*/  IMAD.WIDE R26, R37, 0x8, R38 ;  /* 0x00000008251a7825 */ /* 0x000fe200078e0226 */
[----:B------:R-:W-:-:S03]  /*2390*/  MOV R44, R24 ;  /* 0x00000018002c7202 */ /* 0x000fc60000000f00 */
[----:B------:R-:W-:Y:S02]  /*23a0*/  IMAD.MOV.U32 R37, RZ, RZ, R21 ;  /* 0x000000ffff257224 */ /* 0x000fe400078e0015 */
[----:B------:R-:W-:Y:S01]  /*23b0*/  IMAD.MOV.U32 R21, RZ, RZ, R25 ;  /* 0x000000ffff157224 */ /* 0x000fe200078e0019 */
[----:B------:R-:W-:Y:S01]  /*23c0*/  MOV R25, R27 ;  /* 0x0000001b00197202 */ /* 0x000fe20000000f00 */
[----:B------:R-:W-:Y:S02]  /*23d0*/  IMAD.MOV.U32 R28, RZ, RZ, R20 ;  /* 0x000000ffff1c7224 */ /* 0x000fe400078e0014 */
[----:B------:R-:W-:Y:S02]  /*23e0*/  IMAD.MOV.U32 R43, RZ, RZ, R26 ;  /* 0x000000ffff2b7224 */ /* 0x000fe400078e001a */
[----:B------:R-:W-:Y:S02]  /*23f0*/  IMAD.MOV.U32 R32, RZ, RZ, RZ ;  /* 0x000000ffff207224 */ /* 0x000fe400078e00ff */
[----:B------:R-:W-:-:S07]  /*2400*/  IMAD.MOV.U32 R34, RZ, RZ, R35 ;  /* 0x000000ffff227224 */ /* 0x000fce00078e0023 */
.L_x_723:
[----:B------:R-:W-:Y:S01]  /*2410*/  IADD3 R34, R34, -0x4, RZ ;  /* 0xfffffffc22227810 */ /* 0x000fe20007ffe0ff */
[----:B0-----:R-:W-:Y:S01]  /*2420*/  IMAD.MOV.U32 R26, RZ, RZ, R30 ;  /* 0x000000ffff1a7224 */ /* 0x001fe200078e001e */
[----:B------:R-:W-:Y:S01]  /*2430*/  MOV R27, R41 ;  /* 0x00000029001b7202 */ /* 0x000fe20000000f00 */
[----:B------:R-:W-:Y:S01]  /*2440*/  IMAD.MOV.U32 R24, RZ, RZ, R43 ;  /* 0x000000ffff187224 */ /* 0x000fe200078e002b */
[----:B------:R-:W-:Y:S02]  /*2450*/  ISETP.NE.AND P2, PT, R34, -0x1, PT ;  /* 0xffffffff2200780c */ /* 0x000fe40003f45270 */
[----:B------:R-:W-:Y:S01]  /*2460*/  MOV R20, R44 ;  /* 0x0000002c00147202 */ /* 0x000fe20000000f00 */
[----:B------:R0:W-:Y:S01]  /*2470*/  REDG.E.ADD.F64.RN.STRONG.GPU desc[UR12][R26.64], R22 ;  /* 0x000000161a0079a6 */ /* 0x0001e2000c10ff8c */
[C---:B------:R-:W-:Y:S02]  /*2480*/  IADD3 R36, P3, R28.reuse, 0x20, RZ ;  /* 0x000000201c247810 */ /* 0x040fe40007f7e0ff */
[C---:B------:R-:W-:Y:S01]  /*2490*/  IADD3 R30, P6, R28.reuse, 0x8, RZ ;  /* 0x000000081c1e7810 */ /* 0x040fe20007fde0ff */
[----:B------:R1:W-:Y:S01]  /*24a0*/  REDG.E.ADD.F64.RN.STRONG.GPU desc[UR12][R24.64], R22 ;  /* 0x00000016180079a6 */ /* 0x0003e2000c10ff8c */
[C---:B------:R-:W-:Y:S01]  /*24b0*/  IADD3 R44, P4, R28.reuse, 0x18, RZ ;  /* 0x000000181c2c7810 */ /* 0x040fe20007f9e0ff */
[----:B------:R-:W-:Y:S01]  /*24c0*/  IMAD.X R42, RZ, RZ, R37, P3 ;  /* 0x000000ffff2a7224 */ /* 0x000fe200018e0625 */
[----:B------:R-:W-:Y:S01]  /*24d0*/  IADD3 R43, P5, R28, 0x10, RZ ;  /* 0x000000101c2b7810 */ /* 0x000fe20007fbe0ff */
[----:B------:R2:W-:Y:S01]  /*24e0*/  REDG.E.ADD.F64.RN.STRONG.GPU desc[UR12][R20.64], R22 ;  /* 0x00000016140079a6 */ /* 0x0005e2000c10ff8c */
[----:B0-----:R-:W-:-:S02]  /*24f0*/  IMAD.MOV.U32 R26, RZ, RZ, R28 ;  /* 0x000000ffff1a7224 */ /* 0x001fc400078e001c */
[--C-:B------:R-:W-:Y:S01]  /*2500*/  IMAD.MOV.U32 R27, RZ, RZ, R37.reuse ;  /* 0x000000ffff1b7224 */ /* 0x100fe200078e0025 */
[----:B------:R-:W-:Y:S01]  /*2510*/  MOV R28, R36 ;  /* 0x00000024001c7202 */ /* 0x000fe20000000f00 */
[--C-:B------:R-:W-:Y:S01]  /*2520*/  IMAD.X R41, RZ, RZ, R37.reuse, P6 ;  /* 0x000000ffff297224 */ /* 0x100fe200030e0625 */
[----:B-1----:R-:W-:Y:S02]  /*2530*/  IADD3.X R25, RZ, R37, RZ, P5, !PT ;  /* 0x00000025ff197210 */ /* 0x002fe40002ffe4ff */
[----:B------:R0:W-:Y:S01]  /*2540*/  REDG.E.ADD.F64.RN.STRONG.GPU desc[UR12][R26.64], R22 ;  /* 0x000000161a0079a6 */ /* 0x0001e2000c10ff8c */
[----:B--2---:R-:W-:Y:S02]  /*2550*/  IMAD.X R21, RZ, RZ, R37, P4 ;  /* 0x000000ffff157224 */ /* 0x004fe400020e0625 */
[----:B------:R-:W-:Y:S02]  /*2560*/  VIADD R32, R32, 0x4 ;  /* 0x0000000420207836 */ /* 0x000fe40000000000 */
[----:B------:R-:W-:Y:S01]  /*2570*/  IMAD.MOV.U32 R37, RZ, RZ, R42 ;  /* 0x000000ffff257224 */ /* 0x000fe200078e002a */
[----:B------:R-:W-:Y:S06]  /*2580*/  @P2 BRA `(.L_x_723) ;  /* 0xfffffffc00a02947 */ /* 0x000fec000383ffff */
.L_x_722:
[----:B------:R-:W-:Y:S05]  /*2590*/  BSYNC B4 ;  /* 0x0000000000047941 */ /* 0x000fea0003800000 */
.L_x_721:
[----:B------:R-:W-:-:S13]  /*25a0*/  ISETP.NE.AND P2, PT, R0, RZ, PT ;  /* 0x000000ff0000720c */ /* 0x000fda0003f45270 */
[----:B------:R-:W-:Y:S05]  /*25b0*/  @!P2 BRA `(.L_x_720) ;  /* 0x000000000034a947 */ /* 0x000fea0003800000 */
[----:B------:R-:W-:Y:S01]  /*25c0*/  ISETP.NE.AND P2, PT, R0, 0x1, PT ;  /* 0x000000010000780c */ /* 0x000fe20003f45270 */
[----:B------:R-:W-:-:S04]  /*25d0*/  IMAD.IADD R33, R33, 0x1, R32 ;  /* 0x0000000121217824 */ /* 0x000fc800078e0220 */
[----:B------:R-:W-:-:S05]  /*25e0*/  IMAD.WIDE R20, R33, 0x8, R38 ;  /* 0x0000000821147825 */ /* 0x000fca00078e0226 */
[----:B------:R1:W-:Y:S03]  /*25f0*/  REDG.E.ADD.F64.RN.STRONG.GPU desc[UR12][R20.64], R22 ;  /* 0x00000016140079a6 */ /* 0x0003e6000c10ff8c */
[----:B------:R-:W-:Y:S05]  /*2600*/  @!P2 BRA `(.L_x_720) ;  /* 0x000000000020a947 */ /* 0x000fea0003800000 */
[----:B------:R-:W-:Y:S02]  /*2610*/  ISETP.NE.AND P2, PT, R0, 0x2, PT ;  /* 0x000000020000780c */ /* 0x000fe40003f45270 */
[----:B-1----:R-:W-:-:S05]  /*2620*/  IADD3 R21, R33, 0x1, RZ ;  /* 0x0000000121157810 */ /* 0x002fca0007ffe0ff */
[----:B------:R-:W-:-:S05]  /*2630*/  IMAD.WIDE R20, R21, 0x8, R38 ;  /* 0x0000000815147825 */ /* 0x000fca00078e0226 */
[----:B------:R2:W-:Y:S01]  /*2640*/  REDG.E.ADD.F64.RN.STRONG.GPU desc[UR12][R20.64], R22 ;  /* 0x00000016140079a6 */ /* 0x0005e2000c10ff8c */
[----:B------:R-:W-:Y:S05]  /*2650*/  @!P2 BRA `(.L_x_720) ;  /* 0x00000000000ca947 */ /* 0x000fea0003800000 */
[----:B--2---:R-:W-:-:S04]  /*2660*/  VIADD R21, R33, 0x2 ;  /* 0x0000000221157836 */ /* 0x004fc80000000000 */
[----:B------:R-:W-:-:S05]  /*2670*/  IMAD.WIDE R20, R21, 0x8, R38 ;  /* 0x0000000815147825 */ /* 0x000fca00078e0226 */
[----:B------:R3:W-:Y:S02]  /*2680*/  REDG.E.ADD.F64.RN.STRONG.GPU desc[UR12][R20.64], R22 ;  /* 0x00000016140079a6 */ /* 0x0007e4000c10ff8c */
.L_x_720:
[----:B------:R-:W-:Y:S05]  /*2690*/  BSYNC B3 ;  /* 0x0000000000037941 */ /* 0x000fea0003800000 */
.L_x_719:
[----:B------:R-:W-:-:S05]  /*26a0*/  VIADD R31, R31, 0x1 ;  /* 0x000000011f1f7836 */ /* 0x000fca0000000000 */
[----:B------:R-:W-:-:S13]  /*26b0*/  ISETP.GE.AND P2, PT, R31, R10, PT ;  /* 0x0000000a1f00720c */ /* 0x000fda0003f46270 */
[----:B------:R-:W-:Y:S05]  /*26c0*/  @!P2 BRA `(.L_x_724) ;  /* 0xfffffff800eca947 */ /* 0x000fea000383ffff */
.L_x_718:
[----:B------:R-:W-:Y:S05]  /*26d0*/  BSYNC B2 ;  /* 0x0000000000027941 */ /* 0x000fea0003800000 */
.L_x_717:
[----:B------:R-:W-:-:S04]  /*26e0*/  LEA R38, P2, R5, R38, 0x3 ;  /* 0x0000002605267211 */ /* 0x000fc800078418ff */
[----:B------:R-:W-:Y:S01]  /*26f0*/  IADD3.X R39, R39, R8, RZ, P2, !PT ;  /* 0x0000000827277210 */ /* 0x000fe200017fe4ff */
[----:B------:R-:W-:Y:S08]  /*2700*/  @!P1 BRA `(.L_x_725) ;  /* 0xfffffff800c49947 */ /* 0x000ff0000383ffff */
[----:B------:R-:W-:Y:S05]  /*2710*/  BSYNC B1 ;  /* 0x0000000000017941 */ /* 0x000fea0003800000 */
.L_x_716:
[----:B------:R-:W-:Y:S01]  /*2720*/  VIADD R14, R14, UR14 ;  /* 0x0000000e0e0e7c36 */ /* 0x000fe20008000000 */
[----:B------:R-:W-:-:S04]  /*2730*/  ULDC UR6, c[0x0][0x234] ;  /* 0x00008d0000067ab9 */ /* 0x000fc80000000800 */
[----:B------:R-:W-:-:S13]  /*2740*/  ISETP.GE.AND P0, PT, R14, UR6, PT ;  /* 0x000000060e007c0c */ /* 0x000fda000bf06270 */
[----:B------:R-:W-:Y:S05]  /*2750*/  @!P0 BRA `(.L_x_726) ;  /* 0xffffffec00548947 */ /* 0x000fea000383ffff */
.L_x_700:
[----:B------:R-:W-:Y:S05]  /*2760*/  BSYNC B0 ;  /* 0x0000000000007941 */ /* 0x000fea0003800000 */
.L_x_699:
[----:B------:R-:W-:Y:S01]  /*2770*/  VIADD R2, R2, UR4 ;  /* 0x0000000402027c36 */ /* 0x000fe20008000000 */
[----:B------:R-:W-:-:S04]  /*2780*/  ULDC UR6, c[0x0][0x230] ;  /* 0x00008c0000067ab9 */ /* 0x000fc80000000800 */
[----:B------:R-:W-:-:S13]  /*2790*/  ISETP.GE.AND P0, PT, R2, UR6, PT ;  /* 0x0000000602007c0c */ /* 0x000fda000bf06270 */
[----:B------:R-:W-:Y:S05]  /*27a0*/  @!P0 BRA `(.L_x_727) ;  /* 0xffffffe400208947 */ /* 0x000fea000383ffff */
[----:B------:R-:W-:Y:S05]  /*27b0*/  EXIT ;  /* 0x000000000000794d */ /* 0x000fea0003800000 */
        .weak           $__internal_8_$__cuda_sm20_div_rn_f64_full
        .type           $__internal_8_$__cuda_sm20_div_rn_f64_full,@function
        .size           $__internal_8_$__cuda_sm20_div_rn_f64_full,($__internal_9_$__cuda_sm20_div_s64 - $__internal_8_$__cuda_sm20_div_rn_f64_full)
$__internal_8_$__cuda_sm20_div_rn_f64_full:
[C---:B------:R-:W-:Y:S01]  /*27c0*/  FSETP.GEU.AND P0, PT, |R23|.reuse, 1.469367938527859385e-39, PT ;  /* 0x001000001700780b */ /* 0x040fe20003f0e200 */
[----:B------:R-:W-:Y:S01]  /*27d0*/  IMAD.MOV.U32 R26, RZ, RZ, 0x1 ;  /* 0x00000001ff1a7424 */ /* 0x000fe200078e00ff */
[----:B------:R-:W-:Y:S01]  /*27e0*/  LOP3.LUT R20, R23, 0x800fffff, RZ, 0xc0, !PT ;  /* 0x800fffff17147812 */ /* 0x000fe200078ec0ff */
[----:B------:R-:W-:Y:S01]  /*27f0*/  IMAD.MOV.U32 R42, RZ, RZ, 0x1ca00000 ;  /* 0x1ca00000ff2a7424 */ /* 0x000fe200078e00ff */
[C---:B------:R-:W-:Y:S01]  /*2800*/  FSETP.GEU.AND P2, PT, |R25|.reuse, 1.469367938527859385e-39, PT ;  /* 0x001000001900780b */ /* 0x040fe20003f4e200 */
[----:B------:R-:W-:Y:S01]  /*2810*/  BSSY B2, `(.L_x_728) ;  /* 0x0000052000027945 */ /* 0x000fe20003800000 */
[----:B------:R-:W-:Y:S02]  /*2820*/  LOP3.LUT R21, R20, 0x3ff00000, RZ, 0xfc, !PT ;  /* 0x3ff0000014157812 */ /* 0x000fe400078efcff */
[----:B------:R-:W-:Y:S02]  /*2830*/  MOV R20, R22 ;  /* 0x0000001600147202 */ /* 0x000fe40000000f00 */
[----:B------:R-:W-:-:S02]  /*2840*/  LOP3.LUT R41, R25, 0x7ff00000, RZ, 0xc0, !PT ;  /* 0x7ff0000019297812 */ /* 0x000fc400078ec0ff */
[----:B------:R-:W-:Y:S01]  /*2850*/  LOP3.LUT R44, R23, 0x7ff00000, RZ, 0xc0, !PT ;  /* 0x7ff00000172c7812 */ /* 0x000fe200078ec0ff */
[----:B------:R-:W-:-:S03]  /*2860*/  @!P0 DMUL R20, R22, 8.98846567431157953865e+307 ;  /* 0x7fe0000016148828 */ /* 0x000fc60000000000 */
[----:B------:R-:W-:Y:S02]  /*2870*/  ISETP.GE.U32.AND P1, PT, R41, R44, PT ;  /* 0x0000002c2900720c */ /* 0x000fe40003f26070 */
[----:B------:R-:W-:Y:S01]  /*2880*/  @!P2 LOP3.LUT R28, R23, 0x7ff00000, RZ, 0xc0, !PT ;  /* 0x7ff00000171ca812 */ /* 0x000fe200078ec0ff */
[----:B------:R-:W0:Y:S03]  /*2890*/  MUFU.RCP64H R27, R21 ;  /* 0x00000015001b7308 */ /* 0x000e260000001800 */
[----:B------:R-:W-:Y:S02]  /*28a0*/  @!P2 ISETP.GE.U32.AND P3, PT, R41, R28, PT ;  /* 0x0000001c2900a20c */ /* 0x000fe40003f66070 */
[----:B------:R-:W-:Y:S02]  /*28b0*/  @!P0 LOP3.LUT R44, R21, 0x7ff00000, RZ, 0xc0, !PT ;  /* 0x7ff00000152c8812 */ /* 0x000fe400078ec0ff */
[----:B------:R-:W-:-:S04]  /*28c0*/  @!P2 SEL R29, R42, 0x63400000, !P3 ;  /* 0x634000002a1da807 */ /* 0x000fc80005800000 */
[----:B------:R-:W-:-:S04]  /*28d0*/  @!P2 LOP3.LUT R32, R29, 0x80000000, R25, 0xf8, !PT ;  /* 0x800000001d20a812 */ /* 0x000fc800078ef819 */
[----:B------:R-:W-:Y:S01]  /*28e0*/  @!P2 LOP3.LUT R33, R32, 0x100000, RZ, 0xfc, !PT ;  /* 0x001000002021a812 */ /* 0x000fe200078efcff */
[----:B------:R-:W-:Y:S01]  /*28f0*/  @!P2 IMAD.MOV.U32 R32, RZ, RZ, RZ ;  /* 0x000000ffff20a224 */ /* 0x000fe200078e00ff */
[----:B0-----:R-:W-:-:S08]  /*2900*/  DFMA R30, R26, -R20, 1 ;  /* 0x3ff000001a1e742b */ /* 0x001fd00000000814 */
[----:B------:R-:W-:-:S08]  /*2910*/  DFMA R30, R30, R30, R30 ;  /* 0x0000001e1e1e722b */ /* 0x000fd0000000001e */
[----:B------:R-:W-:Y:S01]  /*2920*/  DFMA R30, R26, R30, R26 ;  /* 0x0000001e1a1e722b */ /* 0x000fe2000000001a */
[----:B------:R-:W-:Y:S02]  /*2930*/  SEL R27, R42, 0x63400000, !P1 ;  /* 0x634000002a1b7807 */ /* 0x000fe40004800000 */
[----:B------:R-:W-:Y:S02]  /*2940*/  MOV R26, R24 ;  /* 0x00000018001a7202 */ /* 0x000fe40000000f00 */
[----:B------:R-:W-:-:S03]  /*2950*/  LOP3.LUT R27, R27, 0x800fffff, R25, 0xf8, !PT ;  /* 0x800fffff1b1b7812 */ /* 0x000fc600078ef819 */
[----:B------:R-:W-:-:S03]  /*2960*/  DFMA R28, R30, -R20, 1 ;  /* 0x3ff000001e1c742b */ /* 0x000fc60000000814 */
[----:B------:R-:W-:-:S05]  /*2970*/  @!P2 DFMA R26, R26, 2, -R32 ;  /* 0x400000001a1aa82b */ /* 0x000fca0000000820 */
[----:B------:R-:W-:-:S08]  /*2980*/  DFMA R28, R30, R28, R30 ;  /* 0x0000001c1e1c722b */ /* 0x000fd0000000001e */
[----:B------:R-:W-:-:S08]  /*2990*/  DMUL R30, R28, R26 ;  /* 0x0000001a1c1e7228 */ /* 0x000fd00000000000 */
[----:B------:R-:W-:-:S08]  /*29a0*/  DFMA R32, R30, -R20, R26 ;  /* 0x800000141e20722b */ /* 0x000fd0000000001a */
[----:B------:R-:W-:Y:S01]  /*29b0*/  DFMA R32, R28, R32, R30 ;  /* 0x000000201c20722b */ /* 0x000fe2000000001e */
[----:B------:R-:W-:Y:S01]  /*29c0*/  IMAD.MOV.U32 R31, RZ, RZ, R41 ;  /* 0x000000ffff1f7224 */ /* 0x000fe200078e0029 */
[----:B------:R-:W-:-:S04]  /*29d0*/  @!P2 LOP3.LUT R31, R27, 0x7ff00000, RZ, 0xc0, !PT ;  /* 0x7ff000001b1fa812 */ /* 0x000fc800078ec0ff */
[----:B------:R-:W-:-:S04]  /*29e0*/  IADD3 R28, R31, -0x1, RZ ;  /* 0xffffffff1f1c7810 */ /* 0x000fc80007ffe0ff */
[----:B------:R-:W-:Y:S01]  /*29f0*/  ISETP.GT.U32.AND P0, PT, R28, 0x7feffffe, PT ;  /* 0x7feffffe1c00780c */ /* 0x000fe20003f04070 */
[----:B------:R-:W-:-:S05]  /*2a00*/  VIADD R28, R44, 0xffffffff ;  /* 0xffffffff2c1c7836 */ /* 0x000fca0000000000 */
[----:B------:R-:W-:-:S13]  /*2a10*/  ISETP.GT.U32.OR P0, PT, R28, 0x7feffffe, P0 ;  /* 0x7feffffe1c00780c */ /* 0x000fda0000704470 */
[----:B------:R-:W-:Y:S05]  /*2a20*/  @P0 BRA `(.L_x_729) ;  /* 0x00000000006c0947 */ /* 0x000fea0003800000 */
[----:B------:R-:W-:-:S04]  /*2a30*/  LOP3.LUT R28, R23, 0x7ff00000, RZ, 0xc0, !PT ;  /* 0x7ff00000171c7812 */ /* 0x000fc800078ec0ff */
[CC--:B------:R-:W-:Y:S02]  /*2a40*/  VIADDMNMX R24, R41.reuse, -R28.reuse, 0xb9600000, !PT ;  /* 0xb960000029187446 */ /* 0x0c0fe4000780091c */
[----:B------:R-:W-:Y:S02]  /*2a50*/  ISETP.GE.U32.AND P0, PT, R41, R28, PT ;  /* 0x0000001c2900720c */ /* 0x000fe40003f06070 */
[----:B------:R-:W-:Y:S02]  /*2a60*/  VIMNMX R24, R24, 0x46a00000, PT ;  /* 0x46a0000018187848 */ /* 0x000fe40003fe0100 */
[----:B------:R-:W-:-:S05]  /*2a70*/  SEL R25, R42, 0x63400000, !P0 ;  /* 0x634000002a197807 */ /* 0x000fca0004000000 */
[----:B------:R-:W-:Y:S02]  /*2a80*/  IMAD.IADD R30, R24, 0x1, -R25 ;  /* 0x00000001181e7824 */ /* 0x000fe400078e0a19 */
[----:B------:R-:W-:-:S03]  /*2a90*/  IMAD.MOV.U32 R24, RZ, RZ, RZ ;  /* 0x000000ffff187224 */ /* 0x000fc600078e00ff */
[----:B------:R-:W-:-:S06]  /*2aa0*/  IADD3 R25, R30, 0x7fe00000, RZ ;  /* 0x7fe000001e197810 */ /* 0x000fcc0007ffe0ff */
[----:B------:R-:W-:-:S10]  /*2ab0*/  DMUL R28, R32, R24 ;  /* 0x00000018201c7228 */ /* 0x000fd40000000000 */
[----:B------:R-:W-:-:S13]  /*2ac0*/  FSETP.GTU.AND P0, PT, |R29|, 1.469367938527859385e-39, PT ;  /* 0x001000001d00780b */ /* 0x000fda0003f0c200 */
[----:B------:R-:W-:Y:S05]  /*2ad0*/  @P0 BRA `(.L_x_730) ;  /* 0x0000000000940947 */ /* 0x000fea0003800000 */
[----:B------:R-:W-:Y:S01]  /*2ae0*/  DFMA R20, R32, -R20, R26 ;  /* 0x800000142014722b */ /* 0x000fe2000000001a */
[----:B------:R-:W-:-:S09]  /*2af0*/  IMAD.MOV.U32 R24, RZ, RZ, RZ ;  /* 0x000000ffff187224 */ /* 0x000fd200078e00ff */
[C---:B------:R-:W-:Y:S02]  /*2b00*/  FSETP.NEU.AND P0, PT, R21.reuse, RZ, PT ;  /* 0x000000ff1500720b */ /* 0x040fe40003f0d000 */
[----:B------:R-:W-:-:S04]  /*2b10*/  LOP3.LUT R23, R21, 0x80000000, R23, 0x48, !PT ;  /* 0x8000000015177812 */ /* 0x000fc800078e4817 */
[----:B------:R-:W-:-:S07]  /*2b20*/  LOP3.LUT R25, R23, R25, RZ, 0xfc, !PT ;  /* 0x0000001917197212 */ /* 0x000fce00078efcff */
[----:B------:R-:W-:Y:S05]  /*2b30*/  @!P0 BRA `(.L_x_730) ;  /* 0x00000000007c8947 */ /* 0x000fea0003800000 */
[----:B------:R-:W-:Y:S01]  /*2b40*/  IADD3 R21, -R30, RZ, RZ ;  /* 0x000000ff1e157210 */ /* 0x000fe20007ffe1ff */
[----:B------:R-:W-:Y:S01]  /*2b50*/  IMAD.MOV.U32 R20, RZ, RZ, RZ ;  /* 0x000000ffff147224 */ /* 0x000fe200078e00ff */
[----:B------:R-:W-:-:S05]  /*2b60*/  DMUL.RP R24, R32, R24 ;  /* 0x0000001820187228 */ /* 0x000fca0000008000 */
[----:B------:R-:W-:-:S05]  /*2b70*/  DFMA R20, R28, -R20, R32 ;  /* 0x800000141c14722b */ /* 0x000fca0000000020 */
[----:B------:R-:W-:Y:S02]  /*2b80*/  LOP3.LUT R23, R25, R23, RZ, 0x3c, !PT ;  /* 0x0000001719177212 */ /* 0x000fe400078e3cff */
[----:B------:R-:W-:-:S04]  /*2b90*/  IADD3 R20, -R30, -0x43300000, RZ ;  /* 0xbcd000001e147810 */ /* 0x000fc80007ffe1ff */
[----:B------:R-:W-:-:S04]  /*2ba0*/  FSETP.NEU.AND P0, PT, |R21|, R20, PT ;  /* 0x000000141500720b */ /* 0x000fc80003f0d200 */
[----:B------:R-:W-:Y:S02]  /*2bb0*/  FSEL R28, R24, R28, !P0 ;  /* 0x0000001c181c7208 */ /* 0x000fe40004000000 */
[----:B------:R-:W-:Y:S01]  /*2bc0*/  FSEL R29, R23, R29, !P0 ;  /* 0x0000001d171d7208 */ /* 0x000fe20004000000 */
[----:B------:R-:W-:Y:S06]  /*2bd0*/  BRA `(.L_x_730) ;  /* 0x0000000000547947 */ /* 0x000fec0003800000 */
.L_x_729:
        /* <DEDUP_REMOVED lines=12> */
[----:B------:R-:W-:Y:S02]  /*2ca0*/  @!P0 IMAD.MOV.U32 R28, RZ, RZ, RZ ;  /* 0x000000ffff1c8224 */ /* 0x000fe400078e00ff */
[----:B------:R-:W-:Y:S01]  /*2cb0*/  @P0 IMAD.MOV.U32 R28, RZ, RZ, RZ ;  /* 0x000000ffff1c0224 */ /* 0x000fe200078e00ff */
[----:B------:R-:W-:Y:S01]  /*2cc0*/  @P0 MOV R29, R20 ;  /* 0x00000014001d0202 */ /* 0x000fe20000000f00 */
[----:B------:R-:W-:Y:S06]  /*2cd0*/  BRA `(.L_x_730) ;  /* 0x0000000000147947 */ /* 0x000fec0003800000 */
.L_x_732:
[----:B------:R-:W-:Y:S01]  /*2ce0*/  LOP3.LUT R29, R23, 0x80000, RZ, 0xfc, !PT ;  /* 0x00080000171d7812 */ /* 0x000fe200078efcff */
[----:B------:R-:W-:Y:S01]  /*2cf0*/  IMAD.MOV.U32 R28, RZ, RZ, R22 ;  /* 0x000000ffff1c7224 */ /* 0x000fe200078e0016 */
[----:B------:R-:W-:Y:S06]  /*2d00*/  BRA `(.L_x_730) ;  /* 0x0000000000087947 */ /* 0x000fec0003800000 */
.L_x_731:
[----:B------:R-:W-:Y:S01]  /*2d10*/  LOP3.LUT R29, R25, 0x80000, RZ, 0xfc, !PT ;  /* 0x00080000191d7812 */ /* 0x000fe200078efcff */
[----:B------:R-:W-:-:S07]  /*2d20*/  IMAD.MOV.U32 R28, RZ, RZ, R24 ;  /* 0x000000ffff1c7224 */ /* 0x000fce00078e0018 */
.L_x_730:
[----:B------:R-:W-:Y:S05]  /*2d30*/  BSYNC B2 ;  /* 0x0000000000027941 */ /* 0x000fea0003800000 */
.L_x_728:
[----:B------:R-:W-:Y:S01]  /*2d40*/  MOV R20, R0 ;  /* 0x0000000000147202 */ /* 0x000fe20000000f00 */
[----:B------:R-:W-:-:S04]  /*2d50*/  IMAD.MOV.U32 R21, RZ, RZ, 0x0 ;  /* 0x00000000ff157424 */ /* 0x000fc800078e00ff */
[----:B------:R-:W-:Y:S05]  /*2d60*/  RET.REL.NODEC R20 `(_ZN2at6native60_GLOBAL__N__aad4af22_27_AdaptiveAveragePooling3d_cu_866e08f930atomicadaptiveaveragegradinputIdEEvPT_PKS3_iiiiiil) ;  /* 0xffffffd014a47950 */ /* 0x000fea0003c3ffff */
        .weak           $__internal_9_$__cuda_sm20_div_s64
        .type           $__internal_9_$__cuda_sm20_div_s64,@function
        .size           $__internal_9_$__cuda_sm20_div_s64,(.L_x_1130 - $__internal_9_$__cuda_sm20_div_s64)
$__internal_9_$__cuda_sm20_div_s64:
        /* <DEDUP_REMOVED lines=19> */
[----:B------:R-:W-:-:S04]  /*2ea0*/  IMAD.HI.U32 R27, P1, R23, R31, R26 ;  /* 0x0000001f171b7227 */ /* 0x000fc8000782001a */
[----:B------:R-:W-:Y:S01]  /*2eb0*/  IMAD.HI.U32 R31, R23, R33, RZ ;  /* 0x00000021171f7227 */ /* 0x000fe200078e00ff */
[----:B------:R-:W-:Y:S02]  /*2ec0*/  IADD3 R27, P2, R22, R27, RZ ;  /* 0x0000001b161b7210 */ /* 0x000fe40007f5e0ff */
[----:B------:R-:W-:Y:S02]  /*2ed0*/  IADD3 R33, P4, RZ, -R30, RZ ;  /* 0x8000001eff217210 */ /* 0x000fe40007f9e0ff */
[----:B------:R-:W-:Y:S01]  /*2ee0*/  IADD3.X R31, R31, R23, RZ, P0, !PT ;  /* 0x000000171f1f7210 */ /* 0x000fe200007fe4ff */
[----:B------:R-:W-:-:S03]  /*2ef0*/  IMAD.WIDE.U32 R22, R27, R24, RZ ;  /* 0x000000181b167225 */ /* 0x000fc600078e00ff */
[----:B------:R-:W-:Y:S01]  /*2f00*/  IADD3.X R31, RZ, RZ, R31, P2, P1 ;  /* 0x000000ffff1f7210 */ /* 0x000fe200017e241f */
[----:B------:R-:W-:Y:S01]  /*2f10*/  IMAD R26, R27, R25, R23 ;  /* 0x000000191b1a7224 */ /* 0x000fe200078e0217 */
[----:B------:R-:W-:Y:S01]  /*2f20*/  IADD3 R23, P0, RZ, -R22, RZ ;  /* 0x80000016ff177210 */ /* 0x000fe20007f1e0ff */
[----:B------:R-:W-:Y:S02]  /*2f30*/  IMAD.X R32, RZ, RZ, ~R29, P4 ;  /* 0x000000ffff207224 */ /* 0x000fe400020e0e1d */
        /* <DEDUP_REMOVED lines=48> */
[----:B------:R-:W-:Y:S01]  /*3240*/  MOV R22, R0 ;  /* 0x0000000000167202 */ /* 0x000fe20000000f00 */
[----:B------:R-:W-:Y:S01]  /*3250*/  IMAD.MOV.U32 R23, RZ, RZ, 0x0 ;  /* 0x00000000ff177424 */ /* 0x000fe200078e00ff */
[----:B------:R-:W-:Y:S02]  /*3260*/  ISETP.NE.AND.EX P0, PT, R20, RZ, PT, P0 ;  /* 0x000000ff1400720c */ /* 0x000fe40003f05300 */
[----:B------:R-:W-:-:S02]  /*3270*/  SEL R24, R25, R24, !P1 ;  /* 0x0000001819187207 */ /* 0x000fc40004800000 */
[----:B------:R-:W-:Y:S02]  /*3280*/  SEL R36, R36, 0xffffffff, P0 ;  /* 0xffffffff24247807 */ /* 0x000fe40000000000 */
[----:B------:R-:W-:Y:S01]  /*3290*/  SEL R24, R24, 0xffffffff, P0 ;  /* 0xffffffff18187807 */ /* 0x000fe20000000000 */
[----:B------:R-:W-:Y:S06]  /*32a0*/  RET.REL.NODEC R22 `(_ZN2at6native60_GLOBAL__N__aad4af22_27_AdaptiveAveragePooling3d_cu_866e08f930atomicadaptiveaveragegradinputIdEEvPT_PKS3_iiiiiil) ;  /* 0xffffffcc16547950 */ /* 0x000fec0003c3ffff */
.L_x_733:
        /* <DEDUP_REMOVED lines=13> */
.L_x_1130:


//--------------------- .text._ZN2at6native60_GLOBAL__N__aad4af22_27_AdaptiveAveragePooling3d_cu_866e08f919adaptiveaveragepoolIN3c108BFloat16EfEEvPKT_PS5_iiiiiilllllll --------------------------
	.section	.text._ZN2at6native60_GLOBAL__N__aad4af22_27_AdaptiveAveragePooling3d_cu_866e08f919adaptiveaveragepoolIN3c108BFloat16EfEEvPKT_PS5_iiiiiilllllll,"ax",@progbits
	.align	128
.text._ZN2at6native60_GLOBAL__N__aad4af22_27_AdaptiveAveragePooling3d_cu_866e08f919adaptiveaveragepoolIN3c108BFloat16EfEEvPKT_PS5_iiiiiilllllll:
        .type           _ZN2at6native60_GLOBAL__N__aad4af22_27_AdaptiveAveragePooling3d_cu_866e08f919adaptiveaveragepoolIN3c108BFloat16EfEEvPKT_PS5_iiiiiilllllll,@function
        .size           _ZN2at6native60_GLOBAL__N__aad4af22_27_AdaptiveAveragePooling3d_cu_866e08f919adaptiveaveragepoolIN3c108BFloat16EfEEvPKT_PS5_iiiiiilllllll,(.L_x_1133 - _ZN2at6native60_GLOBAL__N__aad4af22_27_AdaptiveAveragePooling3d_cu_866e08f919adaptiveaveragepoolIN3c108BFloat16EfEEvPKT_PS5_iiiiiilllllll)
        .other          _ZN2at6native60_GLOBAL__N__aad4af22_27_AdaptiveAveragePooling3d_cu_866e08f919adaptiveaveragepoolIN3c108BFloat16EfEEvPKT_PS5_iiiiiilllllll,@"STO_CUDA_ENTRY STV_DEFAULT"
_ZN2at6native60_GLOBAL__N__aad4af22_27_AdaptiveAveragePooling3d_cu_866e08f919adaptiveaveragepoolIN3c108BFloat16EfEEvPKT_PS5_iiiiiilllllll:
[----:B------:R-:W-:Y:S08]  /*0000*/  LDC R1, c[0x0][0x28] ;  /* 0x00000a00ff017b82 */ /* 0x000ff00000000800 */
[----:B------:R-:W0:Y:S01]  /*0010*/  S2UR UR4, SR_CTAID.X ;  /* 0x00000000000479c3 */ /* 0x000e220000002500 */
[----:B------:R-:W1:Y:S01]  /*0020*/  S2R R0, SR_CTAID.Y ;  /* 0x0000000000007919 */ /* 0x000e620000002600 */
[----:B------:R-:W-:Y:S01]  /*0030*/  ULDC.64 UR6, c[0x0][0x268] ;  /* 0x00009a0000067ab9 */ /* 0x000fe20000000a00 */
[----:B------:R-:W-:Y:S01]  /*0040*/  ULDC UR8, c[0x0][0x22c] ;  /* 0x00008b0000087ab9 */ /* 0x000fe20000000800 */
[----:B------:R-:W1:Y:S01]  /*0050*/  S2R R3, SR_TID.Y ;  /* 0x0000000000037919 */ /* 0x000e620000002200 */
[----:B------:R-:W-:-:S02]  /*0060*/  USHF.R.S32.HI UR10, URZ, 0x1f, UR8 ;  /* 0x0000001f3f0a7899 */ /* 0x000fc40008011408 */
[----:B0-----:R-:W-:-:S03]  /*0070*/  UIADD3 UR11, UP0, UR4, UR6, URZ ;  /* 0x00000006040b7290 */ /* 0x001fc6000ff1e03f */
[----:B------:R-:W-:Y:S01]  /*0080*/  ULDC UR6, c[0x0][0x4] ;  /* 0x0000010000067ab9 */ /* 0x000fe20000000800 */
[----:B------:R-:W-:Y:S01]  /*0090*/  UIADD3.X UR7, URZ, UR7, URZ, UP0, !UPT ;  /* 0x000000073f077290 */ /* 0x000fe200087fe43f */
[----:B------:R-:W-:-:S03]  /*00a0*/  ULDC UR14, c[0x0][0x0] ;  /* 0x00000000000e7ab9 */ /* 0x000fc60000000800 */
[----:B------:R-:W-:Y:S01]  /*00b0*/  ULOP3.LUT UR4, UR7, UR10, URZ, 0xfc, !UPT ;  /* 0x0000000a07047292 */ /* 0x000fe2000f8efc3f */
[----:B-1----:R-:W-:-:S05]  /*00c0*/  IMAD R0, R0, UR6, R3 ;  /* 0x0000000600007c24 */ /* 0x002fca000f8e0203 */
[----:B------:R-:W-:-:S13]  /*00d0*/  ISETP.NE.U32.AND P0, PT, RZ, UR4, PT ;  /* 0x00000004ff007c0c */ /* 0x000fda000bf05070 */
[----:B------:R-:W-:Y:S05]  /*00e0*/  @!P0 BRA `(.L_x_734) ;  /* 0x0000000000348947 */ /* 0x000fea0003800000 */
[----:B------:R-:W-:Y:S01]  /*00f0*/  ULDC UR4, c[0x0][0x22c] ;  /* 0x00008b0000047ab9 */ /* 0x000fe20000000800 */
[----:B------:R-:W-:Y:S01]  /*0100*/  IMAD.U32 R28, RZ, RZ, UR11 ;  /* 0x0000000bff1c7e24 */ /* 0x000fe2000f8e00ff */
[----:B------:R-:W-:Y:S01]  /*0110*/  MOV R24, UR10 ;  /* 0x0000000a00187c02 */ /* 0x000fe20008000f00 */
[----:B------:R-:W-:Y:S01]  /*0120*/  IMAD.U32 R25, RZ, RZ, UR7 ;  /* 0x00000007ff197e24 */ /* 0x000fe2000f8e00ff */
[----:B------:R-:W-:Y:S01]  /*0130*/  MOV R26, 0x160 ;  /* 0x00000160001a7802 */ /* 0x000fe20000000f00 */
[----:B------:R-:W-:-:S07]  /*0140*/  IMAD.U32 R23, RZ, RZ, UR4 ;  /* 0x00000004ff177e24 */ /* 0x000fce000f8e00ff */
[----:B------:R-:W-:Y:S05]  /*0150*/  CALL.REL.NOINC `($__internal_10_$__cuda_sm20_div_s64) ;  /* 0x0000003800847944 */ /* 0x000fea0003c00000 */
[----:B------:R-:W-:Y:S01]  /*0160*/  ULDC UR4, c[0x0][0x22c] ;  /* 0x00008b0000047ab9 */ /* 0x000fe20000000800 */
[--C-:B------:R-:W-:Y:S01]  /*0170*/  IMAD.MOV R2, RZ, RZ, -R14.reuse ;  /* 0x000000ffff027224 */ /* 0x100fe200078e0a0e */
[----:B------:R-:W-:Y:S01]  /*0180*/  MOV R3, UR4 ;  /* 0x0000000400037c02 */ /* 0x000fe20008000f00 */
[----:B------:R-:W-:-:S04]  /*0190*/  IMAD.MOV.U32 R28, RZ, RZ, R14 ;  /* 0x000000ffff1c7224 */ /* 0x000fc800078e000e */
[----:B------:R-:W-:Y:S01]  /*01a0*/  IMAD R2, R2, R3, UR11 ;  /* 0x0000000b02027e24 */ /* 0x000fe2000f8e0203 */
[----:B------:R-:W-:Y:S06]  /*01b0*/  BRA `(.L_x_735) ;  /* 0x00000000005c7947 */ /* 0x000fec0003800000 */
.L_x_734:
[----:B------:R-:W0:Y:S01]  /*01c0*/  I2F.U32.RP R2, UR8 ;  /* 0x0000000800027d06 */ /* 0x000e220008209000 */
[----:B------:R-:W-:Y:S01]  /*01d0*/  UMOV UR4, URZ ;  /* 0x0000003f00047c82 */ /* 0x000fe20008000000 */
[----:B------:R-:W-:-:S06]  /*01e0*/  UISETP.NE.U32.AND UP2, UPT, UR8, URZ, UPT ;  /* 0x0000003f0800728c */ /* 0x000fcc000bf45070 */
[----:B0-----:R-:W0:Y:S02]  /*01f0*/  MUFU.RCP R2, R2 ;  /* 0x0000000200027308 */ /* 0x001e240000001000 */
[----:B0-----:R-:W-:-:S06]  /*0200*/  VIADD R3, R2, 0xffffffe ;  /* 0x0ffffffe02037836 */ /* 0x001fcc0000000000 */
[----:B------:R-:W0:Y:S02]  /*0210*/  F2I.FTZ.U32.TRUNC.NTZ R3, R3 ;  /* 0x0000000300037305 */ /* 0x000e24000021f000 */
[----:B0-----:R-:W-:-:S13]  /*0220*/  R2UR UR5, R3 ;  /* 0x00000000030572ca */ /* 0x001fda00000e0000 */
[----:B------:R-:W-:-:S04]  /*0230*/  UIADD3 UR9, URZ, -UR5, URZ ;  /* 0x800000053f097290 */ /* 0x000fc8000fffe03f */
[----:B------:R-:W-:-:S04]  /*0240*/  UIMAD UR9, UR9, UR8, URZ ;  /* 0x00000008090972a4 */ /* 0x000fc8000f8e023f */
[----:B------:R-:W-:-:S04]  /*0250*/  UIMAD.WIDE.U32 UR4, UR5, UR9, UR4 ;  /* 0x00000009050472a5 */ /* 0x000fc8000f8e0004 */
[----:B------:R-:W-:-:S04]  /*0260*/  UIMAD.WIDE.U32 UR4, UR5, UR11, URZ ;  /* 0x0000000b050472a5 */ /* 0x000fc8000f8e003f */
[----:B------:R-:W-:-:S04]  /*0270*/  UIADD3 UR4, -UR5, URZ, URZ ;  /* 0x0000003f05047290 */ /* 0x000fc8000fffe13f */
[----:B------:R-:W-:-:S04]  /*0280*/  UIMAD UR4, UR8, UR4, UR11 ;  /* 0x00000004080472a4 */ /* 0x000fc8000f8e020b */
[----:B------:R-:W-:-:S11]  /*0290*/  UISETP.GE.U32.AND UP0, UPT, UR4, UR8, UPT ;  /* 0x000000080400728c */ /* 0x000fd6000bf06070 */
[----:B------:R-:W-:Y:S02]  /*02a0*/  @UP0 UIADD3 UR4, UR4, -UR8, URZ ;  /* 0x8000000804040290 */ /* 0x000fe4000fffe03f */
[----:B------:R-:W-:Y:S02]  /*02b0*/  @UP0 UIADD3 UR5, UR5, 0x1, URZ ;  /* 0x0000000105050890 */ /* 0x000fe4000fffe03f */
[----:B------:R-:W-:-:S11]  /*02c0*/  UISETP.GE.U32.AND UP1, UPT, UR4, UR8, UPT ;  /* 0x000000080400728c */ /* 0x000fd6000bf26070 */
[----:B------:R-:W-:Y:S02]  /*02d0*/  @UP1 UIADD3 UR5, UR5, 0x1, URZ ;  /* 0x0000000105051890 */ /* 0x000fe4000fffe03f */
[----:B------:R-:W-:-:S04]  /*02e0*/  @!UP2 ULOP3.LUT UR5, URZ, UR8, URZ, 0x33, !UPT ;  /* 0x000000083f05a292 */ /* 0x000fc8000f8e333f */
[----:B------:R-:W-:Y:S02]  /*02f0*/  UIADD3 UR4, -UR5, URZ, URZ ;  /* 0x0000003f05047290 */ /* 0x000fe4000fffe13f */
[----:B------:R-:W-:Y:S02]  /*0300*/  MOV R28, UR5 ;  /* 0x00000005001c7c02 */ /* 0x000fe40008000f00 */
[----:B------:R-:W-:-:S06]  /*0310*/  UIMAD UR4, UR8, UR4, UR11 ;  /* 0x00000004080472a4 */ /* 0x000fcc000f8e020b */
[----:B------:R-:W-:-:S07]  /*0320*/  IMAD.U32 R2, RZ, RZ, UR4 ;  /* 0x00000004ff027e24 */ /* 0x000fce000f8e00ff */
.L_x_735:
[----:B------:R-:W-:Y:S01]  /*0330*/  SHF.R.S32.HI R25, RZ, 0x1f, R28 ;  /* 0x0000001fff197819 */ /* 0x000fe2000001141c */
[----:B------:R-:W-:Y:S01]  /*0340*/  ULDC UR4, c[0x0][0x23c] ;  /* 0x00008f0000047ab9 */ /* 0x000fe20000000800 */
[----:B------:R-:W-:Y:S02]  /*0350*/  BSSY B0, `(.L_x_736) ;  /* 0x0000023000007945 */ /* 0x000fe40003800000 */
[----:B------:R-:W-:-:S04]  /*0360*/  LOP3.LUT R3, R25, UR4, RZ, 0xfc, !PT ;  /* 0x0000000419037c12 */ /* 0x000fc8000f8efcff */
[----:B------:R-:W-:-:S13]  /*0370*/  ISETP.NE.U32.AND P0, PT, R3, RZ, PT ;  /* 0x000000ff0300720c */ /* 0x000fda0003f05070 */
[----:B------:R-:W-:Y:S05]  /*0380*/  @!P0 BRA `(.L_x_737) ;  /* 0x0000000000288947 */ /* 0x000fea0003800000 */
[----:B------:R-:W-:Y:S01]  /*0390*/  ULDC.64 UR4, c[0x0][0x238] ;  /* 0x00008e0000047ab9 */ /* 0x000fe20000000a00 */
[----:B------:R-:W-:Y:S01]  /*03a0*/  MOV R26, 0x3e0 ;  /* 0x000003e0001a7802 */ /* 0x000fe20000000f00 */
[----:B------:R-:W-:Y:S01]  /*03b0*/  IMAD.U32 R23, RZ, RZ, UR4 ;  /* 0x00000004ff177e24 */ /* 0x000fe2000f8e00ff */
[----:B------:R-:W-:-:S07]  /*03c0*/  MOV R24, UR5 ;  /* 0x0000000500187c02 */ /* 0x000fce0008000f00 */
[----:B------:R-:W-:Y:S05]  /*03d0*/  CALL.REL.NOINC `($__internal_10_$__cuda_sm20_div_s64) ;  /* 0x0000003400e47944 */ /* 0x000fea0003c00000 */
[--C-:B------:R-:W-:Y:S01]  /*03e0*/  IMAD.MOV R3, RZ, RZ, -R14.reuse ;  /* 0x000000ffff037224 */ /* 0x100fe200078e0a0e */
[----:B------:R-:W-:Y:S01]  /*03f0*/  ULDC UR4, c[0x0][0x238] ;  /* 0x00008e0000047ab9 */ /* 0x000fe20000000800 */
[----:B------:R-:W-:Y:S02]  /*0400*/  IMAD.MOV.U32 R5, RZ, RZ, R14 ;  /* 0x000000ffff057224 */ /* 0x000fe400078e000e */
[----:B------:R-:W-:Y:S01]  /*0410*/  IMAD R4, R3, UR4, R28 ;  /* 0x0000000403047c24 */ /* 0x000fe2000f8e021c */
[----:B------:R-:W-:Y:S06]  /*0420*/  BRA `(.L_x_738) ;  /* 0x0000000000547947 */ /* 0x000fec0003800000 */
.L_x_737:
        /* <DEDUP_REMOVED lines=18> */
[----:B------:R-:W-:-:S05]  /*0550*/  @!P2 LOP3.LUT R5, RZ, UR4, RZ, 0x33, !PT ;  /* 0x00000004ff05ac12 */ /* 0x000fca000f8e33ff */
[----:B------:R-:W-:-:S04]  /*0560*/  IMAD.MOV R3, RZ, RZ, -R5 ;  /* 0x000000ffff037224 */ /* 0x000fc800078e0a05 */
[----:B------:R-:W-:-:S07]  /*0570*/  IMAD R4, R3, UR4, R28 ;  /* 0x0000000403047c24 */ /* 0x000fce000f8e021c */
.L_x_738:
[----:B------:R-:W-:Y:S05]  /*0580*/  BSYNC B0 ;  /* 0x0000000000007941 */ /* 0x000fea0003800000 */
.L_x_736:
        /* <DEDUP_REMOVED lines=13> */
[----:B------:R-:W-:Y:S05]  /*0660*/  CALL.REL.NOINC `($__internal_10_$__cuda_sm20_div_s64) ;  /* 0x0000003400407944 */ /* 0x000fea0003c00000 */
[----:B------:R-:W-:Y:S01]  /*0670*/  IADD3 R11, P0, RZ, -R14, RZ ;  /* 0x8000000eff0b7210 */ /* 0x000fe20007f1e0ff */
[----:B------:R-:W-:Y:S02]  /*0680*/  ULDC UR5, c[0x0][0x22c] ;  /* 0x00008b0000057ab9 */ /* 0x000fe40000000800 */
        /* <DEDUP_REMOVED lines=8> */
.L_x_740:
[----:B------:R-:W-:Y:S01]  /*0710*/  ULDC UR5, c[0x0][0x22c] ;  /* 0x00008b0000057ab9 */ /* 0x000fe20000000800 */
[----:B------:R-:W-:Y:S02]  /*0720*/  IMAD.MOV.U32 R8, RZ, RZ, RZ ;  /* 0x000000ffff087224 */ /* 0x000fe400078e00ff */
[----:B------:R-:W-:-:S04]  /*0730*/  IMAD.U32 R7, RZ, RZ, UR5 ;  /* 0x00000005ff077e24 */ /* 0x000fc8000f8e00ff */
        /* <DEDUP_REMOVED lines=20> */
.L_x_741:
[----:B------:R-:W-:Y:S05]  /*0880*/  BSYNC B0 ;  /* 0x0000000000007941 */ /* 0x000fea0003800000 */
.L_x_739:
        /* <DEDUP_REMOVED lines=13> */
[----:B------:R-:W-:Y:S05]  /*0960*/  CALL.REL.NOINC `($__internal_10_$__cuda_sm20_div_s64) ;  /* 0x0000003000807944 */ /* 0x000fea0003c00000 */
[----:B------:R-:W-:Y:S05]  /*0970*/  BRA `(.L_x_744) ;  /* 0x0000000000487947 */ /* 0x000fea0003800000 */
.L_x_743:
        /* <DEDUP_REMOVED lines=18> */
.L_x_744:
[----:B------:R-:W-:Y:S05]  /*0aa0*/  BSYNC B0 ;  /* 0x0000000000007941 */ /* 0x000fea0003800000 */
.L_x_742:
        /* <DEDUP_REMOVED lines=8> */
[----:B------:R-:W-:-:S05]  /*0b30*/  IMAD R7, R7, UR4, R8 ;  /* 0x0000000407077c24 */ /* 0x000fca000f8e0208 */
[----:B------:R-:W-:-:S04]  /*0b40*/  IADD3 R25, R29, R7, RZ ;  /* 0x000000071d197210 */ /* 0x000fc80007ffe0ff */
[----:B------:R-:W-:-:S04]  /*0b50*/  LOP3.LUT R2, R25, UR10, RZ, 0xfc, !PT ;  /* 0x0000000a19027c12 */ /* 0x000fc8000f8efcff */
[----:B------:R-:W-:Y:S01]  /*0b60*/  ISETP.NE.U32.AND P0, PT, R2, RZ, PT ;  /* 0x000000ff0200720c */ /* 0x000fe20003f05070 */
[----:B------:R-:W-:-:S12]  /*0b70*/  IMAD R2, R6, UR5, R14 ;  /* 0x0000000506027c24 */ /* 0x000fd8000f8e020e */
[----:B------:R-:W-:Y:S05]  /*0b80*/  @!P0 BRA `(.L_x_746) ;  /* 0x0000000000188947 */ /* 0x000fea0003800000 */
[----:B------:R-:W-:Y:S01]  /*0b90*/  ULDC UR4, c[0x0][0x22c] ;  /* 0x00008b0000047ab9 */ /* 0x000fe20000000800 */
[----:B------:R-:W-:Y:S01]  /*0ba0*/  IMAD.U32 R24, RZ, RZ, UR10 ;  /* 0x0000000aff187e24 */ /* 0x000fe2000f8e00ff */
[----:B------:R-:W-:Y:S01]  /*0bb0*/  MOV R26, 0xbe0 ;  /* 0x00000be0001a7802 */ /* 0x000fe20000000f00 */
[----:B------:R-:W-:-:S07]  /*0bc0*/  IMAD.U32 R23, RZ, RZ, UR4 ;  /* 0x00000004ff177e24 */ /* 0x000fce000f8e00ff */
[----:B------:R-:W-:Y:S05]  /*0bd0*/  CALL.REL.NOINC `($__internal_10_$__cuda_sm20_div_s64) ;  /* 0x0000002c00e47944 */ /* 0x000fea0003c00000 */
[----:B------:R-:W-:Y:S05]  /*0be0*/  BRA `(.L_x_747) ;  /* 0x00000000004c7947 */ /* 0x000fea0003800000 */
.L_x_746:
        /* <DEDUP_REMOVED lines=19> */
.L_x_747:
[----:B------:R-:W-:Y:S05]  /*0d20*/  BSYNC B0 ;  /* 0x0000000000007941 */ /* 0x000fea0003800000 */
.L_x_745:
[----:B------:R-:W-:Y:S02]  /*0d30*/  ULDC.64 UR12, c[0x0][0x230] ;  /* 0x00008c00000c7ab9 */ /* 0x000fe40000000a00 */
[----:B------:R-:W-:-:S13]  /*0d40*/  ISETP.GE.AND P0, PT, R0, UR12, PT ;  /* 0x0000000c00007c0c */ /* 0x000fda000bf06270 */
[----:B------:R-:W-:Y:S05]  /*0d50*/  @P0 EXIT ;  /* 0x000000000000094d */ /* 0x000fea0003800000 */
[----:B------:R-:W-:Y:S01]  /*0d60*/  SHF.R.S32.HI R3, RZ, 0x1f, R5 ;  /* 0x0000001fff037819 */ /* 0x000fe20000011405 */
[----:B------:R-:W-:Y:S01]  /*0d70*/  ULDC.64 UR16, c[0x0][0x240] ;  /* 0x0000900000107ab9 */ /* 0x000fe20000000a00 */
[----:B------:R-:W-:Y:S02]  /*0d80*/  USHF.R.S32.HI UR15, URZ, 0x1f, UR13 ;  /* 0x0000001f3f0f7899 */ /* 0x000fe4000801140d */
[----:B------:R-:W-:Y:S01]  /*0d90*/  USHF.R.S32.HI UR4, URZ, 0x1f, UR12 ;  /* 0x0000001f3f047899 */ /* 0x000fe2000801140c */
[----:B------:R-:W-:Y:S01]  /*0da0*/  IMAD R6, R3, UR16, RZ ;  /* 0x0000001003067c24 */ /* 0x000fe2000f8e02ff */
[----:B------:R-:W-:Y:S01]  /*0db0*/  SHF.R.S32.HI R3, RZ, 0x1f, R4 ;  /* 0x0000001fff037819 */ /* 0x000fe20000011404 */
[----:B------:R-:W-:Y:S02]  /*0dc0*/  UIMAD UR5, UR15, UR12, URZ ;  /* 0x0000000c0f0572a4 */ /* 0x000fe4000f8e023f */
[C---:B------:R-:W-:Y:S01]  /*0dd0*/  IMAD R9, R5.reuse, UR17, R6 ;  /* 0x0000001105097c24 */ /* 0x040fe2000f8e0206 */
[----:B------:R-:W-:Y:S01]  /*0de0*/  UIMAD.WIDE.U32 UR8, UR13, UR12, URZ ;  /* 0x0000000c0d0872a5 */ /* 0x000fe2000f8e003f */
[----:B------:R-:W-:Y:S01]  /*0df0*/  IMAD.WIDE.U32 R6, R5, UR16, RZ ;  /* 0x0000001005067c25 */ /* 0x000fe2000f8e00ff */
[----:B------:R-:W-:Y:S01]  /*0e00*/  ULDC.64 UR16, c[0x0][0x248] ;  /* 0x0000920000107ab9 */ /* 0x000fe20000000a00 */
[----:B------:R-:W-:-:S02]  /*0e10*/  UIMAD UR4, UR4, UR13, UR5 ;  /* 0x0000000d040472a4 */ /* 0x000fc4000f8e0205 */
[----:B------:R-:W-:Y:S01]  /*0e20*/  IMAD.IADD R7, R7, 0x1, R9 ;  /* 0x0000000107077824 */ /* 0x000fe200078e0209 */
[----:B------:R-:W-:Y:S01]  /*0e30*/  ULDC.64 UR18, c[0x0][0x210] ;  /* 0x0000840000127ab9 */ /* 0x000fe20000000a00 */
[----:B------:R-:W-:Y:S01]  /*0e40*/  IMAD R3, R3, UR16, RZ ;  /* 0x0000001003037c24 */ /* 0x000fe2000f8e02ff */
[----:B------:R-:W-:Y:S01]  /*0e50*/  UIADD3 UR4, UR9, UR4, URZ ;  /* 0x0000000409047290 */ /* 0x000fe2000fffe03f */
[----:B------:R-:W-:Y:S01]  /*0e60*/  IMAD.WIDE.U32 R18, R4, UR16, R6 ;  /* 0x0000001004127c25 */ /* 0x000fe2000f8e0006 */
[----:B------:R-:W-:Y:S01]  /*0e70*/  ULDC UR12, c[0x0][0x228] ;  /* 0x00008a00000c7ab9 */ /* 0x000fe20000000800 */
[----:B------:R-:W-:Y:S01]  /*0e80*/  IADD3 R6, -R2, 0x1, R14 ;  /* 0x0000000102067810 */ /* 0x000fe20007ffe10e */
[----:B------:R-:W-:Y:S01]  /*0e90*/  UIMAD UR9, UR4, UR11, URZ ;  /* 0x0000000b040972a4 */ /* 0x000fe2000f8e023f */
[----:B------:R-:W-:Y:S01]  /*0ea0*/  IMAD R5, R4, UR17, R3 ;  /* 0x0000001104057c24 */ /* 0x000fe2000f8e0203 */
[----:B------:R-:W-:Y:S01]  /*0eb0*/  LEA R3, P0, R18, UR18, 0x1 ;  /* 0x0000001212037c11 */ /* 0x000fe2000f8008ff */
[----:B------:R-:W-:-:S02]  /*0ec0*/  UIMAD.WIDE.U32 UR4, UR8, UR11, URZ ;  /* 0x0000000b080472a5 */ /* 0x000fc4000f8e003f */
[----:B------:R-:W-:Y:S01]  /*0ed0*/  IMAD.IADD R4, R19, 0x1, R5 ;  /* 0x0000000113047824 */ /* 0x000fe200078e0205 */
[----:B------:R-:W-:Y:S01]  /*0ee0*/  UIMAD UR8, UR7, UR8, UR9 ;  /* 0x00000008070872a4 */ /* 0x000fe2000f8e0209 */
[----:B------:R-:W-:Y:S01]  /*0ef0*/  ULDC UR10, c[0x0][0x10] ;  /* 0x00000400000a7ab9 */ /* 0x000fe20000000800 */
[----:B------:R-:W-:Y:S02]  /*0f00*/  USHF.R.S32.HI UR7, URZ, 0x1f, UR12 ;  /* 0x0000001f3f077899 */ /* 0x000fe4000801140c */
[----:B------:R-:W-:Y:S01]  /*0f10*/  LEA.HI.X R5, R18, UR19, R4, 0x1, P0 ;  /* 0x0000001312057c11 */ /* 0x000fe200080f0c04 */
[----:B------:R-:W-:Y:S02]  /*0f20*/  UIMAD UR6, UR6, UR10, URZ ;  /* 0x0000000a060672a4 */ /* 0x000fe4000f8e023f */
[----:B------:R-:W-:Y:S01]  /*0f30*/  UIADD3 UR8, UR5, UR8, URZ ;  /* 0x0000000805087290 */ /* 0x000fe2000fffe03f */
[----:B------:R-:W-:-:S11]  /*0f40*/  ULDC.64 UR12, c[0x0][0x208] ;  /* 0x00008200000c7ab9 */ /* 0x000fd60000000a00 */
.L_x_796:
[----:B0-----:R-:W0:Y:S01]  /*0f50*/  LDC R24, c[0x0][0x230] ;  /* 0x00008c00ff187b82 */ /* 0x001e220000000800 */
[----:B------:R-:W-:Y:S01]  /*0f60*/  SHF.R.S32.HI R7, RZ, 0x1f, R0 ;  /* 0x0000001fff077819 */ /* 0x000fe20000011400 */
[----:B------:R-:W-:Y:S01]  /*0f70*/  BSSY B0, `(.L_x_748) ;  /* 0x000002e000007945 */ /* 0x000fe20003800000 */
[----:B0-----:R-:W-:-:S04]  /*0f80*/  SHF.R.S32.HI R24, RZ, 0x1f, R24 ;  /* 0x0000001fff187819 */ /* 0x001fc80000011418 */
[----:B------:R-:W-:-:S04]  /*0f90*/  LOP3.LUT R8, R7, R24, RZ, 0xfc, !PT ;  /* 0x0000001807087212 */ /* 0x000fc800078efcff */
[----:B------:R-:W-:-:S13]  /*0fa0*/  ISETP.NE.U32.AND P0, PT, R8, RZ, PT ;  /* 0x000000ff0800720c */ /* 0x000fda0003f05070 */
[----:B-1----:R-:W-:Y:S05]  /*0fb0*/  @!P0 BRA `(.L_x_749) ;  /* 0x0000000000488947 */ /* 0x002fea0003800000 */
[----:B------:R-:W-:Y:S01]  /*0fc0*/  ULDC UR9, c[0x0][0x230] ;  /* 0x00008c0000097ab9 */ /* 0x000fe20000000800 */
[----:B------:R-:W-:Y:S01]  /*0fd0*/  MOV R28, R0 ;  /* 0x00000000001c7202 */ /* 0x000fe20000000f00 */
[----:B------:R-:W-:Y:S01]  /*0fe0*/  IMAD.MOV.U32 R25, RZ, RZ, R7 ;  /* 0x000000ffff197224 */ /* 0x000fe200078e0007 */
[----:B------:R-:W-:Y:S01]  /*0ff0*/  MOV R26, 0x1020 ;  /* 0x00001020001a7802 */ /* 0x000fe20000000f00 */
[----:B------:R-:W-:-:S07]  /*1000*/  IMAD.U32 R23, RZ, RZ, UR9 ;  /* 0x00000009ff177e24 */ /* 0x000fce000f8e00ff */
[----:B------:R-:W-:Y:S05]  /*1010*/  CALL.REL.NOINC `($__internal_10_$__cuda_sm20_div_s64) ;  /* 0x0000002800d47944 */ /* 0x000fea0003c00000 */
[----:B------:R-:W-:Y:S01]  /*1020*/  IADD3 R10, P0, RZ, -R14, RZ ;  /* 0x8000000eff0a7210 */ /* 0x000fe20007f1e0ff */
[----:B------:R-:W-:Y:S01]  /*1030*/  ULDC UR9, c[0x0][0x230] ;  /* 0x00008c0000097ab9 */ /* 0x000fe20000000800 */
[----:B------:R-:W-:Y:S01]  /*1040*/  MOV R9, R7 ;  /* 0x0000000700097202 */ /* 0x000fe20000000f00 */
[----:B------:R-:W-:Y:S01]  /*1050*/  IMAD.U32 R11, RZ, RZ, UR9 ;  /* 0x00000009ff0b7e24 */ /* 0x000fe2000f8e00ff */
[----:B------:R-:W-:-:S05]  /*1060*/  IADD3.X R8, RZ, ~R15, RZ, P0, !PT ;  /* 0x8000000fff087210 */ /* 0x000fca00007fe4ff */
[-C--:B------:R-:W-:Y:S02]  /*1070*/  IMAD R15, R8, R11.reuse, RZ ;  /* 0x0000000b080f7224 */ /* 0x080fe400078e02ff */
[----:B------:R-:W-:Y:S02]  /*1080*/  IMAD.MOV.U32 R8, RZ, RZ, R0 ;  /* 0x000000ffff087224 */ /* 0x000fe400078e0000 */
[----:B------:R-:W-:Y:S02]  /*1090*/  IMAD R15, R24, R10, R15 ;  /* 0x0000000a180f7224 */ /* 0x000fe400078e020f */
[----:B------:R-:W-:-:S04]  /*10a0*/  IMAD.WIDE.U32 R12, R10, R11, R8 ;  /* 0x0000000b0a0c7225 */ /* 0x000fc800078e0008 */
[----:B------:R-:W-:Y:S02]  /*10b0*/  IMAD.MOV.U32 R8, RZ, RZ, R14 ;  /* 0x000000ffff087224 */ /* 0x000fe400078e000e */
[----:B------:R-:W-:Y:S01]  /*10c0*/  IMAD.IADD R10, R13, 0x1, R15 ;  /* 0x000000010d0a7824 */ /* 0x000fe200078e020f */
[----:B------:R-:W-:Y:S06]  /*10d0*/  BRA `(.L_x_750) ;  /* 0x00000000005c7947 */ /* 0x000fec0003800000 */
.L_x_749:
        /* <DEDUP_REMOVED lines=23> */
.L_x_750:
[----:B------:R-:W-:Y:S05]  /*1250*/  BSYNC B0 ;  /* 0x0000000000007941 */ /* 0x000fea0003800000 */
.L_x_748:
[----:B------:R-:W0:Y:S01]  /*1260*/  LDC R9, c[0x0][0x224] ;  /* 0x00008900ff097b82 */ /* 0x000e220000000800 */
[----:B------:R-:W-:Y:S01]  /*1270*/  ULDC UR9, c[0x0][0x224] ;  /* 0x0000890000097ab9 */ /* 0x000fe20000000800 */
[----:B------:R-:W-:Y:S01]  /*1280*/  BSSY B0, `(.L_x_751) ;  /* 0x0000020000007945 */ /* 0x000fe20003800000 */
[----:B------:R-:W-:Y:S02]  /*1290*/  IMAD R10, R10, UR9, RZ ;  /* 0x000000090a0a7c24 */ /* 0x000fe4000f8e02ff */
[----:B------:R-:W-:Y:S01]  /*12a0*/  IMAD.WIDE.U32 R28, R12, UR9, RZ ;  /* 0x000000090c1c7c25 */ /* 0x000fe2000f8e00ff */
[----:B0-----:R-:W-:-:S05]  /*12b0*/  SHF.R.S32.HI R9, RZ, 0x1f, R9 ;  /* 0x0000001fff097819 */ /* 0x001fca0000011409 */
[----:B------:R-:W-:-:S04]  /*12c0*/  IMAD R13, R9, R12, R10 ;  /* 0x0000000c090d7224 */ /* 0x000fc800078e020a */
[----:B------:R-:W-:-:S05]  /*12d0*/  IMAD.IADD R25, R29, 0x1, R13 ;  /* 0x000000011d197824 */ /* 0x000fca00078e020d */
[----:B------:R-:W-:-:S04]  /*12e0*/  LOP3.LUT R10, R25, R24, RZ, 0xfc, !PT ;  /* 0x00000018190a7212 */ /* 0x000fc800078efcff */
[----:B------:R-:W-:-:S13]  /*12f0*/  ISETP.NE.U32.AND P0, PT, R10, RZ, PT ;  /* 0x000000ff0a00720c */ /* 0x000fda0003f05070 */
[----:B------:R-:W-:Y:S05]  /*1300*/  @!P0 BRA `(.L_x_752) ;  /* 0x0000000000148947 */ /* 0x000fea0003800000 */
[----:B------:R-:W-:Y:S01]  /*1310*/  ULDC UR9, c[0x0][0x230] ;  /* 0x00008c0000097ab9 */ /* 0x000fe20000000800 */
[----:B------:R-:W-:Y:S01]  /*1320*/  MOV R26, 0x1350 ;  /* 0x00001350001a7802 */ /* 0x000fe20000000f00 */
[----:B------:R-:W-:-:S07]  /*1330*/  IMAD.U32 R23, RZ, RZ, UR9 ;  /* 0x00000009ff177e24 */ /* 0x000fce000f8e00ff */
[----:B------:R-:W-:Y:S05]  /*1340*/  CALL.REL.NOINC `($__internal_10_$__cuda_sm20_div_s64) ;  /* 0x0000002800087944 */ /* 0x000fea0003c00000 */
[----:B------:R-:W-:Y:S05]  /*1350*/  BRA `(.L_x_753) ;  /* 0x0000000000487947 */ /* 0x000fea0003800000 */
.L_x_752:
        /* <DEDUP_REMOVED lines=18> */
.L_x_753:
[----:B------:R-:W-:Y:S05]  /*1480*/  BSYNC B0 ;  /* 0x0000000000007941 */ /* 0x000fea0003800000 */
.L_x_751:
        /* <DEDUP_REMOVED lines=8> */
[----:B------:R-:W-:-:S04]  /*1510*/  IMAD R7, R9, R10, R7 ;  /* 0x0000000a09077224 */ /* 0x000fc800078e0207 */
[----:B------:R-:W-:-:S05]  /*1520*/  IMAD.IADD R25, R29, 0x1, R7 ;  /* 0x000000011d197824 */ /* 0x000fca00078e0207 */
[----:B------:R-:W-:-:S04]  /*1530*/  LOP3.LUT R7, R25, R24, RZ, 0xfc, !PT ;  /* 0x0000001819077212 */ /* 0x000fc800078efcff */
[----:B------:R-:W-:Y:S01]  /*1540*/  ISETP.NE.U32.AND P0, PT, R7, RZ, PT ;  /* 0x000000ff0700720c */ /* 0x000fe20003f05070 */
[----:B------:R-:W-:-:S12]  /*1550*/  IMAD R7, R8, UR9, R14 ;  /* 0x0000000908077c24 */ /* 0x000fd8000f8e020e */
[----:B------:R-:W-:Y:S05]  /*1560*/  @!P0 BRA `(.L_x_755) ;  /* 0x0000000000148947 */ /* 0x000fea0003800000 */
[----:B------:R-:W-:Y:S01]  /*1570*/  ULDC UR9, c[0x0][0x230] ;  /* 0x00008c0000097ab9 */ /* 0x000fe20000000800 */
[----:B------:R-:W-:Y:S01]  /*1580*/  MOV R26, 0x15b0 ;  /* 0x000015b0001a7802 */ /* 0x000fe20000000f00 */
[----:B------:R-:W-:-:S07]  /*1590*/  IMAD.U32 R23, RZ, RZ, UR9 ;  /* 0x00000009ff177e24 */ /* 0x000fce000f8e00ff */
[----:B------:R-:W-:Y:S05]  /*15a0*/  CALL.REL.NOINC `($__internal_10_$__cuda_sm20_div_s64) ;  /* 0x0000002400707944 */ /* 0x000fea0003c00000 */
[----:B------:R-:W-:Y:S05]  /*15b0*/  BRA `(.L_x_756) ;  /* 0x00000000004c7947 */ /* 0x000fea0003800000 */
.L_x_755:
        /* <DEDUP_REMOVED lines=19> */
.L_x_756:
[----:B------:R-:W-:Y:S05]  /*16f0*/  BSYNC B0 ;  /* 0x0000000000007941 */ /* 0x000fea0003800000 */
.L_x_754:
[----:B------:R-:W0:Y:S01]  /*1700*/  S2R R11, SR_TID.X ;  /* 0x00000000000b7919 */ /* 0x000e220000002100 */
[----:B------:R-:W0:Y:S01]  /*1710*/  LDC R9, c[0x0][0x234] ;  /* 0x00008d00ff097b82 */ /* 0x000e220000000800 */
[----:B------:R-:W-:Y:S01]  /*1720*/  BSSY B0, `(.L_x_757) ;  /* 0x000023f000007945 */ /* 0x000fe20003800000 */
[----:B0-----:R-:W-:-:S13]  /*1730*/  ISETP.GE.AND P0, PT, R11, R9, PT ;  /* 0x000000090b00720c */ /* 0x001fda0003f06270 */
[----:B------:R-:W-:Y:S05]  /*1740*/  @P0 BRA `(.L_x_758) ;  /* 0x0000002000f00947 */ /* 0x000fea0003800000 */
[----:B------:R-:W-:Y:S01]  /*1750*/  ISETP.GT.AND P0, PT, R6, RZ, PT ;  /* 0x000000ff0600720c */ /* 0x000fe20003f04270 */
[----:B------:R-:W-:Y:S01]  /*1760*/  IMAD R10, R0, R9, RZ ;  /* 0x00000009000a7224 */ /* 0x000fe200078e02ff */
[----:B------:R-:W-:-:S04]  /*1770*/  IADD3 R9, -R7, 0x1, R14 ;  /* 0x0000000107097810 */ /* 0x000fc80007ffe10e */
[----:B------:R-:W-:-:S04]  /*1780*/  IADD3 R8, P1, R10, UR4, RZ ;  /* 0x000000040a087c10 */ /* 0x000fc8000ff3e0ff */
[----:B------:R-:W-:-:S03]  /*1790*/  LEA.HI.X.SX32 R10, R10, UR8, 0x1, P1 ;  /* 0x000000080a0a7c11 */ /* 0x000fc600088f0eff */
[----:B------:R-:W-:Y:S06]  /*17a0*/  @P0 BRA `(.L_x_759) ;  /* 0x0000000800340947 */ /* 0x000fec0003800000 */
[----:B------:R-:W-:-:S07]  /*17b0*/  IMAD.MOV.U32 R7, RZ, RZ, R11 ;  /* 0x000000ffff077224 */ /* 0x000fce00078e000b */
.L_x_769:
[----:B0-----:R-:W-:Y:S01]  /*17c0*/  SHF.R.S32.HI R11, RZ, 0x1f, R7 ;  /* 0x0000001fff0b7819 */ /* 0x001fe20000011407 */
        /* <DEDUP_REMOVED lines=12> */
[----:B------:R-:W-:Y:S01]  /*1890*/  ULDC UR9, c[0x0][0x234] ;  /* 0x00008d0000097ab9 */ /* 0x000fe20000000800 */
[----:B------:R-:W-:Y:S01]  /*18a0*/  MOV R13, R11 ;  /* 0x0000000b000d7202 */ /* 0x000fe20000000f00 */
[----:B------:R-:W-:Y:S01]  /*18b0*/  IMAD.U32 R16, RZ, RZ, UR9 ;  /* 0x00000009ff107e24 */ /* 0x000fe2000f8e00ff */
[----:B------:R-:W-:Y:S01]  /*18c0*/  IADD3.X R15, RZ, ~R15, RZ, P0, !PT ;  /* 0x8000000fff0f7210 */ /* 0x000fe200007fe4ff */
[----:B------:R-:W-:-:S04]  /*18d0*/  IMAD.MOV.U32 R12, RZ, RZ, R7 ;  /* 0x000000ffff0c7224 */ /* 0x000fc800078e0007 */
[-C--:B------:R-:W-:Y:S02]  /*18e0*/  IMAD R15, R15, R16.reuse, RZ ;  /* 0x000000100f0f7224 */ /* 0x080fe400078e02ff */
[----:B------:R-:W-:-:S04]  /*18f0*/  IMAD.WIDE.U32 R20, R17, R16, R12 ;  /* 0x0000001011147225 */ /* 0x000fc800078e000c */
[----:B------:R-:W-:Y:S02]  /*1900*/  IMAD R15, R17, UR15, R15 ;  /* 0x0000000f110f7c24 */ /* 0x000fe4000f8e020f */
[----:B------:R-:W-:Y:S02]  /*1910*/  IMAD.MOV.U32 R12, RZ, RZ, R14 ;  /* 0x000000ffff0c7224 */ /* 0x000fe400078e000e */
[----:B------:R-:W-:Y:S01]  /*1920*/  IMAD.IADD R13, R21, 0x1, R15 ;  /* 0x00000001150d7824 */ /* 0x000fe200078e020f */
[----:B------:R-:W-:Y:S06]  /*1930*/  BRA `(.L_x_762) ;  /* 0x00000000005c7947 */ /* 0x000fec0003800000 */
.L_x_761:
        /* <DEDUP_REMOVED lines=23> */
.L_x_762:
[----:B------:R-:W-:Y:S05]  /*1ab0*/  BSYNC B1 ;  /* 0x0000000000017941 */ /* 0x000fea0003800000 */
.L_x_760:
        /* <DEDUP_REMOVED lines=13> */
[----:B------:R-:W-:Y:S05]  /*1b90*/  CALL.REL.NOINC `($__internal_10_$__cuda_sm20_div_s64) ;  /* 0x0000001c00f47944 */ /* 0x000fea0003c00000 */
[----:B------:R-:W-:Y:S05]  /*1ba0*/  BRA `(.L_x_765) ;  /* 0x0000000000487947 */ /* 0x000fea0003800000 */
.L_x_764:
[----:B------:R-:W0:Y:S01]  /*1bb0*/  I2F.U32.RP R13, R16 ;  /* 0x00000010000d7306 */ /* 0x000e220000209000 */
[----:B------:R-:W-:Y:S01]  /*1bc0*/  HFMA2.MMA R14, -RZ, RZ, 0, 0 ;  /* 0x00000000ff0e7435 */ /* 0x000fe200000001ff */
[----:B------:R-:W-:-:S06]  /*1bd0*/  ISETP.NE.U32.AND P2, PT, R16, RZ, PT ;  /* 0x000000ff1000720c */ /* 0x000fcc0003f45070 */
[----:B0-----:R-:W0:Y:S02]  /*1be0*/  MUFU.RCP R13, R13 ;  /* 0x0000000d000d7308 */ /* 0x001e240000001000 */
[----:B0-----:R-:W-:-:S06]  /*1bf0*/  VIADD R15, R13, 0xffffffe ;  /* 0x0ffffffe0d0f7836 */ /* 0x001fcc0000000000 */
[----:B------:R-:W0:Y:S02]  /*1c00*/  F2I.FTZ.U32.TRUNC.NTZ R15, R15 ;  /* 0x0000000f000f7305 */ /* 0x000e24000021f000 */
[----:B0-----:R-:W-:-:S04]  /*1c10*/  IMAD.MOV R17, RZ, RZ, -R15 ;  /* 0x000000ffff117224 */ /* 0x001fc800078e0a0f */
        /* <DEDUP_REMOVED lines=11> */
.L_x_765:
[----:B------:R-:W-:Y:S05]  /*1cd0*/  BSYNC B1 ;  /* 0x0000000000017941 */ /* 0x000fea0003800000 */
.L_x_763:
        /* <DEDUP_REMOVED lines=20> */
.L_x_767:
        /* <DEDUP_REMOVED lines=19> */
.L_x_768:
[----:B------:R-:W-:Y:S05]  /*1f50*/  BSYNC B1 ;  /* 0x0000000000017941 */ /* 0x000fea0003800000 */
.L_x_766:
[----:B------:R-:W-:Y:S01]  /*1f60*/  IADD3 R13, -R12, 0x1, R14 ;  /* 0x000000010c0d7810 */ /* 0x000fe20007ffe10e */
[----:B------:R-:W-:Y:S01]  /*1f70*/  IMAD R12, R6, R9, RZ ;  /* 0x00000009060c7224 */ /* 0x000fe200078e02ff */
[C---:B------:R-:W-:Y:S01]  /*1f80*/  IADD3 R15, P0, R7.reuse, R8, RZ ;  /* 0x00000008070f7210 */ /* 0x040fe20007f1e0ff */
[----:B------:R-:W-:Y:S01]  /*1f90*/  ULDC.64 UR10, c[0x0][0x218] ;  /* 0x00008600000a7ab9 */ /* 0x000fe20000000a00 */
[----:B------:R-:W-:Y:S01]  /*1fa0*/  VIADD R7, R7, UR14 ;  /* 0x0000000e07077c36 */ /* 0x000fe20008000000 */
[----:B------:R-:W-:Y:S01]  /*1fb0*/  ULDC UR9, c[0x0][0x234] ;  /* 0x00008d0000097ab9 */ /* 0x000fe20000000800 */
[----:B------:R-:W-:Y:S01]  /*1fc0*/  IMAD R12, R12, R13, RZ ;  /* 0x0000000d0c0c7224 */ /* 0x000fe200078e02ff */
[----:B------:R-:W-:-:S04]  /*1fd0*/  IADD3.X R16, R11, R10, RZ, P0, !PT ;  /* 0x0000000a0b107210 */ /* 0x000fc800007fe4ff */
[----:B------:R-:W-:Y:S02]  /*1fe0*/  I2FP.F32.S32 R14, R12 ;  /* 0x0000000c000e7245 */ /* 0x000fe40000201400 */
[----:B------:R-:W-:Y:S02]  /*1ff0*/  LEA R12, P0, R15, UR10, 0x1 ;  /* 0x0000000a0f0c7c11 */ /* 0x000fe4000f8008ff */
[----:B------:R-:W0:Y:S02]  /*2000*/  MUFU.RCP R13, R14 ;  /* 0x0000000e000d7308 */ /* 0x000e240000001000 */
[----:B0-----:R-:W-:-:S05]  /*2010*/  FMUL.FTZ R13, RZ, R13 ;  /* 0x0000000dff0d7220 */ /* 0x001fca0000410000 */
[----:B------:R-:W-:Y:S02]  /*2020*/  F2FP.BF16.F32.PACK_AB R11, RZ, R13 ;  /* 0x0000000dff0b723e */ /* 0x000fe400000010ff */
[----:B------:R-:W-:Y:S02]  /*2030*/  LEA.HI.X R13, R15, UR11, R16, 0x1, P0 ;  /* 0x0000000b0f0d7c11 */ /* 0x000fe400080f0c10 */
[----:B------:R-:W-:-:S03]  /*2040*/  ISETP.GE.AND P0, PT, R7, UR9, PT ;  /* 0x0000000907007c0c */ /* 0x000fc6000bf06270 */
[----:B------:R0:W-:Y:S10]  /*2050*/  STG.E.U16 desc[UR12][R12.64], R11 ;  /* 0x0000000b0c007986 */ /* 0x0001f4000c10150c */
[----:B------:R-:W-:Y:S05]  /*2060*/  @!P0 BRA `(.L_x_769) ;  /* 0xfffffff400d48947 */ /* 0x000fea000383ffff */
[----:B------:R-:W-:Y:S05]  /*2070*/  BRA `(.L_x_758) ;  /* 0x0000001800a47947 */ /* 0x000fea0003800000 */
.L_x_759:
[----:B-1----:R-:W-:Y:S01]  /*2080*/  SHF.R.S32.HI R12, RZ, 0x1f, R11 ;  /* 0x0000001fff0c7819 */ /* 0x002fe2000001140b */
        /* <DEDUP_REMOVED lines=23> */
.L_x_771:
        /* <DEDUP_REMOVED lines=22> */
.L_x_772:
[----:B------:R-:W-:Y:S05]  /*2360*/  BSYNC B1 ;  /* 0x0000000000017941 */ /* 0x000fea0003800000 */
.L_x_770:
        /* <DEDUP_REMOVED lines=13> */
[----:B------:R-:W-:Y:S05]  /*2440*/  CALL.REL.NOINC `($__internal_10_$__cuda_sm20_div_s64) ;  /* 0x0000001400c87944 */ /* 0x000fea0003c00000 */
[----:B------:R-:W-:Y:S01]  /*2450*/  MOV R22, R14 ;  /* 0x0000000e00167202 */ /* 0x000fe20000000f00 */
[----:B------:R-:W-:Y:S06]  /*2460*/  BRA `(.L_x_775) ;  /* 0x0000000000487947 */ /* 0x000fec0003800000 */
.L_x_774:
        /* <DEDUP_REMOVED lines=18> */
.L_x_775:
[----:B------:R-:W-:Y:S05]  /*2590*/  BSYNC B1 ;  /* 0x0000000000017941 */ /* 0x000fea0003800000 */
.L_x_773:
        /* <DEDUP_REMOVED lines=16> */
[----:B------:R-:W-:Y:S02]  /*26a0*/  MOV R23, UR9 ;  /* 0x0000000900177c02 */ /* 0x000fe40008000f00 */
[----:B------:R-:W-:-:S07]  /*26b0*/  MOV R26, 0x26d0 ;  /* 0x000026d0001a7802 */ /* 0x000fce0000000f00 */
[----:B------:R-:W-:Y:S05]  /*26c0*/  CALL.REL.NOINC `($__internal_10_$__cuda_sm20_div_s64) ;  /* 0x0000001400287944 */ /* 0x000fea0003c00000 */
[----:B------:R-:W-:Y:S05]  /*26d0*/  BRA `(.L_x_778) ;  /* 0x00000000004c7947 */ /* 0x000fea0003800000 */
.L_x_777:
        /* <DEDUP_REMOVED lines=19> */
.L_x_778:
[----:B------:R-:W-:Y:S05]  /*2810*/  BSYNC B1 ;  /* 0x0000000000017941 */ /* 0x000fea0003800000 */
.L_x_776:
[----:B------:R-:W-:Y:S01]  /*2820*/  SHF.R.S32.HI R15, RZ, 0x1f, R12 ;  /* 0x0000001fff0f7819 */ /* 0x000fe2000001140c */
[----:B------:R-:W-:Y:S01]  /*2830*/  ULDC.64 UR10, c[0x0][0x260] ;  /* 0x00009800000a7ab9 */ /* 0x000fe20000000a00 */
[----:B------:R-:W-:Y:S01]  /*2840*/  IADD3 R23, -R13, RZ, RZ ;  /* 0x000000ff0d177210 */ /* 0x000fe20007ffe1ff */
[C---:B------:R-:W-:Y:S01]  /*2850*/  IMAD.WIDE.U32 R16, R12.reuse, UR10, RZ ;  /* 0x0000000a0c107c25 */ /* 0x040fe2000f8e00ff */
[----:B------:R-:W-:Y:S01]  /*2860*/  ULDC UR9, c[0x0][0x228] ;  /* 0x00008a0000097ab9 */ /* 0x000fe20000000800 */
[----:B------:R-:W-:Y:S01]  /*2870*/  IADD3 R13, -R12, 0x1, R14 ;  /* 0x000000010c0d7810 */ /* 0x000fe20007ffe10e */
[----:B------:R-:W-:Y:S01]  /*2880*/  BSSY B1, `(.L_x_779) ;  /* 0x0000117000017945 */ /* 0x000fe20003800000 */
[----:B------:R-:W-:Y:S02]  /*2890*/  IMAD R15, R15, UR10, RZ ;  /* 0x0000000a0f0f7c24 */ /* 0x000fe4000f8e02ff */
[----:B------:R-:W-:Y:S02]  /*28a0*/  IMAD.IADD R24, R14, 0x1, -R12 ;  /* 0x000000010e187824 */ /* 0x000fe400078e0a0c */
[----:B------:R-:W-:Y:S01]  /*28b0*/  IMAD R21, R12, UR11, R15 ;  /* 0x0000000b0c157c24 */ /* 0x000fe2000f8e020f */
[----:B------:R-:W-:Y:S01]  /*28c0*/  LOP3.LUT R15, R13, 0x3, RZ, 0xc0, !PT ;  /* 0x000000030d0f7812 */ /* 0x000fe200078ec0ff */
[----:B------:R-:W-:Y:S01]  /*28d0*/  IMAD R20, R23, UR9, R14 ;  /* 0x0000000917147c24 */ /* 0x000fe2000f8e020e */
[----:B------:R-:W-:Y:S01]  /*28e0*/  LEA R14, P0, R16, R3, 0x1 ;  /* 0x00000003100e7211 */ /* 0x000fe200078008ff */
[----:B------:R-:W-:Y:S01]  /*28f0*/  IMAD.MOV.U32 R33, RZ, RZ, RZ ;  /* 0x000000ffff217224 */ /* 0x000fe200078e00ff */
[----:B------:R-:W-:-:S02]  /*2900*/  IADD3 R17, R17, R21, RZ ;  /* 0x0000001511117210 */ /* 0x000fc40007ffe0ff */
[----:B------:R-:W-:Y:S02]  /*2910*/  ISETP.GE.U32.AND P1, PT, R24, 0x3, PT ;  /* 0x000000031800780c */ /* 0x000fe40003f26070 */
[----:B------:R-:W-:Y:S01]  /*2920*/  LEA.HI.X R16, R16, R5, R17, 0x1, P0 ;  /* 0x0000000510107211 */ /* 0x000fe200000f0c11 */
[----:B------:R-:W-:Y:S01]  /*2930*/  HFMA2.MMA R17, -RZ, RZ, 0, 0 ;  /* 0x00000000ff117435 */ /* 0x000fe200000001ff */
[----:B------:R-:W-:-:S10]  /*2940*/  IADD3 R15, -R22, R20, -R15 ;  /* 0x00000014160f7210 */ /* 0x000fd40007ffe90f */
.L_x_795:
[----:B------:R-:W-:Y:S01]  /*2950*/  ISETP.GE.AND P0, PT, R9, 0x1, PT ;  /* 0x000000010900780c */ /* 0x000fe20003f06270 */
[----:B------:R-:W-:-:S12]  /*2960*/  BSSY B2, `(.L_x_780) ;  /* 0x0000105000027945 */ /* 0x000fd80003800000 */
[----:B------:R-:W-:Y:S05]  /*2970*/  @!P0 BRA `(.L_x_781) ;  /* 0x00000010000c8947 */ /* 0x000fea0003800000 */
[----:B------:R-:W-:Y:S01]  /*2980*/  IMAD.IADD R20, R17, 0x1, R2 ;  /* 0x0000000111147824 */ /* 0x000fe200078e0202 */
[----:B------:R-:W-:Y:S01]  /*2990*/  ULDC.64 UR10, c[0x0][0x250] ;  /* 0x00009400000a7ab9 */ /* 0x000fe20000000a00 */
[----:B------:R-:W-:Y:S02]  /*29a0*/  IMAD.MOV.U32 R32, RZ, RZ, RZ ;  /* 0x000000ffff207224 */ /* 0x000fe400078e00ff */
[----:B------:R-:W-:Y:S01]  /*29b0*/  IMAD.WIDE.U32 R22, R20, UR10, RZ ;  /* 0x0000000a14167c25 */ /* 0x000fe2000f8e00ff */
[----:B------:R-:W-:Y:S02]  /*29c0*/  SHF.R.S32.HI R21, RZ, 0x1f, R20 ;  /* 0x0000001fff157819 */ /* 0x000fe40000011414 */
[----:B------:R-:W-:-:S03]  /*29d0*/  LEA R28, P2, R22, R14, 0x1 ;  /* 0x0000000e161c7211 */ /* 0x000fc600078408ff */
[----:B------:R-:W-:-:S04]  /*29e0*/  IMAD R21, R21, UR10, RZ ;  /* 0x0000000a15157c24 */ /* 0x000fc8000f8e02ff */
[----:B------:R-:W-:Y:S01]  /*29f0*/  IMAD R21, R20, UR11, R21 ;  /* 0x0000000b14157c24 */ /* 0x000fe2000f8e0215 */
[----:B------:R-:W-:-:S04]  /*2a00*/  IADD3 R20, P0, R18, R22, RZ ;  /* 0x0000001612147210 */ /* 0x000fc80007f1e0ff */
[----:B------:R-:W-:-:S04]  /*2a10*/  IADD3 R21, R23, R21, RZ ;  /* 0x0000001517157210 */ /* 0x000fc80007ffe0ff */
[----:B------:R-:W-:Y:S02]  /*2a20*/  LEA.HI.X R29, R22, R16, R21, 0x1, P2 ;  /* 0x00000010161d7211 */ /* 0x000fe400010f0c15 */
[----:B------:R-:W-:-:S07]  /*2a30*/  IADD3.X R21, R21, R4, RZ, P0, !PT ;  /* 0x0000000415157210 */ /* 0x000fce00007fe4ff */
.L_x_794:
[----:B------:R-:W-:Y:S01]  /*2a40*/  ISETP.GE.AND P0, PT, R13, 0x1, PT ;  /* 0x000000010d00780c */ /* 0x000fe20003f06270 */
[----:B------:R-:W-:-:S12]  /*2a50*/  BSSY B3, `(.L_x_782) ;  /* 0x00000f2000037945 */ /* 0x000fd80003800000 */
[----:B------:R-:W-:Y:S05]  /*2a60*/  @!P0 BRA `(.L_x_783) ;  /* 0x0000000c00c08947 */ /* 0x000fea0003800000 */
[----:B------:R-:W0:Y:S01]  /*2a70*/  LDC.64 R24, c[0x0][0x258] ;  /* 0x00009600ff187b82 */ /* 0x000e220000000a00 */
[----:B------:R-:W-:Y:S01]  /*2a80*/  IMAD.IADD R27, R32, 0x1, R7 ;  /* 0x00000001201b7824 */ /* 0x000fe200078e0207 */
[----:B------:R-:W-:Y:S01]  /*2a90*/  BSSY B4, `(.L_x_784) ;  /* 0x00000c3000047945 */ /* 0x000fe20003800000 */
[----:B------:R-:W-:-:S03]  /*2aa0*/  MOV R35, RZ ;  /* 0x000000ff00237202 */ /* 0x000fc60000000f00 */
[----:B------:R-:W-:-:S05]  /*2ab0*/  SHF.R.S32.HI R23, RZ, 0x1f, R27 ;  /* 0x0000001fff177819 */ /* 0x000fca000001141b */
[-C--:B0-----:R-:W-:Y:S02]  /*2ac0*/  IMAD R26, R23, R24.reuse, RZ ;  /* 0x00000018171a7224 */ /* 0x081fe400078e02ff */
[----:B------:R-:W-:-:S04]  /*2ad0*/  IMAD.WIDE.U32 R22, R27, R24, R20 ;  /* 0x000000181b167225 */ /* 0x000fc800078e0014 */
[----:B------:R-:W-:-:S04]  /*2ae0*/  IMAD R39, R27, R25, R26 ;  /* 0x000000191b277224 */ /* 0x000fc800078e021a */
[----:B------:R-:W-:Y:S01]  /*2af0*/  IMAD.IADD R37, R23, 0x1, R39 ;  /* 0x0000000117257824 */ /* 0x000fe200078e0227 */
[----:B------:R-:W-:Y:S06]  /*2b00*/  @!P1 BRA `(.L_x_785) ;  /* 0x0000000800ec9947 */ /* 0x000fec0003800000 */
[----:B------:R-:W-:Y:S01]  /*2b10*/  ISETP.GT.AND P0, PT, R15, -0x1, PT ;  /* 0xffffffff0f00780c */ /* 0x000fe20003f04270 */
[----:B------:R-:W-:Y:S01]  /*2b20*/  IMAD.WIDE.U32 R24, R27, R24, RZ ;  /* 0x000000181b187225 */ /* 0x000fe200078e00ff */
[----:B------:R-:W-:Y:S01]  /*2b30*/  BSSY B5, `(.L_x_786) ;  /* 0x000009d000057945 */ /* 0x000fe20003800000 */
[----:B------:R-:W-:Y:S02]  /*2b40*/  MOV R34, R15 ;  /* 0x0000000f00227202 */ /* 0x000fe40000000f00 */
[----:B------:R-:W-:Y:S01]  /*2b50*/  IMAD.MOV.U32 R35, RZ, RZ, RZ ;  /* 0x000000ffff237224 */ /* 0x000fe200078e00ff */
[----:B------:R-:W-:Y:S02]  /*2b60*/  LEA R38, P2, R24, R28, 0x1 ;  /* 0x0000001c18267211 */ /* 0x000fe400078408ff */
[----:B------:R-:W-:-:S04]  /*2b70*/  IADD3 R39, R39, R25, RZ ;  /* 0x0000001927277210 */ /* 0x000fc80007ffe0ff */
[----:B------:R-:W-:Y:S01]  /*2b80*/  LEA.HI.X R39, R24, R29, R39, 0x1, P2 ;  /* 0x0000001d18277211 */ /* 0x000fe200010f0c27 */
[----:B------:R-:W-:Y:S06]  /*2b90*/  @!P0 BRA `(.L_x_787) ;  /* 0x0000000800588947 */ /* 0x000fec0003800000 */
[----:B------:R-:W-:Y:S01]  /*2ba0*/  VIADD R24, R34, 0x1 ;  /* 0x0000000122187836 */ /* 0x000fe20000000000 */
[----:B------:R-:W-:Y:S01]  /*2bb0*/  BSSY B6, `(.L_x_788) ;  /* 0x000005e000067945 */ /* 0x000fe20003800000 */
[----:B------:R-:W-:-:S03]  /*2bc0*/  PLOP3.LUT P0, PT, PT, PT, PT, 0x80, 0x0 ;  /* 0x000000000000781c */ /* 0x000fc60003f0f070 */
[----:B------:R-:W-:-:S13]  /*2bd0*/  ISETP.GT.AND P2, PT, R24, 0xc, PT ;  /* 0x0000000c1800780c */ /* 0x000fda0003f44270 */
[----:B------:R-:W-:Y:S05]  /*2be0*/  @!P2 BRA `(.L_x_789) ;  /* 0x000000040068a947 */ /* 0x000fea0003800000 */
[----:B------:R-:W0:Y:S01]  /*2bf0*/  LDC.64 R24, c[0x0][0x260] ;  /* 0x00009800ff187b82 */ /* 0x000e220000000a00 */
[----:B------:R-:W-:Y:S02]  /*2c00*/  PLOP3.LUT P0, PT, PT, PT, PT, 0x8, 0x0 ;  /* 0x000000000000781c */ /* 0x000fe40003f0e170 */
[C---:B0-----:R-:W-:Y:S02]  /*2c10*/  SHF.L.U64.HI R41, R24.reuse, 0x1, R25 ;  /* 0x0000000118297819 */ /* 0x041fe40000010219 */
[----:B------:R-:W-:-:S09]  /*2c20*/  SHF.L.U32 R43, R24, 0x1, RZ ;  /* 0x00000001182b7819 */ /* 0x000fd200000006ff */
.L_x_790:
[----:B------:R-:W-:Y:S01]  /*2c30*/  MOV R27, R39 ;  /* 0x00000027001b7202 */ /* 0x000fe20000000f00 */
[----:B------:R-:W-:-:S05]  /*2c40*/  IMAD.MOV.U32 R26, RZ, RZ, R38 ;  /* 0x000000ffff1a7224 */ /* 0x000fca00078e0026 */
[----:B------:R-:W2:Y:S01]  /*2c50*/  LDG.E.U16 R27, desc[UR12][R26.64] ;  /* 0x0000000c1a1b7981 */ /* 0x000ea2000c1e1500 */
[----:B------:R-:W-:-:S05]  /*2c60*/  IADD3 R30, P2, R38, R43, RZ ;  /* 0x0000002b261e7210 */ /* 0x000fca0007f5e0ff */
[----:B------:R-:W-:Y:S01]  /*2c70*/  IMAD.X R31, R39, 0x1, R41, P2 ;  /* 0x00000001271f7824 */ /* 0x000fe200010e0629 */
[----:B------:R-:W-:-:S04]  /*2c80*/  IADD3 R24, P2, R30, R43, RZ ;  /* 0x0000002b1e187210 */ /* 0x000fc80007f5e0ff */
[----:B------:R-:W-:Y:S01]  /*2c90*/  IADD3.X R25, R31, R41, RZ, P2, !PT ;  /* 0x000000291f197210 */ /* 0x000fe200017fe4ff */
[----:B------:R0:W3:Y:S01]  /*2ca0*/  LDG.E.U16 R42, desc[UR12][R30.64] ;  /* 0x0000000c1e2a7981 */ /* 0x0000e2000c1e1500 */
[----:B------:R-:W-:-:S03]  /*2cb0*/  IADD3 R44, P2, R24, R43, RZ ;  /* 0x0000002b182c7210 */ /* 0x000fc60007f5e0ff */
[----:B------:R1:W4:Y:S02]  /*2cc0*/  LDG.E.U16 R40, desc[UR12][R24.64] ;  /* 0x0000000c18287981 */ /* 0x000324000c1e1500 */
[----:B------:R-:W-:Y:S01]  /*2cd0*/  IMAD.X R45, R25, 0x1, R41, P2 ;  /* 0x00000001192d7824 */ /* 0x000fe200010e0629 */
[----:B------:R-:W-:-:S04]  /*2ce0*/  IADD3 R38, P2, R44, R43, RZ ;  /* 0x0000002b2c267210 */ /* 0x000fc80007f5e0ff */
[----:B------:R-:W5:Y:S01]  /*2cf0*/  LDG.E.U16 R36, desc[UR12][R44.64] ;  /* 0x0000000c2c247981 */ /* 0x000f62000c1e1500 */
[----:B------:R-:W-:Y:S02]  /*2d00*/  IADD3.X R39, R45, R41, RZ, P2, !PT ;  /* 0x000000292d277210 */ /* 0x000fe400017fe4ff */
[----:B0-----:R-:W-:-:S03]  /*2d10*/  IADD3 R30, P2, R38, R43, RZ ;  /* 0x0000002b261e7210 */ /* 0x001fc60007f5e0ff */
[----:B------:R-:W5:Y:S02]  /*2d20*/  LDG.E.U16 R38, desc[UR12][R38.64] ;  /* 0x0000000c26267981 */ /* 0x000f64000c1e1500 */
[----:B------:R-:W-:Y:S01]  /*2d30*/  IMAD.X R31, R39, 0x1, R41, P2 ;  /* 0x00000001271f7824 */ /* 0x000fe200010e0629 */
[----:B-1----:R-:W-:-:S04]  /*2d40*/  IADD3 R24, P2, R30, R43, RZ ;  /* 0x0000002b1e187210 */ /* 0x002fc80007f5e0ff */
[----:B------:R2:W5:Y:S01]  /*2d50*/  LDG.E.U16 R44, desc[UR12][R30.64] ;  /* 0x0000000c1e2c7981 */ /* 0x000562000c1e1500 */
[----:B------:R-:W-:Y:S02]  /*2d60*/  IADD3.X R25, R31, R41, RZ, P2, !PT ;  /* 0x000000291f197210 */ /* 0x000fe400017fe4ff */
[----:B------:R-:W-:-:S03]  /*2d70*/  IADD3 R26, P2, R24, R43, RZ ;  /* 0x0000002b181a7210 */ /* 0x000fc60007f5e0ff */
[----:B------:R-:W5:Y:S01]  /*2d80*/  LDG.E.U16 R24, desc[UR12][R24.64] ;  /* 0x0000000c18187981 */ /* 0x000f62000c1e1500 */
[----:B--2---:R-:W-:Y:S01]  /*2d90*/  IMAD.U32 R30, R27, 0x10000, RZ ;  /* 0x000100001b1e7824 */ /* 0x004fe200078e00ff */
[----:B------:R-:W-:-:S03]  /*2da0*/  IADD3.X R27, R25, R41, RZ, P2, !PT ;  /* 0x00000029191b7210 */ /* 0x000fc600017fe4ff */
[----:B------:R-:W-:Y:S01]  /*2db0*/  FADD.FTZ R45, R30, R33 ;  /* 0x000000211e2d7221 */ /* 0x000fe20000010000 */
[----:B------:R-:W-:Y:S01]  /*2dc0*/  IADD3 R30, P2, R26, R43, RZ ;  /* 0x0000002b1a1e7210 */ /* 0x000fe20007f5e0ff */
[----:B------:R0:W2:Y:S03]  /*2dd0*/  LDG.E.U16 R33, desc[UR12][R26.64] ;  /* 0x0000000c1a217981 */ /* 0x0000a6000c1e1500 */
[----:B------:R-:W-:Y:S01]  /*2de0*/  IADD3.X R31, R27, R41, RZ, P2, !PT ;  /* 0x000000291b1f7210 */ /* 0x000fe200017fe4ff */
[----:B---3--:R-:W-:-:S04]  /*2df0*/  IMAD.U32 R42, R42, 0x10000, RZ ;  /* 0x000100002a2a7824 */ /* 0x008fc800078e00ff */
[----:B------:R1:W3:Y:S01]  /*2e00*/  LDG.E.U16 R39, desc[UR12][R30.64] ;  /* 0x0000000c1e277981 */ /* 0x0002e2000c1e1500 */
[----:B0-----:R-:W-:Y:S01]  /*2e10*/  IADD3 R26, P2, R30, R43, RZ ;  /* 0x0000002b1e1a7210 */ /* 0x001fe20007f5e0ff */
[----:B------:R-:W-:Y:S01]  /*2e20*/  FADD.FTZ R42, R45, R42 ;  /* 0x0000002a2d2a7221 */ /* 0x000fe20000010000 */
[----:B----4-:R-:W-:-:S03]  /*2e30*/  IMAD.U32 R45, R40, 0x10000, RZ ;  /* 0x00010000282d7824 */ /* 0x010fc600078e00ff */
[----:B------:R-:W-:Y:S02]  /*2e40*/  IMAD.X R27, R31, 0x1, R41, P2 ;  /* 0x000000011f1b7824 */ /* 0x000fe400010e0629 */
[----:B------:R-:W-:Y:S01]  /*2e50*/  FADD.FTZ R42, R42, R45 ;  /* 0x0000002d2a2a7221 */ /* 0x000fe20000010000 */
[----:B-----5:R-:W-:Y:S02]  /*2e60*/  SHF.L.U32 R25, R36, 0x10, RZ ;  /* 0x0000001024197819 */ /* 0x020fe400000006ff */
[----:B-1----:R-:W-:-:S03]  /*2e70*/  IADD3 R30, P2, R26, R43, RZ ;  /* 0x0000002b1a1e7210 */ /* 0x002fc60007f5e0ff */
[----:B------:R-:W-:Y:S01]  /*2e80*/  FADD.FTZ R42, R42, R25 ;  /* 0x000000192a2a7221 */ /* 0x000fe20000010000 */
[----:B------:R-:W-:Y:S01]  /*2e90*/  SHF.L.U32 R45, R38, 0x10, RZ ;  /* 0x00000010262d7819 */ /* 0x000fe200000006ff */
[----:B------:R0:W4:Y:S01]  /*2ea0*/  LDG.E.U16 R25, desc[UR12][R26.64] ;  /* 0x0000000c1a197981 */ /* 0x000122000c1e1500 */
[----:B------:R-:W-:-:S03]  /*2eb0*/  IMAD.X R31, R27, 0x1, R41, P2 ;  /* 0x000000011b1f7824 */ /* 0x000fc600010e0629 */
[----:B------:R-:W-:Y:S01]  /*2ec0*/  FADD.FTZ R38, R42, R45 ;  /* 0x0000002d2a267221 */ /* 0x000fe20000010000 */
[----:B------:R-:W-:Y:S02]  /*2ed0*/  SHF.L.U32 R45, R44, 0x10, RZ ;  /* 0x000000102c2d7819 */ /* 0x000fe400000006ff */
[----:B0-----:R-:W-:-:S03]  /*2ee0*/  IADD3 R26, P2, R30, R43, RZ ;  /* 0x0000002b1e1a7210 */ /* 0x001fc60007f5e0ff */
[----:B------:R-:W-:Y:S01]  /*2ef0*/  FADD.FTZ R38, R38, R45 ;  /* 0x0000002d26267221 */ /* 0x000fe20000010000 */
[----:B------:R-:W5:Y:S01]  /*2f00*/  LDG.E.U16 R30, desc[UR12][R30.64] ;  /* 0x0000000c1e1e7981 */ /* 0x000f62000c1e1500 */
[----:B------:R-:W-:Y:S01]  /*2f10*/  IMAD.X R27, R31, 0x1, R41, P2 ;  /* 0x000000011f1b7824 */ /* 0x000fe200010e0629 */
[----:B------:R-:W-:Y:S01]  /*2f20*/  IADD3 R44, P2, R26, R43, RZ ;  /* 0x0000002b1a2c7210 */ /* 0x000fe20007f5e0ff */
[----:B------:R-:W-:-:S03]  /*2f30*/  IMAD.U32 R40, R24, 0x10000, RZ ;  /* 0x0001000018287824 */ /* 0x000fc600078e00ff */
[----:B------:R0:W5:Y:S01]  /*2f40*/  LDG.E.U16 R36, desc[UR12][R26.64] ;  /* 0x0000000c1a247981 */ /* 0x000162000c1e1500 */
[----:B------:R-:W-:Y:S01]  /*2f50*/  IADD3.X R45, R27, R41, RZ, P2, !PT ;  /* 0x000000291b2d7210 */ /* 0x000fe200017fe4ff */
[----:B------:R-:W-:-:S04]  /*2f60*/  FADD.FTZ R38, R38, R40 ;  /* 0x0000002826267221 */ /* 0x000fc80000010000 */
[----:B------:R1:W5:Y:S01]  /*2f70*/  LDG.E.U16 R24, desc[UR12][R44.64] ;  /* 0x0000000c2c187981 */ /* 0x000362000c1e1500 */
[----:B0-----:R-:W-:-:S04]  /*2f80*/  IADD3 R26, P2, R44, R43, RZ ;  /* 0x0000002b2c1a7210 */ /* 0x001fc80007f5e0ff */
[----:B------:R-:W-:Y:S02]  /*2f90*/  IADD3.X R27, R45, R41, RZ, P2, !PT ;  /* 0x000000292d1b7210 */ /* 0x000fe400017fe4ff */
[----:B-1----:R-:W-:-:S03]  /*2fa0*/  IADD3 R44, P2, R26, R43, RZ ;  /* 0x0000002b1a2c7210 */ /* 0x002fc60007f5e0ff */
[----:B------:R-:W5:Y:S01]  /*2fb0*/  LDG.E.U16 R31, desc[UR12][R26.64] ;  /* 0x0000000c1a1f7981 */ /* 0x000f62000c1e1500 */
[----:B------:R-:W-:Y:S01]  /*2fc0*/  IADD3.X R45, R27, R41, RZ, P2, !PT ;  /* 0x000000291b2d7210 */ /* 0x000fe200017fe4ff */
[----:B--2---:R-:W-:-:S04]  /*2fd0*/  IMAD.U32 R33, R33, 0x10000, RZ ;  /* 0x0001000021217824 */ /* 0x004fc800078e00ff */
[----:B------:R-:W-:Y:S01]  /*2fe0*/  FADD.FTZ R40, R38, R33 ;  /* 0x0000002126287221 */ /* 0x000fe20000010000 */
[----:B------:R-:W-:Y:S01]  /*2ff0*/  IADD3 R38, P2, R44, R43, RZ ;  /* 0x0000002b2c267210 */ /* 0x000fe20007f5e0ff */
[----:B------:R-:W2:Y:S01]  /*3000*/  LDG.E.U16 R33, desc[UR12][R44.64] ;  /* 0x0000000c2c217981 */ /* 0x000ea2000c1e1500 */
[----:B---3--:R-:W-:Y:S02]  /*3010*/  IMAD.U32 R42, R39, 0x10000, RZ ;  /* 0x00010000272a7824 */ /* 0x008fe400078e00ff */
[----:B------:R-:W-:Y:S02]  /*3020*/  IADD3.X R39, R45, R41, RZ, P2, !PT ;  /* 0x000000292d277210 */ /* 0x000fe400017fe4ff */
[----:B------:R-:W-:-:S03]  /*3030*/  FADD.FTZ R42, R40, R42 ;  /* 0x0000002a282a7221 */ /* 0x000fc60000010000 */
[----:B------:R0:W3:Y:S01]  /*3040*/  LDG.E.U16 R40, desc[UR12][R38.64] ;  /* 0x0000000c26287981 */ /* 0x0000e2000c1e1500 */
[----:B------:R-:W-:Y:S01]  /*3050*/  IADD3 R34, R34, -0x10, RZ ;  /* 0xfffffff022227810 */ /* 0x000fe20007ffe0ff */
[----:B----4-:R-:W-:-:S04]  /*3060*/  IMAD.U32 R25, R25, 0x10000, RZ ;  /* 0x0001000019197824 */ /* 0x010fc800078e00ff */
[----:B------:R-:W-:Y:S01]  /*3070*/  FADD.FTZ R25, R42, R25 ;  /* 0x000000192a197221 */ /* 0x000fe20000010000 */
[----:B-----5:R-:W-:-:S05]  /*3080*/  SHF.L.U32 R30, R30, 0x10, RZ ;  /* 0x000000101e1e7819 */ /* 0x020fca00000006ff */
[----:B------:R-:W-:Y:S01]  /*3090*/  FADD.FTZ R25, R25, R30 ;  /* 0x0000001e19197221 */ /* 0x000fe20000010000 */
[----:B------:R-:W-:Y:S01]  /*30a0*/  IMAD.U32 R36, R36, 0x10000, RZ ;  /* 0x0001000024247824 */ /* 0x000fe200078e00ff */
[----:B------:R-:W-:-:S03]  /*30b0*/  ISETP.GT.AND P2, PT, R34, 0xb, PT ;  /* 0x0000000b2200780c */ /* 0x000fc60003f44270 */
[----:B------:R-:W-:Y:S01]  /*30c0*/  FADD.FTZ R25, R25, R36 ;  /* 0x0000002419197221 */ /* 0x000fe20000010000 */
[----:B------:R-:W-:-:S05]  /*30d0*/  SHF.L.U32 R24, R24, 0x10, RZ ;  /* 0x0000001018187819 */ /* 0x000fca00000006ff */
[----:B------:R-:W-:Y:S01]  /*30e0*/  FADD.FTZ R24, R25, R24 ;  /* 0x0000001819187221 */ /* 0x000fe20000010000 */
[----:B------:R-:W-:-:S04]  /*30f0*/  IMAD.U32 R31, R31, 0x10000, RZ ;  /* 0x000100001f1f7824 */ /* 0x000fc800078e00ff */
[----:B------:R-:W-:Y:S01]  /*3100*/  FADD.FTZ R24, R24, R31 ;  /* 0x0000001f18187221 */ /* 0x000fe20000010000 */
[----:B0-----:R-:W-:Y:S01]  /*3110*/  IADD3 R38, P3, R38, R43, RZ ;  /* 0x0000002b26267210 */ /* 0x001fe20007f7e0ff */
[----:B------:R-:W-:-:S03]  /*3120*/  VIADD R35, R35, 0x10 ;  /* 0x0000001023237836 */ /* 0x000fc60000000000 */
[----:B------:R-:W-:Y:S01]  /*3130*/  IADD3.X R39, R39, R41, RZ, P3, !PT ;  /* 0x0000002927277210 */ /* 0x000fe20001ffe4ff */
[----:B--2---:R-:W-:-:S04]  /*3140*/  IMAD.U32 R33, R33, 0x10000, RZ ;  /* 0x0001000021217824 */ /* 0x004fc800078e00ff */
[----:B------:R-:W-:Y:S01]  /*3150*/  FADD.FTZ R33, R24, R33 ;  /* 0x0000002118217221 */ /* 0x000fe20000010000 */
[----:B---3--:R-:W-:-:S05]  /*3160*/  SHF.L.U32 R40, R40, 0x10, RZ ;  /* 0x0000001028287819 */ /* 0x008fca00000006ff */
[----:B------:R-:W-:Y:S01]  /*3170*/  FADD.FTZ R33, R33, R40 ;  /* 0x0000002821217221 */ /* 0x000fe20000010000 */
[----:B------:R-:W-:Y:S06]  /*3180*/  @P2 BRA `(.L_x_790) ;  /* 0xfffffff800a82947 */ /* 0x000fec000383ffff */
.L_x_789:
[----:B------:R-:W-:Y:S05]  /*3190*/  BSYNC B6 ;  /* 0x0000000000067941 */ /* 0x000fea0003800000 */
.L_x_788:
[----:B------:R-:W-:Y:S01]  /*31a0*/  VIADD R24, R34, 0x1 ;  /* 0x0000000122187836 */ /* 0x000fe20000000000 */
[----:B------:R-:W-:Y:S04]  /*31b0*/  BSSY B6, `(.L_x_791) ;  /* 0x0000031000067945 */ /* 0x000fe80003800000 */
[----:B------:R-:W-:-:S13]  /*31c0*/  ISETP.GT.AND P2, PT, R24, 0x4, PT ;  /* 0x000000041800780c */ /* 0x000fda0003f44270 */
[----:B------:R-:W-:Y:S05]  /*31d0*/  @!P2 BRA `(.L_x_792) ;  /* 0x0000000000b8a947 */ /* 0x000fea0003800000 */
[----:B------:R-:W-:Y:S01]  /*31e0*/  ULDC.64 UR10, c[0x0][0x260] ;  /* 0x00009800000a7ab9 */ /* 0x000fe20000000a00 */
[----:B------:R0:W2:Y:S01]  /*31f0*/  LDG.E.U16 R36, desc[UR12][R38.64] ;  /* 0x0000000c26247981 */ /* 0x0000a2000c1e1500 */
[----:B------:R-:W-:Y:S02]  /*3200*/  USHF.L.U32 UR9, UR10, 0x1, URZ ;  /* 0x000000010a097899 */ /* 0x000fe4000800063f */
[----:B------:R-:W-:-:S04]  /*3210*/  USHF.L.U64.HI UR11, UR10, 0x1, UR11 ;  /* 0x000000010a0b7899 */ /* 0x000fc8000801020b */
[----:B------:R-:W-:-:S04]  /*3220*/  IADD3 R26, P0, R38, UR9, RZ ;  /* 0x00000009261a7c10 */ /* 0x000fc8000ff1e0ff */
[----:B------:R-:W-:Y:S02]  /*3230*/  IADD3.X R27, R39, UR11, RZ, P0, !PT ;  /* 0x0000000b271b7c10 */ /* 0x000fe400087fe4ff */
[----:B------:R-:W-:-:S03]  /*3240*/  IADD3 R24, P0, R26, UR9, RZ ;  /* 0x000000091a187c10 */ /* 0x000fc6000ff1e0ff */
[----:B------:R-:W3:Y:S01]  /*3250*/  LDG.E.U16 R26, desc[UR12][R26.64] ;  /* 0x0000000c1a1a7981 */ /* 0x000ee2000c1e1500 */
[----:B------:R-:W-:Y:S02]  /*3260*/  IADD3.X R25, R27, UR11, RZ, P0, !PT ;  /* 0x0000000b1b197c10 */ /* 0x000fe400087fe4ff */
[----:B0-----:R-:W-:-:S03]  /*3270*/  IADD3 R38, P0, R24, UR9, RZ ;  /* 0x0000000918267c10 */ /* 0x001fc6000ff1e0ff */
[----:B------:R-:W4:Y:S01]  /*3280*/  LDG.E.U16 R24, desc[UR12][R24.64] ;  /* 0x0000000c18187981 */ /* 0x000f22000c1e1500 */
[----:B------:R-:W-:Y:S02]  /*3290*/  IADD3.X R39, R25, UR11, RZ, P0, !PT ;  /* 0x0000000b19277c10 */ /* 0x000fe400087fe4ff */
[----:B------:R-:W-:-:S03]  /*32a0*/  IADD3 R30, P0, R38, UR9, RZ ;  /* 0x00000009261e7c10 */ /* 0x000fc6000ff1e0ff */
[----:B------:R-:W5:Y:S01]  /*32b0*/  LDG.E.U16 R38, desc[UR12][R38.64] ;  /* 0x0000000c26267981 */ /* 0x000f62000c1e1500 */
[----:B------:R-:W-:Y:S02]  /*32c0*/  IADD3.X R31, R39, UR11, RZ, P0, !PT ;  /* 0x0000000b271f7c10 */ /* 0x000fe400087fe4ff */
[----:B------:R-:W-:-:S03]  /*32d0*/  IADD3 R40, P0, R30, UR9, RZ ;  /* 0x000000091e287c10 */ /* 0x000fc6000ff1e0ff */
[----:B------:R5:W5:Y:S01]  /*32e0*/  LDG.E.U16 R30, desc[UR12][R30.64] ;  /* 0x0000000c1e1e7981 */ /* 0x000b62000c1e1500 */
[----:B------:R-:W-:Y:S02]  /*32f0*/  IADD3.X R41, R31, UR11, RZ, P0, !PT ;  /* 0x0000000b1f297c10 */ /* 0x000fe400087fe4ff */
[----:B------:R-:W-:-:S03]  /*3300*/  IADD3 R44, P0, R40, UR9, RZ ;  /* 0x00000009282c7c10 */ /* 0x000fc6000ff1e0ff */
[----:B------:R-:W5:Y:S01]  /*3310*/  LDG.E.U16 R40, desc[UR12][R40.64] ;  /* 0x0000000c28287981 */ /* 0x000f62000c1e1500 */
[----:B------:R-:W-:Y:S02]  /*3320*/  IADD3.X R45, R41, UR11, RZ, P0, !PT ;  /* 0x0000000b292d7c10 */ /* 0x000fe400087fe4ff */
[----:B------:R-:W-:-:S03]  /*3330*/  IADD3 R42, P0, R44, UR9, RZ ;  /* 0x000000092c2a7c10 */ /* 0x000fc6000ff1e0ff */
[----:B------:R-:W5:Y:S01]  /*3340*/  LDG.E.U16 R44, desc[UR12][R44.64] ;  /* 0x0000000c2c2c7981 */ /* 0x000f62000c1e1500 */
[----:B------:R-:W-:-:S05]  /*3350*/  IADD3.X R43, R45, UR11, RZ, P0, !PT ;  /* 0x0000000b2d2b7c10 */ /* 0x000fca00087fe4ff */
[----:B------:R-:W5:Y:S01]  /*3360*/  LDG.E.U16 R25, desc[UR12][R42.64] ;  /* 0x0000000c2a197981 */ /* 0x000f62000c1e1500 */
[----:B------:R-:W-:Y:S01]  /*3370*/  PLOP3.LUT P0, PT, PT, PT, PT, 0x8, 0x0 ;  /* 0x000000000000781c */ /* 0x000fe20003f0e170 */
[----:B------:R-:W-:Y:S01]  /*3380*/  VIADD R34, R34, 0xfffffff8 ;  /* 0xfffffff822227836 */ /* 0x000fe20000000000 */
[----:B------:R-:W-:Y:S02]  /*3390*/  IADD3 R35, R35, 0x8, RZ ;  /* 0x0000000823237810 */ /* 0x000fe40007ffe0ff */
[----:B--2---:R-:W-:-:S05]  /*33a0*/  SHF.L.U32 R36, R36, 0x10, RZ ;  /* 0x0000001024247819 */ /* 0x004fca00000006ff */
[----:B------:R-:W-:Y:S01]  /*33b0*/  FADD.FTZ R36, R33, R36 ;  /* 0x0000002421247221 */ /* 0x000fe20000010000 */
[----:B---3--:R-:W-:-:S04]  /*33c0*/  IMAD.U32 R27, R26, 0x10000, RZ ;  /* 0x000100001a1b7824 */ /* 0x008fc800078e00ff */
[----:B------:R-:W-:Y:S01]  /*33d0*/  FADD.FTZ R27, R36, R27 ;  /* 0x0000001b241b7221 */ /* 0x000fe20000010000 */
[----:B----4-:R-:W-:-:S05]  /*33e0*/  SHF.L.U32 R24, R24, 0x10, RZ ;  /* 0x0000001018187819 */ /* 0x010fca00000006ff */
[----:B------:R-:W-:Y:S01]  /*33f0*/  FADD.FTZ R24, R27, R24 ;  /* 0x000000181b187221 */ /* 0x000fe20000010000 */
[----:B-----5:R-:W-:-:S04]  /*3400*/  IMAD.U32 R31, R38, 0x10000, RZ ;  /* 0x00010000261f7824 */ /* 0x020fc800078e00ff */
[----:B------:R-:W-:Y:S01]  /*3410*/  FADD.FTZ R24, R24, R31 ;  /* 0x0000001f18187221 */ /* 0x000fe20000010000 */
[----:B------:R-:W-:-:S05]  /*3420*/  SHF.L.U32 R27, R30, 0x10, RZ ;  /* 0x000000101e1b7819 */ /* 0x000fca00000006ff */
[----:B------:R-:W-:Y:S01]  /*3430*/  FADD.FTZ R24, R24, R27 ;  /* 0x0000001b18187221 */ /* 0x000fe20000010000 */
[----:B------:R-:W-:-:S04]  /*3440*/  IMAD.U32 R31, R40, 0x10000, RZ ;  /* 0x00010000281f7824 */ /* 0x000fc800078e00ff */
[----:B------:R-:W-:Y:S01]  /*3450*/  FADD.FTZ R24, R24, R31 ;  /* 0x0000001f18187221 */ /* 0x000fe20000010000 */
[----:B------:R-:W-:Y:S02]  /*3460*/  SHF.L.U32 R27, R44, 0x10, RZ ;  /* 0x000000102c1b7819 */ /* 0x000fe400000006ff */
[----:B------:R-:W-:-:S03]  /*3470*/  IADD3 R38, P2, R42, UR9, RZ ;  /* 0x000000092a267c10 */ /* 0x000fc6000ff5e0ff */
[----:B------:R-:W-:Y:S01]  /*3480*/  FADD.FTZ R24, R24, R27 ;  /* 0x0000001b18187221 */ /* 0x000fe20000010000 */
[----:B------:R-:W-:Y:S01]  /*3490*/  IMAD.U32 R25, R25, 0x10000, RZ ;  /* 0x0001000019197824 */ /* 0x000fe200078e00ff */
[----:B------:R-:W-:-:S03]  /*34a0*/  IADD3.X R39, R43, UR11, RZ, P2, !PT ;  /* 0x0000000b2b277c10 */ /* 0x000fc600097fe4ff */
[----:B------:R-:W-:-:S07]  /*34b0*/  FADD.FTZ R33, R24, R25 ;  /* 0x0000001918217221 */ /* 0x000fce0000010000 */
.L_x_792:
[----:B------:R-:W-:Y:S05]  /*34c0*/  BSYNC B6 ;  /* 0x0000000000067941 */ /* 0x000fea0003800000 */
.L_x_791:
[----:B------:R-:W-:-:S13]  /*34d0*/  ISETP.NE.OR P0, PT, R34, -0x1, P0 ;  /* 0xffffffff2200780c */ /* 0x000fda0000705670 */
[----:B------:R-:W-:Y:S05]  /*34e0*/  @!P0 BREAK B5 ;  /* 0x0000000000058942 */ /* 0x000fea0003800000 */
[----:B------:R-:W-:Y:S05]  /*34f0*/  @!P0 BRA `(.L_x_785) ;  /* 0x0000000000708947 */ /* 0x000fea0003800000 */
.L_x_787:
[----:B------:R-:W-:Y:S05]  /*3500*/  BSYNC B5 ;  /* 0x0000000000057941 */ /* 0x000fea0003800000 */
.L_x_786:
[----:B------:R-:W0:Y:S02]  /*3510*/  LDC.64 R24, c[0x0][0x260] ;  /* 0x00009800ff187b82 */ /* 0x000e240000000a00 */
[C---:B0-----:R-:W-:Y:S02]  /*3520*/  SHF.L.U64.HI R41, R24.reuse, 0x1, R25 ;  /* 0x0000000118297819 */ /* 0x041fe40000010219 */
[----:B------:R-:W-:-:S07]  /*3530*/  SHF.L.U32 R43, R24, 0x1, RZ ;  /* 0x00000001182b7819 */ /* 0x000fce00000006ff */
.L_x_793:
[-C--:B------:R-:W-:Y:S02]  /*3540*/  IADD3 R26, P0, R38, R43.reuse, RZ ;  /* 0x0000002b261a7210 */ /* 0x080fe40007f1e0ff */
[----:B------:R-:W2:Y:S03]  /*3550*/  LDG.E.U16 R38, desc[UR12][R38.64] ;  /* 0x0000000c26267981 */ /* 0x000ea6000c1e1500 */
[----:B------:R-:W-:Y:S01]  /*3560*/  IMAD.X R27, R39, 0x1, R41, P0 ;  /* 0x00000001271b7824 */ /* 0x000fe200000e0629 */
[----:B------:R-:W-:-:S04]  /*3570*/  IADD3 R24, P0, R26, R43, RZ ;  /* 0x0000002b1a187210 */ /* 0x000fc80007f1e0ff */
[----:B------:R-:W-:Y:S01]  /*3580*/  IADD3.X R25, R27, R41, RZ, P0, !PT ;  /* 0x000000291b197210 */ /* 0x000fe200007fe4ff */
[----:B------:R-:W3:Y:S01]  /*3590*/  LDG.E.U16 R26, desc[UR12][R26.64] ;  /* 0x0000000c1a1a7981 */ /* 0x000ee2000c1e1500 */
[----:B------:R-:W-:-:S03]  /*35a0*/  IADD3 R30, P0, R24, R43, RZ ;  /* 0x0000002b181e7210 */ /* 0x000fc60007f1e0ff */
[----:B------:R-:W4:Y:S02]  /*35b0*/  LDG.E.U16 R24, desc[UR12][R24.64] ;  /* 0x0000000c18187981 */ /* 0x000f24000c1e1500 */
[----:B------:R-:W-:-:S05]  /*35c0*/  IMAD.X R31, R25, 0x1, R41, P0 ;  /* 0x00000001191f7824 */ /* 0x000fca00000e0629 */
[----:B------:R-:W5:Y:S01]  /*35d0*/  LDG.E.U16 R40, desc[UR12][R30.64] ;  /* 0x0000000c1e287981 */ /* 0x000f62000c1e1500 */
[----:B------:R-:W-:-:S04]  /*35e0*/  IADD3 R34, R34, -0x4, RZ ;  /* 0xfffffffc22227810 */ /* 0x000fc80007ffe0ff */
[----:B------:R-:W-:Y:S01]  /*35f0*/  ISETP.NE.AND P0, PT, R34, -0x1, PT ;  /* 0xffffffff2200780c */ /* 0x000fe20003f05270 */
[----:B------:R-:W-:Y:S01]  /*3600*/  VIADD R35, R35, 0x4 ;  /* 0x0000000423237836 */ /* 0x000fe20000000000 */
[----:B--2---:R-:W-:-:S05]  /*3610*/  SHF.L.U32 R36, R38, 0x10, RZ ;  /* 0x0000001026247819 */ /* 0x004fca00000006ff */
[----:B------:R-:W-:Y:S01]  /*3620*/  FADD.FTZ R36, R36, R33 ;  /* 0x0000002124247221 */ /* 0x000fe20000010000 */
[----:B---3--:R-:W-:Y:S02]  /*3630*/  IMAD.U32 R45, R26, 0x10000, RZ ;  /* 0x000100001a2d7824 */ /* 0x008fe400078e00ff */
[----:B----4-:R-:W-:Y:S02]  /*3640*/  IMAD.U32 R33, R24, 0x10000, RZ ;  /* 0x0001000018217824 */ /* 0x010fe400078e00ff */
[----:B------:R-:W-:Y:S01]  /*3650*/  FADD.FTZ R36, R36, R45 ;  /* 0x0000002d24247221 */ /* 0x000fe20000010000 */
[----:B------:R-:W-:-:S03]  /*3660*/  IADD3 R38, P2, R30, R43, RZ ;  /* 0x0000002b1e267210 */ /* 0x000fc60007f5e0ff */
[----:B------:R-:W-:Y:S01]  /*3670*/  FADD.FTZ R33, R36, R33 ;  /* 0x0000002124217221 */ /* 0x000fe20000010000 */
[----:B-----5:R-:W-:Y:S02]  /*3680*/  SHF.L.U32 R40, R40, 0x10, RZ ;  /* 0x0000001028287819 */ /* 0x020fe400000006ff */
[----:B------:R-:W-:-:S03]  /*3690*/  IADD3.X R39, R31, R41, RZ, P2, !PT ;  /* 0x000000291f277210 */ /* 0x000fc600017fe4ff */
[----:B------:R-:W-:Y:S01]  /*36a0*/  FADD.FTZ R33, R33, R40 ;  /* 0x0000002821217221 */ /* 0x000fe20000010000 */
[----:B------:R-:W-:Y:S06]  /*36b0*/  @P0 BRA `(.L_x_793) ;  /* 0xfffffffc00a00947 */ /* 0x000fec000383ffff */
.L_x_785:
[----:B------:R-:W-:Y:S05]  /*36c0*/  BSYNC B4 ;  /* 0x0000000000047941 */ /* 0x000fea0003800000 */
.L_x_784:
[----:B------:R-:W-:-:S13]  /*36d0*/  LOP3.LUT P0, RZ, R13, 0x3, RZ, 0xc0, !PT ;  /* 0x000000030dff7812 */ /* 0x000fda000780c0ff */
[----:B------:R-:W-:Y:S05]  /*36e0*/  @!P0 BRA `(.L_x_783) ;  /* 0x0000000000a08947 */ /* 0x000fea0003800000 */
[----:B------:R-:W0:Y:S01]  /*36f0*/  LDC.64 R24, c[0x0][0x260] ;  /* 0x00009800ff187b82 */ /* 0x000e220000000a00 */
[----:B------:R-:W-:Y:S01]  /*3700*/  IMAD.IADD R35, R35, 0x1, R12 ;  /* 0x0000000123237824 */ /* 0x000fe200078e020c */
[----:B------:R-:W-:-:S04]  /*3710*/  MOV R36, R22 ;  /* 0x0000001600247202 */ /* 0x000fc80000000f00 */
[----:B------:R-:W-:Y:S02]  /*3720*/  SHF.R.S32.HI R23, RZ, 0x1f, R35 ;  /* 0x0000001fff177819 */ /* 0x000fe40000011423 */
[----:B------:R-:W1:Y:S03]  /*3730*/  LDC.64 R26, c[0x0][0x210] ;  /* 0x00008400ff1a7b82 */ /* 0x000e660000000a00 */
[-C--:B0-----:R-:W-:Y:S02]  /*3740*/  IMAD R34, R23, R24.reuse, RZ ;  /* 0x0000001817227224 */ /* 0x081fe400078e02ff */
[----:B------:R-:W-:-:S04]  /*3750*/  IMAD.WIDE.U32 R30, R35, R24, R36 ;  /* 0x00000018231e7225 */ /* 0x000fc800078e0024 */
[----:B------:R-:W-:Y:S01]  /*3760*/  IMAD R23, R35, R25, R34 ;  /* 0x0000001923177224 */ /* 0x000fe200078e0222 */
[----:B-1----:R-:W-:-:S03]  /*3770*/  LEA R22, P0, R30, R26, 0x1 ;  /* 0x0000001a1e167211 */ /* 0x002fc600078008ff */
[----:B------:R-:W-:-:S05]  /*3780*/  IMAD.IADD R23, R31, 0x1, R23 ;  /* 0x000000011f177824 */ /* 0x000fca00078e0217 */
[----:B------:R-:W-:-:S05]  /*3790*/  LEA.HI.X R23, R30, R27, R23, 0x1, P0 ;  /* 0x0000001b1e177211 */ /* 0x000fca00000f0c17 */
[----:B------:R-:W2:Y:S01]  /*37a0*/  LDG.E.U16 R22, desc[UR12][R22.64] ;  /* 0x0000000c16167981 */ /* 0x000ea2000c1e1500 */
[----:B------:R-:W-:-:S04]  /*37b0*/  LOP3.LUT R31, R13, 0x3, RZ, 0xc0, !PT ;  /* 0x000000030d1f7812 */ /* 0x000fc800078ec0ff */
[----:B------:R-:W-:Y:S02]  /*37c0*/  ISETP.NE.AND P0, PT, R31, 0x1, PT ;  /* 0x000000011f00780c */ /* 0x000fe40003f05270 */
[----:B--2---:R-:W-:-:S05]  /*37d0*/  SHF.L.U32 R30, R22, 0x10, RZ ;  /* 0x00000010161e7819 */ /* 0x004fca00000006ff */
[----:B------:R-:W-:-:S06]  /*37e0*/  FADD.FTZ R33, R33, R30 ;  /* 0x0000001e21217221 */ /* 0x000fcc0000010000 */
[----:B------:R-:W-:Y:S05]  /*37f0*/  @!P0 BRA `(.L_x_783) ;  /* 0x00000000005c8947 */ /* 0x000fea0003800000 */
[----:B------:R-:W-:Y:S01]  /*3800*/  ISETP.NE.AND P0, PT, R31, 0x2, PT ;  /* 0x000000021f00780c */ /* 0x000fe20003f05270 */
[----:B------:R-:W-:-:S05]  /*3810*/  VIADD R23, R35, 0x1 ;  /* 0x0000000123177836 */ /* 0x000fca0000000000 */
[----:B------:R-:W-:-:S05]  /*3820*/  SHF.R.S32.HI R31, RZ, 0x1f, R23 ;  /* 0x0000001fff1f7819 */ /* 0x000fca0000011417 */
[-C--:B------:R-:W-:Y:S02]  /*3830*/  IMAD R22, R31, R24.reuse, RZ ;  /* 0x000000181f167224 */ /* 0x080fe400078e02ff */
[----:B------:R-:W-:Y:S01]  /*3840*/  @P0 IADD3 R35, R35, 0x2, RZ ;  /* 0x0000000223230810 */ /* 0x000fe20007ffe0ff */
[----:B------:R-:W-:-:S03]  /*3850*/  IMAD.WIDE.U32 R30, R23, R24, R36 ;  /* 0x00000018171e7225 */ /* 0x000fc600078e0024 */
[----:B------:R-:W-:-:S05]  /*3860*/  @P0 SHF.R.S32.HI R39, RZ, 0x1f, R35 ;  /* 0x0000001fff270819 */ /* 0x000fca0000011423 */
[-C--:B------:R-:W-:Y:S02]  /*3870*/  @P0 IMAD R34, R39, R24.reuse, RZ ;  /* 0x0000001827220224 */ /* 0x080fe400078e02ff */
[----:B------:R-:W-:Y:S02]  /*3880*/  IMAD R39, R23, R25, R22 ;  /* 0x0000001917277224 */ /* 0x000fe400078e0216 */
[----:B------:R-:W-:Y:S01]  /*3890*/  @P0 IMAD.WIDE.U32 R22, R35, R24, R36 ;  /* 0x0000001823160225 */ /* 0x000fe200078e0024 */
[----:B------:R-:W-:-:S03]  /*38a0*/  LEA R24, P2, R30, R26, 0x1 ;  /* 0x0000001a1e187211 */ /* 0x000fc600078408ff */
[----:B------:R-:W-:Y:S01]  /*38b0*/  @P0 IMAD R35, R35, R25, R34 ;  /* 0x0000001923230224 */ /* 0x000fe200078e0222 */
[----:B------:R-:W-:Y:S01]  /*38c0*/  @P0 LEA R26, P3, R22, R26, 0x1 ;  /* 0x0000001a161a0211 */ /* 0x000fe200078608ff */
[----:B------:R-:W-:-:S03]  /*38d0*/  IMAD.IADD R25, R31, 0x1, R39 ;  /* 0x000000011f197824 */ /* 0x000fc600078e0227 */
[----:B------:R-:W-:Y:S02]  /*38e0*/  @P0 IADD3 R23, R23, R35, RZ ;  /* 0x0000002317170210 */ /* 0x000fe40007ffe0ff */
[-C--:B------:R-:W-:Y:S02]  /*38f0*/  LEA.HI.X R25, R30, R27.reuse, R25, 0x1, P2 ;  /* 0x0000001b1e197211 */ /* 0x080fe400010f0c19 */
[----:B------:R-:W-:-:S03]  /*3900*/  @P0 LEA.HI.X R27, R22, R27, R23, 0x1, P3 ;  /* 0x0000001b161b0211 */ /* 0x000fc600018f0c17 */
[----:B------:R-:W2:Y:S04]  /*3910*/  LDG.E.U16 R24, desc[UR12][R24.64] ;  /* 0x0000000c18187981 */ /* 0x000ea8000c1e1500 */
[----:B------:R-:W3:Y:S01]  /*3920*/  @P0 LDG.E.U16 R26, desc[UR12][R26.64] ;  /* 0x0000000c1a1a0981 */ /* 0x000ee2000c1e1500 */
[----:B--2---:R-:W-:Y:S01]  /*3930*/  IMAD.U32 R22, R24, 0x10000, RZ ;  /* 0x0001000018167824 */ /* 0x004fe200078e00ff */
[----:B---3--:R-:W-:-:S03]  /*3940*/  @P0 SHF.L.U32 R30, R26, 0x10, RZ ;  /* 0x000000101a1e0819 */ /* 0x008fc600000006ff */
[----:B------:R-:W-:-:S04]  /*3950*/  FADD.FTZ R33, R33, R22 ;  /* 0x0000001621217221 */ /* 0x000fc80000010000 */
[----:B------:R-:W-:-:S07]  /*3960*/  @P0 FADD.FTZ R33, R33, R30 ;  /* 0x0000001e21210221 */ /* 0x000fce0000010000 */
.L_x_783:
[----:B------:R-:W-:Y:S05]  /*3970*/  BSYNC B3 ;  /* 0x0000000000037941 */ /* 0x000fea0003800000 */
.L_x_782:
[----:B------:R-:W-:-:S05]  /*3980*/  VIADD R32, R32, 0x1 ;  /* 0x0000000120207836 */ /* 0x000fca0000000000 */
[----:B------:R-:W-:-:S13]  /*3990*/  ISETP.GE.AND P0, PT, R32, R9, PT ;  /* 0x000000092000720c */ /* 0x000fda0003f06270 */
[----:B------:R-:W-:Y:S05]  /*39a0*/  @!P0 BRA `(.L_x_794) ;  /* 0xfffffff000248947 */ /* 0x000fea000383ffff */
.L_x_781:
[----:B------:R-:W-:Y:S05]  /*39b0*/  BSYNC B2 ;  /* 0x0000000000027941 */ /* 0x000fea0003800000 */
.L_x_780:
[----:B------:R-:W-:-:S04]  /*39c0*/  IADD3 R17, R17, 0x1, RZ ;  /* 0x0000000111117810 */ /* 0x000fc80007ffe0ff */
[----:B------:R-:W-:-:S13]  /*39d0*/  ISETP.GE.AND P0, PT, R17, R6, PT ;  /* 0x000000061100720c */ /* 0x000fda0003f06270 */
[----:B------:R-:W-:Y:S05]  /*39e0*/  @!P0 BRA `(.L_x_795) ;  /* 0xffffffec00d88947 */ /* 0x000fea000383ffff */
[----:B------:R-:W-:Y:S05]  /*39f0*/  BSYNC B1 ;  /* 0x0000000000017941 */ /* 0x000fea0003800000 */
.L_x_779:
[----:B------:R-:W-:Y:S01]  /*3a00*/  IMAD R12, R6, R9, RZ ;  /* 0x00000009060c7224 */ /* 0x000fe200078e02ff */
[----:B------:R-:W-:Y:S01]  /*3a10*/  SHF.R.S32.HI R15, RZ, 0x1f, R11 ;  /* 0x0000001fff0f7819 */ /* 0x000fe2000001140b */
[----:B------:R-:W-:Y:S01]  /*3a20*/  ULDC.64 UR10, c[0x0][0x218] ;  /* 0x00008600000a7ab9 */ /* 0x000fe20000000a00 */
[----:B------:R-:W-:Y:S01]  /*3a30*/  ULDC UR9, c[0x0][0x234] ;  /* 0x00008d0000097ab9 */ /* 0x000fe20000000800 */
[----:B------:R-:W-:-:S05]  /*3a40*/  IMAD R13, R13, R12, RZ ;  /* 0x0000000c0d0d7224 */ /* 0x000fca00078e02ff */
[----:B------:R-:W-:Y:S02]  /*3a50*/  I2FP.F32.S32 R14, R13 ;  /* 0x0000000d000e7245 */ /* 0x000fe40000201400 */
[C---:B------:R-:W-:Y:S02]  /*3a60*/  IADD3 R13, P0, R11.reuse, R8, RZ ;  /* 0x000000080b0d7210 */ /* 0x040fe40007f1e0ff */
[----:B------:R-:W-:Y:S02]  /*3a70*/  IADD3 R11, R11, UR14, RZ ;  /* 0x0000000e0b0b7c10 */ /* 0x000fe4000fffe0ff */
[----:B------:R-:W0:Y:S01]  /*3a80*/  MUFU.RCP R14, R14 ;  /* 0x0000000e000e7308 */ /* 0x000e220000001000 */
[----:B------:R-:W-:Y:S01]  /*3a90*/  IMAD.X R16, R15, 0x1, R10, P0 ;  /* 0x000000010f107824 */ /* 0x000fe200000e060a */
[----:B------:R-:W-:-:S04]  /*3aa0*/  LEA R12, P0, R13, UR10, 0x1 ;  /* 0x0000000a0d0c7c11 */ /* 0x000fc8000f8008ff */
[----:B------:R-:W-:Y:S02]  /*3ab0*/  LEA.HI.X R13, R13, UR11, R16, 0x1, P0 ;  /* 0x0000000b0d0d7c11 */ /* 0x000fe400080f0c10 */
[----:B------:R-:W-:Y:S01]  /*3ac0*/  ISETP.GE.AND P0, PT, R11, UR9, PT ;  /* 0x000000090b007c0c */ /* 0x000fe2000bf06270 */
[----:B0-----:R-:W-:-:S05]  /*3ad0*/  FMUL.FTZ R33, R33, R14 ;  /* 0x0000000e21217220 */ /* 0x001fca0000410000 */
[----:B------:R-:W-:-:S05]  /*3ae0*/  F2FP.BF16.F32.PACK_AB R33, RZ, R33 ;  /* 0x00000021ff21723e */ /* 0x000fca00000010ff */
[----:B------:R1:W-:Y:S02]  /*3af0*/  STG.E.U16 desc[UR12][R12.64], R33 ;  /* 0x000000210c007986 */ /* 0x0003e4000c10150c */
[----:B------:R-:W-:Y:S05]  /*3b00*/  @!P0 BRA `(.L_x_759) ;  /* 0xffffffe4005c8947 */ /* 0x000fea000383ffff */
.L_x_758:
[----:B------:R-:W-:Y:S05]  /*3b10*/  BSYNC B0 ;  /* 0x0000000000007941 */ /* 0x000fea0003800000 */
.L_x_757:
[----:B------:R-:W-:Y:S01]  /*3b20*/  VIADD R0, R0, UR6 ;  /* 0x0000000600007c36 */ /* 0x000fe20008000000 */
[----:B------:R-:W-:-:S04]  /*3b30*/  ULDC UR9, c[0x0][0x230] ;  /* 0x00008c0000097ab9 */ /* 0x000fc80000000800 */
[----:B------:R-:W-:-:S13]  /*3b40*/  ISETP.GE.AND P0, PT, R0, UR9, PT ;  /* 0x0000000900007c0c */ /* 0x000fda000bf06270 */
[----:B------:R-:W-:Y:S05]  /*3b50*/  @!P0 BRA `(.L_x_796) ;  /* 0xffffffd000fc8947 */ /* 0x000fea000383ffff */
[----:B------:R-:W-:Y:S05]  /*3b60*/  EXIT ;  /* 0x000000000000794d */ /* 0x000fea0003800000 */
        .weak           $__internal_10_$__cuda_sm20_div_s64
        .type           $__internal_10_$__cuda_sm20_div_s64,@function
        .size           $__internal_10_$__cuda_sm20_div_s64,(.L_x_1133 - $__internal_10_$__cuda_sm20_div_s64)
$__internal_10_$__cuda_sm20_div_s64:
        /* <DEDUP_REMOVED lines=11> */
[----:B------:R-:W-:Y:S01]  /*3c20*/  IMAD R21, R16, R15, R21 ;  /* 0x0000000f10157224 */ /* 0x000fe200078e0215 */
[----:B------:R-:W-:-:S03]  /*3c30*/  IADD3 R27, P0, RZ, -R20, RZ ;  /* 0x80000014ff1b7210 */ /* 0x000fc60007f1e0ff */
[----:B------:R-:W-:Y:S02]  /*3c40*/  IMAD R21, R17, R14, R21 ;  /* 0x0000000e11157224 */ /* 0x000fe400078e0215 */
[----:B------:R-:W-:-:S03]  /*3c50*/  IMAD.HI.U32 R20, R16, R27, RZ ;  /* 0x0000001b10147227 */ /* 0x000fc600078e00ff */
[----:B------:R-:W-:Y:S01]  /*3c60*/  IADD3.X R29, RZ, ~R21, RZ, P0, !PT ;  /* 0x80000015ff1d7210 */ /* 0x000fe200007fe4ff */
[----:B------:R-:W-:-:S04]  /*3c70*/  IMAD.MOV.U32 R21, RZ, RZ, R16 ;  /* 0x000000ffff157224 */ /* 0x000fc800078e0010 */
[----:B------:R-:W-:-:S04]  /*3c80*/  IMAD.WIDE.U32 R20, P0, R16, R29, R20 ;  /* 0x0000001d10147225 */ /* 0x000fc80007800014 */
[C---:B------:R-:W-:Y:S02]  /*3c90*/  IMAD R16, R17.reuse, R29, RZ ;  /* 0x0000001d11107224 */ /* 0x040fe400078e02ff */
[----:B------:R-:W-:-:S04]  /*3ca0*/  IMAD.HI.U32 R21, P1, R17, R27, R20 ;  /* 0x0000001b11157227 */ /* 0x000fc80007820014 */
[----:B------:R-:W-:Y:S01]  /*3cb0*/  IMAD.HI.U32 R29, R17, R29, RZ ;  /* 0x0000001d111d7227 */ /* 0x000fe200078e00ff */
[----:B------:R-:W-:-:S04]  /*3cc0*/  IADD3 R21, P2, R16, R21, RZ ;  /* 0x0000001510157210 */ /* 0x000fc80007f5e0ff */
[----:B------:R-:W-:Y:S01]  /*3cd0*/  IADD3.X R27, R29, R17, RZ, P0, !PT ;  /* 0x000000111d1b7210 */ /* 0x000fe200007fe4ff */
[C---:B------:R-:W-:Y:S01]  /*3ce0*/  IMAD.WIDE.U32 R16, R21.reuse, R14, RZ ;  /* 0x0000000e15107225 */ /* 0x040fe200078e00ff */
[----:B------:R-:W-:Y:S02]  /*3cf0*/  IADD3 R29, P4, RZ, -R28, RZ ;  /* 0x8000001cff1d7210 */ /* 0x000fe40007f9e0ff */
[----:B------:R-:W-:Y:S01]  /*3d00*/  IADD3.X R27, RZ, RZ, R27, P2, P1 ;  /* 0x000000ffff1b7210 */ /* 0x000fe200017e241b */
[----:B------:R-:W-:Y:S01]  /*3d10*/  IMAD R20, R21, R15, R17 ;  /* 0x0000000f15147224 */ /* 0x000fe200078e0211 */
[----:B------:R-:W-:-:S03]  /*3d20*/  IADD3 R17, P0, RZ, -R16, RZ ;  /* 0x80000010ff117210 */ /* 0x000fc60007f1e0ff */
[----:B------:R-:W-:Y:S02]  /*3d30*/  IMAD R16, R27, R14, R20 ;  /* 0x0000000e1b107224 */ /* 0x000fe400078e0214 */
[----:B------:R-:W-:-:S04]  /*3d40*/  IMAD.HI.U32 R20, R21, R17, RZ ;  /* 0x0000001115147227 */ /* 0x000fc800078e00ff */
[----:B------:R-:W-:-:S04]  /*3d50*/  IMAD.X R16, RZ, RZ, ~R16, P0 ;  /* 0x000000ffff107224 */ /* 0x000fc800000e0e10 */
[----:B------:R-:W-:-:S04]  /*3d60*/  IMAD.WIDE.U32 R20, P0, R21, R16, R20 ;  /* 0x0000001015147225 */ /* 0x000fc80007800014 */
[C---:B------:R-:W-:Y:S02]  /*3d70*/  IMAD R30, R27.reuse, R16, RZ ;  /* 0x000000101b1e7224 */ /* 0x040fe400078e02ff */
[----:B------:R-:W-:Y:S01]  /*3d80*/  IMAD.HI.U32 R17, P1, R27, R17, R20 ;  /* 0x000000111b117227 */ /* 0x000fe20007820014 */
[----:B------:R-:W-:Y:S02]  /*3d90*/  IADD3.X R20, RZ, ~R25, RZ, P4, !PT ;  /* 0x80000019ff147210 */ /* 0x000fe400027fe4ff */
[----:B------:R-:W-:Y:S01]  /*3da0*/  SEL R21, R29, R28, !P3 ;  /* 0x0000001c1d157207 */ /* 0x000fe20005800000 */
[----:B------:R-:W-:Y:S01]  /*3db0*/  IMAD.HI.U32 R16, R27, R16, RZ ;  /* 0x000000101b107227 */ /* 0x000fe200078e00ff */
[----:B------:R-:W-:-:S03]  /*3dc0*/  IADD3 R30, P2, R30, R17, RZ ;  /* 0x000000111e1e7210 */ /* 0x000fc60007f5e0ff */
[----:B------:R-:W-:Y:S01]  /*3dd0*/  IMAD.X R17, R16, 0x1, R27, P0 ;  /* 0x0000000110117824 */ /* 0x000fe200000e061b */
[----:B------:R-:W-:Y:S01]  /*3de0*/  SEL R27, R20, R25, !P3 ;  /* 0x00000019141b7207 */ /* 0x000fe20005800000 */
[----:B------:R-:W-:-:S03]  /*3df0*/  IMAD.HI.U32 R16, R30, R21, RZ ;  /* 0x000000151e107227 */ /* 0x000fc600078e00ff */
[----:B------:R-:W-:Y:S01]  /*3e00*/  IADD3.X R20, RZ, RZ, R17, P2, P1 ;  /* 0x000000ffff147210 */ /* 0x000fe200017e2411 */
[----:B------:R-:W-:-:S04]  /*3e10*/  HFMA2.MMA R17, -RZ, RZ, 0, 0 ;  /* 0x00000000ff117435 */ /* 0x000fc800000001ff */
[CC--:B------:R-:W-:Y:S02]  /*3e20*/  IMAD R29, R20.reuse, R27.reuse, RZ ;  /* 0x0000001b141d7224 */ /* 0x0c0fe400078e02ff */
[----:B------:R-:W-:-:S04]  /*3e30*/  IMAD.HI.U32 R31, R20, R27, RZ ;  /* 0x0000001b141f7227 */ /* 0x000fc800078e00ff */
[----:B------:R-:W-:-:S04]  /*3e40*/  IMAD.WIDE.U32 R16, R30, R27, R16 ;  /* 0x0000001b1e107225 */ /* 0x000fc800078e0010 */
[----:B------:R-:W-:-:S04]  /*3e50*/  IMAD.HI.U32 R16, P0, R20, R21, R16 ;  /* 0x0000001514107227 */ /* 0x000fc80007800010 */
[----:B------:R-:W-:Y:S01]  /*3e60*/  IMAD.X R31, RZ, RZ, R31, P0 ;  /* 0x000000ffff1f7224 */ /* 0x000fe200000e061f */
[----:B------:R-:W-:-:S04]  /*3e70*/  IADD3 R29, P1, R29, R16, RZ ;  /* 0x000000101d1d7210 */ /* 0x000fc80007f3e0ff */
[----:B------:R-:W-:Y:S01]  /*3e80*/  IADD3.X R31, RZ, R31, RZ, P1, !PT ;  /* 0x0000001fff1f7210 */ /* 0x000fe20000ffe4ff */
[----:B------:R-:W-:-:S04]  /*3e90*/  IMAD.WIDE.U32 R16, R29, R14, RZ ;  /* 0x0000000e1d107225 */ /* 0x000fc800078e00ff */
[----:B------:R-:W-:Y:S01]  /*3ea0*/  IMAD R17, R29, R15, R17 ;  /* 0x0000000f1d117224 */ /* 0x000fe200078e0211 */
[----:B------:R-:W-:-:S03]  /*3eb0*/  IADD3 R21, P1, -R16, R21, RZ ;  /* 0x0000001510157210 */ /* 0x000fc60007f3e1ff */
[-C--:B------:R-:W-:Y:S01]  /*3ec0*/  IMAD R16, R31, R14.reuse, R17 ;  /* 0x0000000e1f107224 */ /* 0x080fe200078e0211 */
[----:B------:R-:W-:-:S03]  /*3ed0*/  ISETP.GE.U32.AND P0, PT, R21, R14, PT ;  /* 0x0000000e1500720c */ /* 0x000fc60003f06070 */
[----:B------:R-:W-:Y:S01]  /*3ee0*/  IMAD.X R27, R27, 0x1, ~R16, P1 ;  /* 0x000000011b1b7824 */ /* 0x000fe200008e0e10 */
[----:B------:R-:W-:Y:S02]  /*3ef0*/  IADD3 R20, P1, R21, -R14, RZ ;  /* 0x8000000e15147210 */ /* 0x000fe40007f3e0ff */
[----:B------:R-:W-:Y:S02]  /*3f00*/  IADD3 R16, P2, R29, 0x1, RZ ;  /* 0x000000011d107810 */ /* 0x000fe40007f5e0ff */
[CC--:B------:R-:W-:Y:S02]  /*3f10*/  ISETP.GE.U32.AND.EX P0, PT, R27.reuse, R15.reuse, PT, P0 ;  /* 0x0000000f1b00720c */ /* 0x0c0fe40003f06100 */
[----:B------:R-:W-:Y:S02]  /*3f20*/  IADD3.X R17, R27, ~R15, RZ, P1, !PT ;  /* 0x8000000f1b117210 */ /* 0x000fe40000ffe4ff */
[----:B------:R-:W-:Y:S01]  /*3f30*/  SEL R21, R20, R21, P0 ;  /* 0x0000001514157207 */ /* 0x000fe20000000000 */
[----:B------:R-:W-:Y:S01]  /*3f40*/  IMAD.X R20, RZ, RZ, R31, P2 ;  /* 0x000000ffff147224 */ /* 0x000fe200010e061f */
[----:B------:R-:W-:-:S02]  /*3f50*/  SEL R17, R17, R27, P0 ;  /* 0x0000001b11117207 */ /* 0x000fc40000000000 */
[----:B------:R-:W-:Y:S02]  /*3f60*/  SEL R16, R16, R29, P0 ;  /* 0x0000001d10107207 */ /* 0x000fe40000000000 */
[----:B------:R-:W-:Y:S02]  /*3f70*/  ISETP.GE.U32.AND P1, PT, R21, R14, PT ;  /* 0x0000000e1500720c */ /* 0x000fe40003f26070 */
[----:B------:R-:W-:Y:S02]  /*3f80*/  SEL R20, R20, R31, P0 ;  /* 0x0000001f14147207 */ /* 0x000fe40000000000 */
[----:B------:R-:W-:Y:S02]  /*3f90*/  IADD3 R21, P2, R16, 0x1, RZ ;  /* 0x0000000110157810 */ /* 0x000fe40007f5e0ff */
[----:B------:R-:W-:Y:S02]  /*3fa0*/  ISETP.GE.U32.AND.EX P0, PT, R17, R15, PT, P1 ;  /* 0x0000000f1100720c */ /* 0x000fe40003f06110 */
[----:B------:R-:W-:-:S02]  /*3fb0*/  IADD3.X R15, RZ, R20, RZ, P2, !PT ;  /* 0x00000014ff0f7210 */ /* 0x000fc400017fe4ff */
[----:B------:R-:W-:Y:S02]  /*3fc0*/  SEL R14, R21, R16, P0 ;  /* 0x00000010150e7207 */ /* 0x000fe40000000000 */
[----:B------:R-:W-:Y:S02]  /*3fd0*/  LOP3.LUT R16, R24, R25, RZ, 0x3c, !PT ;  /* 0x0000001918107212 */ /* 0x000fe400078e3cff */
[----:B------:R-:W-:Y:S02]  /*3fe0*/  SEL R15, R15, R20, P0 ;  /* 0x000000140f0f7207 */ /* 0x000fe40000000000 */
[----:B------:R-:W-:Y:S02]  /*3ff0*/  IADD3 R17, P2, RZ, -R14, RZ ;  /* 0x8000000eff117210 */ /* 0x000fe40007f5e0ff */
[----:B------:R-:W-:Y:S02]  /*4000*/  ISETP.GE.AND P1, PT, R16, RZ, PT ;  /* 0x000000ff1000720c */ /* 0x000fe40003f26270 */
[----:B------:R-:W-:Y:S01]  /*4010*/  ISETP.NE.U32.AND P0, PT, R23, RZ, PT ;  /* 0x000000ff1700720c */ /* 0x000fe20003f05070 */
[----:B------:R-:W-:Y:S01]  /*4020*/  IMAD.X R16, RZ, RZ, ~R15, P2 ;  /* 0x000000ffff107224 */ /* 0x000fe200010e0e0f */
[----:B------:R-:W-:-:S02]  /*4030*/  MOV R27, 0x0 ;  /* 0x00000000001b7802 */ /* 0x000fc40000000f00 */
[----:B------:R-:W-:Y:S02]  /*4040*/  ISETP.NE.AND.EX P0, PT, R24, RZ, PT, P0 ;  /* 0x000000ff1800720c */ /* 0x000fe40003f05300 */
[----:B------:R-:W-:Y:S02]  /*4050*/  SEL R14, R17, R14, !P1 ;  /* 0x0000000e110e7207 */ /* 0x000fe40004800000 */
[----:B------:R-:W-:Y:S02]  /*4060*/  SEL R15, R16, R15, !P1 ;  /* 0x0000000f100f7207 */ /* 0x000fe40004800000 */
[----:B------:R-:W-:Y:S02]  /*4070*/  SEL R14, R14, 0xffffffff, P0 ;  /* 0xffffffff0e0e7807 */ /* 0x000fe40000000000 */
[----:B------:R-:W-:Y:S01]  /*4080*/  SEL R15, R15, 0xffffffff, P0 ;  /* 0xffffffff0f0f7807 */ /* 0x000fe20000000000 */
[----:B------:R-:W-:Y:S06]  /*4090*/  RET.REL.NODEC R26 `(_ZN2at6native60_GLOBAL__N__aad4af22_27_AdaptiveAveragePooling3d_cu_866e08f919adaptiveaveragepoolIN3c108BFloat16EfEEvPKT_PS5_iiiiiilllllll) ;  /* 0xffffffbc1ad87950 */ /* 0x000fec0003c3ffff */
.L_x_797:
        /* <DEDUP_REMOVED lines=14> */
.L_x_1133:


//--------------------- .text._ZN2at6native60_GLOBAL__N__aad4af22_27_AdaptiveAveragePooling3d_cu_866e08f919adaptiveaveragepoolIN3c104HalfEfEEvPKT_PS5_iiiiiilllllll --------------------------
	.section	.text._ZN2at6native60_GLOBAL__N__aad4af22_27_AdaptiveAveragePooling3d_cu_866e08f919adaptiveaveragepoolIN3c104HalfEfEEvPKT_PS5_iiiiiilllllll,"ax",@progbits
	.align	128
.text._ZN2at6native60_GLOBAL__N__aad4af22_27_AdaptiveAveragePooling3d_cu_866e08f919adaptiveaveragepoolIN3c104HalfEfEEvPKT_PS5_iiiiiilllllll:
        .type           _ZN2at6native60_GLOBAL__N__aad4af22_27_AdaptiveAveragePooling3d_cu_866e08f919adaptiveaveragepoolIN3c104HalfEfEEvPKT_PS5_iiiiiilllllll,@function
        .size           _ZN2at6native60_GLOBAL__N__aad4af22_27_AdaptiveAveragePooling3d_cu_866e08f919adaptiveaveragepoolIN3c104HalfEfEEvPKT_PS5_iiiiiilllllll,(.L_x_1135 - _ZN2at6native60_GLOBAL__N__aad4af22_27_AdaptiveAveragePooling3d_cu_866e08f919adaptiveaveragepoolIN3c104HalfEfEEvPKT_PS5_iiiiiilllllll)
        .other          _ZN2at6native60_GLOBAL__N__aad4af22_27_AdaptiveAveragePooling3d_cu_866e08f919adaptiveaveragepoolIN3c104HalfEfEEvPKT_PS5_iiiiiilllllll,@"STO_CUDA_ENTRY STV_DEFAULT"
_ZN2at6native60_GLOBAL__N__aad4af22_27_AdaptiveAveragePooling3d_cu_866e08f919adaptiveaveragepoolIN3c104HalfEfEEvPKT_PS5_iiiiiilllllll:
        /* <DEDUP_REMOVED lines=21> */
[----:B------:R-:W-:Y:S05]  /*0150*/  CALL.REL.NOINC `($__internal_11_$__cuda_sm20_div_s64) ;  /* 0x0000003800847944 */ /* 0x000fea0003c00000 */
[----:B------:R-:W-:Y:S01]  /*0160*/  ULDC UR4, c[0x0][0x22c] ;  /* 0x00008b0000047ab9 */ /* 0x000fe20000000800 */
[--C-:B------:R-:W-:Y:S01]  /*0170*/  IMAD.MOV R2, RZ, RZ, -R14.reuse ;  /* 0x000000ffff027224 */ /* 0x100fe200078e0a0e */
[----:B------:R-:W-:Y:S01]  /*0180*/  MOV R3, UR4 ;  /* 0x0000000400037c02 */ /* 0x000fe20008000f00 */
[----:B------:R-:W-:-:S04]  /*0190*/  IMAD.MOV.U32 R28, RZ, RZ, R14 ;  /* 0x000000ffff1c7224 */ /* 0x000fc800078e000e */
[----:B------:R-:W-:Y:S01]  /*01a0*/  IMAD R2, R2, R3, UR11 ;  /* 0x0000000b02027e24 */ /* 0x000fe2000f8e0203 */
[----:B------:R-:W-:Y:S06]  /*01b0*/  BRA `(.L_x_799) ;  /* 0x00000000005c7947 */ /* 0x000fec0003800000 */
.L_x_798:
        /* <DEDUP_REMOVED lines=23> */
.L_x_799:
        /* <DEDUP_REMOVED lines=10> */
[----:B------:R-:W-:Y:S05]  /*03d0*/  CALL.REL.NOINC `($__internal_11_$__cuda_sm20_div_s64) ;  /* 0x0000003400e47944 */ /* 0x000fea0003c00000 */
[--C-:B------:R-:W-:Y:S01]  /*03e0*/  IMAD.MOV R3, RZ, RZ, -R14.reuse ;  /* 0x000000ffff037224 */ /* 0x100fe200078e0a0e */
[----:B------:R-:W-:Y:S01]  /*03f0*/  ULDC UR4, c[0x0][0x238] ;  /* 0x00008e0000047ab9 */ /* 0x000fe20000000800 */
[----:B------:R-:W-:Y:S02]  /*0400*/  IMAD.MOV.U32 R5, RZ, RZ, R14 ;  /* 0x000000ffff057224 */ /* 0x000fe400078e000e */
[----:B------:R-:W-:Y:S01]  /*0410*/  IMAD R4, R3, UR4, R28 ;  /* 0x0000000403047c24 */ /* 0x000fe2000f8e021c */
[----:B------:R-:W-:Y:S06]  /*0420*/  BRA `(.L_x_802) ;  /* 0x0000000000547947 */ /* 0x000fec0003800000 */
.L_x_801:
        /* <DEDUP_REMOVED lines=21> */
.L_x_802:
[----:B------:R-:W-:Y:S05]  /*0580*/  BSYNC B0 ;  /* 0x0000000000007941 */ /* 0x000fea0003800000 */
.L_x_800:
        /* <DEDUP_REMOVED lines=13> */
[----:B------:R-:W-:Y:S05]  /*0660*/  CALL.REL.NOINC `($__internal_11_$__cuda_sm20_div_s64) ;  /* 0x0000003400407944 */ /* 0x000fea0003c00000 */
        /* <DEDUP_REMOVED lines=10> */
.L_x_804:
        /* <DEDUP_REMOVED lines=23> */
.L_x_805:
[----:B------:R-:W-:Y:S05]  /*0880*/  BSYNC B0 ;  /* 0x0000000000007941 */ /* 0x000fea0003800000 */
.L_x_803:
        /* <DEDUP_REMOVED lines=13> */
[----:B------:R-:W-:Y:S05]  /*0960*/  CALL.REL.NOINC `($__internal_11_$__cuda_sm20_div_s64) ;  /* 0x0000003000807944 */ /* 0x000fea0003c00000 */
[----:B------:R-:W-:Y:S05]  /*0970*/  BRA `(.L_x_808) ;  /* 0x0000000000487947 */ /* 0x000fea0003800000 */
.L_x_807:
        /* <DEDUP_REMOVED lines=18> */
.L_x_808:
[----:B------:R-:W-:Y:S05]  /*0aa0*/  BSYNC B0 ;  /* 0x0000000000007941 */ /* 0x000fea0003800000 */
.L_x_806:
        /* <DEDUP_REMOVED lines=18> */
[----:B------:R-:W-:Y:S05]  /*0bd0*/  CALL.REL.NOINC `($__internal_11_$__cuda_sm20_div_s64) ;  /* 0x0000002c00e47944 */ /* 0x000fea0003c00000 */
[----:B------:R-:W-:Y:S05]  /*0be0*/  BRA `(.L_x_811) ;  /* 0x00000000004c7947 */ /* 0x000fea0003800000 */
.L_x_810:
        /* <DEDUP_REMOVED lines=19> */
.L_x_811:
[----:B------:R-:W-:Y:S05]  /*0d20*/  BSYNC B0 ;  /* 0x0000000000007941 */ /* 0x000fea0003800000 */
.L_x_809:
        /* <DEDUP_REMOVED lines=34> */
.L_x_860:
        /* <DEDUP_REMOVED lines=12> */
[----:B------:R-:W-:Y:S05]  /*1010*/  CALL.REL.NOINC `($__internal_11_$__cuda_sm20_div_s64) ;  /* 0x0000002800d47944 */ /* 0x000fea0003c00000 */
        /* <DEDUP_REMOVED lines=12> */
.L_x_813:
        /* <DEDUP_REMOVED lines=23> */
.L_x_814:
[----:B------:R-:W-:Y:S05]  /*1250*/  BSYNC B0 ;  /* 0x0000000000007941 */ /* 0x000fea0003800000 */
.L_x_812:
        /* <DEDUP_REMOVED lines=14> */
[----:B------:R-:W-:Y:S05]  /*1340*/  CALL.REL.NOINC `($__internal_11_$__cuda_sm20_div_s64) ;  /* 0x0000002800087944 */ /* 0x000fea0003c00000 */
[----:B------:R-:W-:Y:S05]  /*1350*/  BRA `(.L_x_817) ;  /* 0x0000000000487947 */ /* 0x000fea0003800000 */
.L_x_816:
        /* <DEDUP_REMOVED lines=18> */
.L_x_817:
[----:B------:R-:W-:Y:S05]  /*1480*/  BSYNC B0 ;  /* 0x0000000000007941 */ /* 0x000fea0003800000 */
.L_x_815:
[----:B------:R-:W-:Y:S01]  /*1490*/  IADD3 R10, P0, R0, 0x1, RZ ;  /* 0x00000001000a7810 */ /* 0x000fe20007f1e0ff */
[----:B------:R-:W-:Y:S01]  /*14a0*/  ULDC UR9, c[0x0][0x224] ;  /* 0x0000890000097ab9 */ /* 0x000fe20000000800 */
[----:B------:R-:W-:Y:S01]  /*14b0*/  MOV R29, 0xffffffff ;  /* 0xffffffff001d7802 */ /* 0x000fe20000000f00 */
[----:B------:R-:W-:Y:S01]  /*14c0*/  IMAD.MOV.U32 R28, RZ, RZ, -0x1 ;  /* 0xffffffffff1c7424 */ /* 0x000fe200078e00ff */
[----:B------:R-:W-:Y:S01]  /*14d0*/  IADD3.X R7, RZ, R7, RZ, P0, !PT ;  /* 0x00000007ff077210 */ /* 0x000fe200007fe4ff */
[----:B------:R-:W-:Y:S02]  /*14e0*/  BSSY B0, `(.L_x_818) ;  /* 0x0000021000007945 */ /* 0x000fe40003800000 */
        /* <DEDUP_REMOVED lines=9> */
[----:B------:R-:W-:Y:S02]  /*1580*/  MOV R26, 0x15b0 ;  /* 0x000015b0001a7802 */ /* 0x000fe40000000f00 */
[----:B------:R-:W-:-:S07]  /*1590*/  MOV R23, UR9 ;  /* 0x0000000900177c02 */ /* 0x000fce0008000f00 */
[----:B------:R-:W-:Y:S05]  /*15a0*/  CALL.REL.NOINC `($__internal_11_$__cuda_sm20_div_s64) ;  /* 0x0000002400707944 */ /* 0x000fea0003c00000 */
[----:B------:R-:W-:Y:S05]  /*15b0*/  BRA `(.L_x_820) ;  /* 0x00000000004c7947 */ /* 0x000fea0003800000 */
.L_x_819:
        /* <DEDUP_REMOVED lines=19> */
.L_x_820:
[----:B------:R-:W-:Y:S05]  /*16f0*/  BSYNC B0 ;  /* 0x0000000000007941 */ /* 0x000fea0003800000 */
.L_x_818:
        /* <DEDUP_REMOVED lines=11> */
[----:B------:R-:W-:-:S07]  /*17b0*/  MOV R7, R11 ;  /* 0x0000000b00077202 */ /* 0x000fce0000000f00 */
.L_x_833:
        /* <DEDUP_REMOVED lines=11> */
[----:B------:R-:W-:Y:S05]  /*1870*/  CALL.REL.NOINC `($__internal_11_$__cuda_sm20_div_s64) ;  /* 0x0000002000bc7944 */ /* 0x000fea0003c00000 */
[----:B------:R-:W-:Y:S01]  /*1880*/  IADD3 R17, P0, RZ, -R14, RZ ;  /* 0x8000000eff117210 */ /* 0x000fe20007f1e0ff */
[----:B------:R-:W-:Y:S01]  /*1890*/  ULDC UR9, c[0x0][0x234] ;  /* 0x00008d0000097ab9 */ /* 0x000fe20000000800 */
[----:B------:R-:W-:Y:S01]  /*18a0*/  MOV R13, R11 ;  /* 0x0000000b000d7202 */ /* 0x000fe20000000f00 */
[----:B------:R-:W-:Y:S01]  /*18b0*/  IMAD.MOV.U32 R12, RZ, RZ, R7 ;  /* 0x000000ffff0c7224 */ /* 0x000fe200078e0007 */
[----:B------:R-:W-:Y:S01]  /*18c0*/  MOV R16, UR9 ;  /* 0x0000000900107c02 */ /* 0x000fe20008000f00 */
[----:B------:R-:W-:-:S04]  /*18d0*/  IMAD.X R15, RZ, RZ, ~R15, P0 ;  /* 0x000000ffff0f7224 */ /* 0x000fc800000e0e0f */
[-C--:B------:R-:W-:Y:S02]  /*18e0*/  IMAD R15, R15, R16.reuse, RZ ;  /* 0x000000100f0f7224 */ /* 0x080fe400078e02ff */
[----:B------:R-:W-:-:S04]  /*18f0*/  IMAD.WIDE.U32 R20, R17, R16, R12 ;  /* 0x0000001011147225 */ /* 0x000fc800078e000c */
[----:B------:R-:W-:Y:S02]  /*1900*/  IMAD R15, R17, UR15, R15 ;  /* 0x0000000f110f7c24 */ /* 0x000fe4000f8e020f */
[----:B------:R-:W-:-:S03]  /*1910*/  IMAD.MOV.U32 R12, RZ, RZ, R14 ;  /* 0x000000ffff0c7224 */ /* 0x000fc600078e000e */
[----:B------:R-:W-:Y:S01]  /*1920*/  IADD3 R13, R21, R15, RZ ;  /* 0x0000000f150d7210 */ /* 0x000fe20007ffe0ff */
[----:B------:R-:W-:Y:S06]  /*1930*/  BRA `(.L_x_826) ;  /* 0x00000000005c7947 */ /* 0x000fec0003800000 */
.L_x_825:
        /* <DEDUP_REMOVED lines=23> */
.L_x_826:
[----:B------:R-:W-:Y:S05]  /*1ab0*/  BSYNC B1 ;  /* 0x0000000000017941 */ /* 0x000fea0003800000 */
.L_x_824:
        /* <DEDUP_REMOVED lines=15> */
.L_x_828:
[----:B------:R-:W0:Y:S01]  /*1bb0*/  I2F.U32.RP R13, R16 ;  /* 0x00000010000d7306 */ /* 0x000e220000209000 */
[----:B------:R-:W-:Y:S01]  /*1bc0*/  HFMA2.MMA R14, -RZ, RZ, 0, 0 ;  /* 0x00000000ff0e7435 */ /* 0x000fe200000001ff */
[----:B------:R-:W-:-:S06]  /*1bd0*/  ISETP.NE.U32.AND P2, PT, R16, RZ, PT ;  /* 0x000000ff1000720c */ /* 0x000fcc0003f45070 */
[----:B0-----:R-:W0:Y:S02]  /*1be0*/  MUFU.RCP R13, R13 ;  /* 0x0000000d000d7308 */ /* 0x001e240000001000 */
[----:B0-----:R-:W-:-:S06]  /*1bf0*/  IADD3 R15, R13, 0xffffffe, RZ ;  /* 0x0ffffffe0d0f7810 */ /* 0x001fcc0007ffe0ff */
        /* <DEDUP_REMOVED lines=13> */
.L_x_829:
[----:B------:R-:W-:Y:S05]  /*1cd0*/  BSYNC B1 ;  /* 0x0000000000017941 */ /* 0x000fea0003800000 */
.L_x_827:
        /* <DEDUP_REMOVED lines=18> */
[----:B------:R-:W-:Y:S05]  /*1e00*/  CALL.REL.NOINC `($__internal_11_$__cuda_sm20_div_s64) ;  /* 0x0000001c00587944 */ /* 0x000fea0003c00000 */
[----:B------:R-:W-:Y:S05]  /*1e10*/  BRA `(.L_x_832) ;  /* 0x00000000004c7947 */ /* 0x000fea0003800000 */
.L_x_831:
        /* <DEDUP_REMOVED lines=19> */
.L_x_832:
[----:B------:R-:W-:Y:S05]  /*1f50*/  BSYNC B1 ;  /* 0x0000000000017941 */ /* 0x000fea0003800000 */
.L_x_830:
        /* <DEDUP_REMOVED lines=12> */
[----:B------:R-:W-:Y:S02]  /*2020*/  F2FP.F16.F32.PACK_AB R11, RZ, R13 ;  /* 0x0000000dff0b723e */ /* 0x000fe400000000ff */
[----:B------:R-:W-:Y:S02]  /*2030*/  LEA.HI.X R13, R15, UR11, R16, 0x1, P0 ;  /* 0x0000000b0f0d7c11 */ /* 0x000fe400080f0c10 */
[----:B------:R-:W-:-:S03]  /*2040*/  ISETP.GE.AND P0, PT, R7, UR9, PT ;  /* 0x0000000907007c0c */ /* 0x000fc6000bf06270 */
[----:B------:R0:W-:Y:S10]  /*2050*/  STG.E.U16 desc[UR12][R12.64], R11 ;  /* 0x0000000b0c007986 */ /* 0x0001f4000c10150c */
[----:B------:R-:W-:Y:S05]  /*2060*/  @!P0 BRA `(.L_x_833) ;  /* 0xfffffff400d48947 */ /* 0x000fea000383ffff */
[----:B------:R-:W-:Y:S05]  /*2070*/  BRA `(.L_x_822) ;  /* 0x0000001800a47947 */ /* 0x000fea0003800000 */
.L_x_823:
[----:B-1----:R-:W-:Y:S01]  /*2080*/  SHF.R.S32.HI R12, RZ, 0x1f, R11 ;  /* 0x0000001fff0c7819 */ /* 0x002fe2000001140b */
[----:B------:R-:W-:Y:S03]  /*2090*/  BSSY B1, `(.L_x_834) ;  /* 0x000002d000017945 */ /* 0x000fe60003800000 */
        /* <DEDUP_REMOVED lines=9> */
[----:B------:R-:W-:Y:S05]  /*2130*/  CALL.REL.NOINC `($__internal_11_$__cuda_sm20_div_s64) ;  /* 0x00000018008c7944 */ /* 0x000fea0003c00000 */
        /* <DEDUP_REMOVED lines=8> */
[----:B------:R-:W-:Y:S01]  /*21c0*/  IMAD R15, R13, UR15, R22 ;  /* 0x0000000f0d0f7c24 */ /* 0x000fe2000f8e0216 */
[----:B------:R-:W-:-:S03]  /*21d0*/  MOV R13, R14 ;  /* 0x0000000e000d7202 */ /* 0x000fc60000000f00 */
[----:B------:R-:W-:Y:S01]  /*21e0*/  IMAD.IADD R14, R15, 0x1, R21 ;  /* 0x000000010f0e7824 */ /* 0x000fe200078e0215 */
[----:B------:R-:W-:Y:S06]  /*21f0*/  BRA `(.L_x_836) ;  /* 0x0000000000587947 */ /* 0x000fec0003800000 */
.L_x_835:
        /* <DEDUP_REMOVED lines=22> */
.L_x_836:
[----:B------:R-:W-:Y:S05]  /*2360*/  BSYNC B1 ;  /* 0x0000000000017941 */ /* 0x000fea0003800000 */
.L_x_834:
        /* <DEDUP_REMOVED lines=14> */
[----:B------:R-:W-:Y:S01]  /*2450*/  MOV R22, R14 ;  /* 0x0000000e00167202 */ /* 0x000fe20000000f00 */
[----:B------:R-:W-:Y:S06]  /*2460*/  BRA `(.L_x_839) ;  /* 0x0000000000487947 */ /* 0x000fec0003800000 */
.L_x_838:
        /* <DEDUP_REMOVED lines=18> */
.L_x_839:
[----:B------:R-:W-:Y:S05]  /*2590*/  BSYNC B1 ;  /* 0x0000000000017941 */ /* 0x000fea0003800000 */
.L_x_837:
        /* <DEDUP_REMOVED lines=8> */
[----:B------:R-:W-:-:S04]  /*2620*/  IMAD R15, R15, UR7, R12 ;  /* 0x000000070f0f7c24 */ /* 0x000fc8000f8e020c */
[----:B------:R-:W-:-:S05]  /*2630*/  IMAD.IADD R25, R29, 0x1, R15 ;  /* 0x000000011d197824 */ /* 0x000fca00078e020f */
[----:B------:R-:W-:-:S04]  /*2640*/  LOP3.LUT R12, R25, UR15, RZ, 0xfc, !PT ;  /* 0x0000000f190c7c12 */ /* 0x000fc8000f8efcff */
[----:B------:R-:W-:Y:S01]  /*2650*/  ISETP.NE.U32.AND P0, PT, R12, RZ, PT ;  /* 0x000000ff0c00720c */ /* 0x000fe20003f05070 */
[----:B------:R-:W-:-:S12]  /*2660*/  IMAD R12, R13, UR9, R22 ;  /* 0x000000090d0c7c24 */ /* 0x000fd8000f8e0216 */
[----:B------:R-:W-:Y:S05]  /*2670*/  @!P0 BRA `(.L_x_841) ;  /* 0x0000000000188947 */ /* 0x000fea0003800000 */
[----:B------:R-:W-:Y:S01]  /*2680*/  ULDC UR9, c[0x0][0x234] ;  /* 0x00008d0000097ab9 */ /* 0x000fe20000000800 */
[----:B------:R-:W-:Y:S01]  /*2690*/  MOV R24, UR15 ;  /* 0x0000000f00187c02 */ /* 0x000fe20008000f00 */
[----:B------:R-:W-:Y:S01]  /*26a0*/  IMAD.U32 R23, RZ, RZ, UR9 ;  /* 0x00000009ff177e24 */ /* 0x000fe2000f8e00ff */
[----:B------:R-:W-:-:S07]  /*26b0*/  MOV R26, 0x26d0 ;  /* 0x000026d0001a7802 */ /* 0x000fce0000000f00 */
[----:B------:R-:W-:Y:S05]  /*26c0*/  CALL.REL.NOINC `($__internal_11_$__cuda_sm20_div_s64) ;  /* 0x0000001400287944 */ /* 0x000fea0003c00000 */
[----:B------:R-:W-:Y:S05]  /*26d0*/  BRA `(.L_x_842) ;  /* 0x00000000004c7947 */ /* 0x000fea0003800000 */
.L_x_841:
        /* <DEDUP_REMOVED lines=19> */
.L_x_842:
[----:B------:R-:W-:Y:S05]  /*2810*/  BSYNC B1 ;  /* 0x0000000000017941 */ /* 0x000fea0003800000 */
.L_x_840:
[----:B------:R-:W-:Y:S01]  /*2820*/  SHF.R.S32.HI R15, RZ, 0x1f, R12 ;  /* 0x0000001fff0f7819 */ /* 0x000fe2000001140c */
[----:B------:R-:W-:Y:S01]  /*2830*/  ULDC.64 UR10, c[0x0][0x260] ;  /* 0x00009800000a7ab9 */ /* 0x000fe20000000a00 */
[----:B------:R-:W-:Y:S01]  /*2840*/  IMAD.MOV R23, RZ, RZ, -R13 ;  /* 0x000000ffff177224 */ /* 0x000fe200078e0a0d */
[----:B------:R-:W-:Y:S01]  /*2850*/  ULDC UR9, c[0x0][0x228] ;  /* 0x00008a0000097ab9 */ /* 0x000fe20000000800 */
[C---:B------:R-:W-:Y:S01]  /*2860*/  IMAD.WIDE.U32 R16, R12.reuse, UR10, RZ ;  /* 0x0000000a0c107c25 */ /* 0x040fe2000f8e00ff */
[--C-:B------:R-:W-:Y:S01]  /*2870*/  IADD3 R13, -R12, 0x1, R14.reuse ;  /* 0x000000010c0d7810 */ /* 0x100fe20007ffe10e */
[----:B------:R-:W-:Y:S01]  /*2880*/  BSSY B1, `(.L_x_843) ;  /* 0x0000117000017945 */ /* 0x000fe20003800000 */
[----:B------:R-:W-:Y:S01]  /*2890*/  IADD3 R24, R14, -R12, RZ ;  /* 0x8000000c0e187210 */ /* 0x000fe20007ffe0ff */
[----:B------:R-:W-:Y:S01]  /*28a0*/  IMAD R15, R15, UR10, RZ ;  /* 0x0000000a0f0f7c24 */ /* 0x000fe2000f8e02ff */
[----:B------:R-:W-:Y:S01]  /*28b0*/  MOV R33, RZ ;  /* 0x000000ff00217202 */ /* 0x000fe20000000f00 */
[----:B------:R-:W-:Y:S01]  /*28c0*/  IMAD R20, R23, UR9, R14 ;  /* 0x0000000917147c24 */ /* 0x000fe2000f8e020e */
[----:B------:R-:W-:Y:S01]  /*28d0*/  LEA R14, P0, R16, R3, 0x1 ;  /* 0x00000003100e7211 */ /* 0x000fe200078008ff */
[----:B------:R-:W-:Y:S01]  /*28e0*/  IMAD R21, R12, UR11, R15 ;  /* 0x0000000b0c157c24 */ /* 0x000fe2000f8e020f */
[----:B------:R-:W-:-:S02]  /*28f0*/  LOP3.LUT R15, R13, 0x3, RZ, 0xc0, !PT ;  /* 0x000000030d0f7812 */ /* 0x000fc400078ec0ff */
[----:B------:R-:W-:Y:S01]  /*2900*/  ISETP.GE.U32.AND P1, PT, R24, 0x3, PT ;  /* 0x000000031800780c */ /* 0x000fe20003f26070 */
[----:B------:R-:W-:Y:S01]  /*2910*/  IMAD.IADD R17, R17, 0x1, R21 ;  /* 0x0000000111117824 */ /* 0x000fe200078e0215 */
[----:B------:R-:W-:-:S04]  /*2920*/  IADD3 R15, -R22, R20, -R15 ;  /* 0x00000014160f7210 */ /* 0x000fc80007ffe90f */
[----:B------:R-:W-:Y:S01]  /*2930*/  LEA.HI.X R16, R16, R5, R17, 0x1, P0 ;  /* 0x0000000510107211 */ /* 0x000fe200000f0c11 */
[----:B------:R-:W-:-:S07]  /*2940*/  IMAD.MOV.U32 R17, RZ, RZ, RZ ;  /* 0x000000ffff117224 */ /* 0x000fce00078e00ff */
.L_x_859:
[----:B------:R-:W-:Y:S01]  /*2950*/  ISETP.GE.AND P0, PT, R9, 0x1, PT ;  /* 0x000000010900780c */ /* 0x000fe20003f06270 */
[----:B------:R-:W-:-:S12]  /*2960*/  BSSY B2, `(.L_x_844) ;  /* 0x0000105000027945 */ /* 0x000fd80003800000 */
[----:B------:R-:W-:Y:S05]  /*2970*/  @!P0 BRA `(.L_x_845) ;  /* 0x00000010000c8947 */ /* 0x000fea0003800000 */
[----:B------:R-:W-:Y:S01]  /*2980*/  IADD3 R20, R17, R2, RZ ;  /* 0x0000000211147210 */ /* 0x000fe20007ffe0ff */
[----:B------:R-:W-:Y:S01]  /*2990*/  ULDC.64 UR10, c[0x0][0x250] ;  /* 0x00009400000a7ab9 */ /* 0x000fe20000000a00 */
[----:B------:R-:W-:Y:S02]  /*29a0*/  HFMA2.MMA R32, -RZ, RZ, 0, 0 ;  /* 0x00000000ff207435 */ /* 0x000fe400000001ff */
[----:B------:R-:W-:Y:S01]  /*29b0*/  SHF.R.S32.HI R21, RZ, 0x1f, R20 ;  /* 0x0000001fff157819 */ /* 0x000fe20000011414 */
[----:B------:R-:W-:-:S04]  /*29c0*/  IMAD.WIDE.U32 R22, R20, UR10, RZ ;  /* 0x0000000a14167c25 */ /* 0x000fc8000f8e00ff */
[----:B------:R-:W-:Y:S01]  /*29d0*/  IMAD R21, R21, UR10, RZ ;  /* 0x0000000a15157c24 */ /* 0x000fe2000f8e02ff */
[----:B------:R-:W-:-:S03]  /*29e0*/  LEA R28, P2, R22, R14, 0x1 ;  /* 0x0000000e161c7211 */ /* 0x000fc600078408ff */
[----:B------:R-:W-:Y:S01]  /*29f0*/  IMAD R21, R20, UR11, R21 ;  /* 0x0000000b14157c24 */ /* 0x000fe2000f8e0215 */
[----:B------:R-:W-:-:S03]  /*2a00*/  IADD3 R20, P0, R18, R22, RZ ;  /* 0x0000001612147210 */ /* 0x000fc60007f1e0ff */
[----:B------:R-:W-:-:S05]  /*2a10*/  IMAD.IADD R21, R23, 0x1, R21 ;  /* 0x0000000117157824 */ /* 0x000fca00078e0215 */
[----:B------:R-:W-:Y:S01]  /*2a20*/  LEA.HI.X R29, R22, R16, R21, 0x1, P2 ;  /* 0x00000010161d7211 */ /* 0x000fe200010f0c15 */
[----:B------:R-:W-:-:S07]  /*2a30*/  IMAD.X R21, R21, 0x1, R4, P0 ;  /* 0x0000000115157824 */ /* 0x000fce00000e0604 */
.L_x_858:
[----:B------:R-:W-:Y:S01]  /*2a40*/  ISETP.GE.AND P0, PT, R13, 0x1, PT ;  /* 0x000000010d00780c */ /* 0x000fe20003f06270 */
[----:B------:R-:W-:-:S12]  /*2a50*/  BSSY B3, `(.L_x_846) ;  /* 0x00000f2000037945 */ /* 0x000fd80003800000 */
[----:B------:R-:W-:Y:S05]  /*2a60*/  @!P0 BRA `(.L_x_847) ;  /* 0x0000000c00c08947 */ /* 0x000fea0003800000 */
[----:B------:R-:W0:Y:S01]  /*2a70*/  LDC.64 R24, c[0x0][0x258] ;  /* 0x00009600ff187b82 */ /* 0x000e220000000a00 */
[----:B------:R-:W-:Y:S01]  /*2a80*/  IADD3 R27, R32, R7, RZ ;  /* 0x00000007201b7210 */ /* 0x000fe20007ffe0ff */
[----:B------:R-:W-:Y:S01]  /*2a90*/  BSSY B4, `(.L_x_848) ;  /* 0x00000c3000047945 */ /* 0x000fe20003800000 */
[----:B------:R-:W-:Y:S02]  /*2aa0*/  IMAD.MOV.U32 R35, RZ, RZ, RZ ;  /* 0x000000ffff237224 */ /* 0x000fe400078e00ff */
[----:B------:R-:W-:-:S05]  /*2ab0*/  SHF.R.S32.HI R23, RZ, 0x1f, R27 ;  /* 0x0000001fff177819 */ /* 0x000fca000001141b */
[-C--:B0-----:R-:W-:Y:S02]  /*2ac0*/  IMAD R26, R23, R24.reuse, RZ ;  /* 0x00000018171a7224 */ /* 0x081fe400078e02ff */
[----:B------:R-:W-:-:S04]  /*2ad0*/  IMAD.WIDE.U32 R22, R27, R24, R20 ;  /* 0x000000181b167225 */ /* 0x000fc800078e0014 */
[----:B------:R-:W-:-:S05]  /*2ae0*/  IMAD R39, R27, R25, R26 ;  /* 0x000000191b277224 */ /* 0x000fca00078e021a */
[----:B------:R-:W-:Y:S01]  /*2af0*/  IADD3 R37, R23, R39, RZ ;  /* 0x0000002717257210 */ /* 0x000fe20007ffe0ff */
[----:B------:R-:W-:Y:S06]  /*2b00*/  @!P1 BRA `(.L_x_849) ;  /* 0x0000000800ec9947 */ /* 0x000fec0003800000 */
[----:B------:R-:W-:Y:S01]  /*2b10*/  ISETP.GT.AND P0, PT, R15, -0x1, PT ;  /* 0xffffffff0f00780c */ /* 0x000fe20003f04270 */
[----:B------:R-:W-:Y:S01]  /*2b20*/  IMAD.WIDE.U32 R24, R27, R24, RZ ;  /* 0x000000181b187225 */ /* 0x000fe200078e00ff */
[----:B------:R-:W-:Y:S01]  /*2b30*/  BSSY B5, `(.L_x_850) ;  /* 0x000009d000057945 */ /* 0x000fe20003800000 */
[----:B------:R-:W-:Y:S02]  /*2b40*/  MOV R35, RZ ;  /* 0x000000ff00237202 */ /* 0x000fe40000000f00 */
[----:B------:R-:W-:Y:S01]  /*2b50*/  IMAD.IADD R39, R39, 0x1, R25 ;  /* 0x0000000127277824 */ /* 0x000fe200078e0219 */
[----:B------:R-:W-:Y:S01]  /*2b60*/  LEA R38, P2, R24, R28, 0x1 ;  /* 0x0000001c18267211 */ /* 0x000fe200078408ff */
[----:B------:R-:W-:-:S03]  /*2b70*/  IMAD.MOV.U32 R34, RZ, RZ, R15 ;  /* 0x000000ffff227224 */ /* 0x000fc600078e000f */
[----:B------:R-:W-:-:S03]  /*2b80*/  LEA.HI.X R39, R24, R29, R39, 0x1, P2 ;  /* 0x0000001d18277211 */ /* 0x000fc600010f0c27 */
[----:B------:R-:W-:Y:S06]  /*2b90*/  @!P0 BRA `(.L_x_851) ;  /* 0x0000000800588947 */ /* 0x000fec0003800000 */
[----:B------:R-:W-:Y:S01]  /*2ba0*/  IADD3 R24, R34, 0x1, RZ ;  /* 0x0000000122187810 */ /* 0x000fe20007ffe0ff */
[----:B------:R-:W-:Y:S01]  /*2bb0*/  BSSY B6, `(.L_x_852) ;  /* 0x000005e000067945 */ /* 0x000fe20003800000 */
[----:B------:R-:W-:Y:S02]  /*2bc0*/  PLOP3.LUT P0, PT, PT, PT, PT, 0x80, 0x0 ;  /* 0x000000000000781c */ /* 0x000fe40003f0f070 */
[----:B------:R-:W-:-:S13]  /*2bd0*/  ISETP.GT.AND P2, PT, R24, 0xc, PT ;  /* 0x0000000c1800780c */ /* 0x000fda0003f44270 */
[----:B------:R-:W-:Y:S05]  /*2be0*/  @!P2 BRA `(.L_x_853) ;  /* 0x000000040068a947 */ /* 0x000fea0003800000 */
[----:B------:R-:W0:Y:S01]  /*2bf0*/  LDC.64 R24, c[0x0][0x260] ;  /* 0x00009800ff187b82 */ /* 0x000e220000000a00 */
[----:B------:R-:W-:Y:S02]  /*2c00*/  PLOP3.LUT P0, PT, PT, PT, PT, 0x8, 0x0 ;  /* 0x000000000000781c */ /* 0x000fe40003f0e170 */
[C---:B0-----:R-:W-:Y:S01]  /*2c10*/  SHF.L.U64.HI R41, R24.reuse, 0x1, R25 ;  /* 0x0000000118297819 */ /* 0x041fe20000010219 */
[----:B------:R-:W-:-:S10]  /*2c20*/  IMAD.SHL.U32 R43, R24, 0x2, RZ ;  /* 0x00000002182b7824 */ /* 0x000fd400078e00ff */
.L_x_854:
[----:B------:R-:W-:Y:S01]  /*2c30*/  IMAD.MOV.U32 R27, RZ, RZ, R39 ;  /* 0x000000ffff1b7224 */ /* 0x000fe200078e0027 */
[----:B------:R-:W-:-:S05]  /*2c40*/  MOV R26, R38 ;  /* 0x00000026001a7202 */ /* 0x000fca0000000f00 */
[----:B------:R-:W2:Y:S01]  /*2c50*/  LDG.E.U16 R27, desc[UR12][R26.64] ;  /* 0x0000000c1a1b7981 */ /* 0x000ea2000c1e1500 */
[----:B------:R-:W-:-:S04]  /*2c60*/  IADD3 R30, P2, R38, R43, RZ ;  /* 0x0000002b261e7210 */ /* 0x000fc80007f5e0ff */
[----:B------:R-:W-:Y:S02]  /*2c70*/  IADD3.X R31, R39, R41, RZ, P2, !PT ;  /* 0x00000029271f7210 */ /* 0x000fe400017fe4ff */
[----:B------:R-:W-:-:S03]  /*2c80*/  IADD3 R24, P2, R30, R43, RZ ;  /* 0x0000002b1e187210 */ /* 0x000fc60007f5e0ff */
[----:B------:R0:W3:Y:S02]  /*2c90*/  LDG.E.U16 R42, desc[UR12][R30.64] ;  /* 0x0000000c1e2a7981 */ /* 0x0000e4000c1e1500 */
[----:B------:R-:W-:Y:S01]  /*2ca0*/  IMAD.X R25, R31, 0x1, R41, P2 ;  /* 0x000000011f197824 */ /* 0x000fe200010e0629 */
[----:B------:R-:W-:-:S04]  /*2cb0*/  IADD3 R44, P2, R24, R43, RZ ;  /* 0x0000002b182c7210 */ /* 0x000fc80007f5e0ff */
[----:B------:R-:W-:Y:S01]  /*2cc0*/  IADD3.X R45, R25, R41, RZ, P2, !PT ;  /* 0x00000029192d7210 */ /* 0x000fe200017fe4ff */
[----:B------:R1:W4:Y:S01]  /*2cd0*/  LDG.E.U16 R40, desc[UR12][R24.64] ;  /* 0x0000000c18287981 */ /* 0x000322000c1e1500 */
[----:B------:R-:W-:-:S03]  /*2ce0*/  IADD3 R38, P2, R44, R43, RZ ;  /* 0x0000002b2c267210 */ /* 0x000fc60007f5e0ff */
[----:B------:R-:W5:Y:S02]  /*2cf0*/  LDG.E.U16 R36, desc[UR12][R44.64] ;  /* 0x0000000c2c247981 */ /* 0x000f64000c1e1500 */
[----:B------:R-:W-:Y:S01]  /*2d00*/  IMAD.X R39, R45, 0x1, R41, P2 ;  /* 0x000000012d277824 */ /* 0x000fe200010e0629 */
[----:B0-----:R-:W-:-:S04]  /*2d10*/  IADD3 R30, P2, R38, R43, RZ ;  /* 0x0000002b261e7210 */ /* 0x001fc80007f5e0ff */
[----:B------:R-:W5:Y:S01]  /*2d20*/  LDG.E.U16 R38, desc[UR12][R38.64] ;  /* 0x0000000c26267981 */ /* 0x000f62000c1e1500 */
[----:B------:R-:W-:Y:S02]  /*2d30*/  IADD3.X R31, R39, R41, RZ, P2, !PT ;  /* 0x00000029271f7210 */ /* 0x000fe400017fe4ff */
[----:B-1----:R-:W-:-:S03]  /*2d40*/  IADD3 R24, P2, R30, R43, RZ ;  /* 0x0000002b1e187210 */ /* 0x002fc60007f5e0ff */
[----:B------:R2:W5:Y:S02]  /*2d50*/  LDG.E.U16 R44, desc[UR12][R30.64] ;  /* 0x0000000c1e2c7981 */ /* 0x000564000c1e1500 */
[----:B------:R-:W-:Y:S01]  /*2d60*/  IMAD.X R25, R31, 0x1, R41, P2 ;  /* 0x000000011f197824 */ /* 0x000fe200010e0629 */
[----:B------:R-:W-:-:S04]  /*2d70*/  IADD3 R26, P2, R24, R43, RZ ;  /* 0x0000002b181a7210 */ /* 0x000fc80007f5e0ff */
[----:B------:R-:W5:Y:S01]  /*2d80*/  LDG.E.U16 R24, desc[UR12][R24.64] ;  /* 0x0000000c18187981 */ /* 0x000f62000c1e1500 */
[----:B--2---:R-:W-:Y:S01]  /*2d90*/  HADD2.F32 R30, -RZ, R27.H0_H0 ;  /* 0x2000001bff1e7230 */ /* 0x004fe20000004100 */
[----:B------:R-:W-:-:S04]  /*2da0*/  IADD3.X R27, R25, R41, RZ, P2, !PT ;  /* 0x00000029191b7210 */ /* 0x000fc800017fe4ff */
[----:B------:R-:W-:Y:S01]  /*2db0*/  FADD.FTZ R45, R30, R33 ;  /* 0x000000211e2d7221 */ /* 0x000fe20000010000 */
[----:B------:R-:W-:Y:S01]  /*2dc0*/  IADD3 R30, P2, R26, R43, RZ ;  /* 0x0000002b1a1e7210 */ /* 0x000fe20007f5e0ff */
[----:B------:R0:W2:Y:S01]  /*2dd0*/  LDG.E.U16 R33, desc[UR12][R26.64] ;  /* 0x0000000c1a217981 */ /* 0x0000a2000c1e1500 */
[----:B---3--:R-:W-:-:S03]  /*2de0*/  HADD2.F32 R42, -RZ, R42.H0_H0 ;  /* 0x2000002aff2a7230 */ /* 0x008fc60000004100 */
[----:B------:R-:W-:Y:S02]  /*2df0*/  IMAD.X R31, R27, 0x1, R41, P2 ;  /* 0x000000011b1f7824 */ /* 0x000fe400010e0629 */
[----:B------:R-:W-:-:S03]  /*2e00*/  FADD.FTZ R42, R45, R42 ;  /* 0x0000002a2d2a7221 */ /* 0x000fc60000010000 */
[----:B------:R1:W3:Y:S01]  /*2e10*/  LDG.E.U16 R39, desc[UR12][R30.64] ;  /* 0x0000000c1e277981 */ /* 0x0002e2000c1e1500 */
[----:B----4-:R-:W-:Y:S01]  /*2e20*/  HADD2.F32 R45, -RZ, R40.H0_H0 ;  /* 0x20000028ff2d7230 */ /* 0x010fe20000004100 */
[----:B0-----:R-:W-:Y:S01]  /*2e30*/  IADD3 R26, P2, R30, R43, RZ ;  /* 0x0000002b1e1a7210 */ /* 0x001fe20007f5e0ff */
[----:B-----5:R-:W-:-:S03]  /*2e40*/  HADD2.F32 R25, -RZ, R36.H0_H0 ;  /* 0x20000024ff197230 */ /* 0x020fc60000004100 */
[----:B------:R-:W-:Y:S01]  /*2e50*/  IADD3.X R27, R31, R41, RZ, P2, !PT ;  /* 0x000000291f1b7210 */ /* 0x000fe200017fe4ff */
[----:B------:R-:W-:Y:S01]  /*2e60*/  FADD.FTZ R42, R42, R45 ;  /* 0x0000002d2a2a7221 */ /* 0x000fe20000010000 */
[----:B-1----:R-:W-:-:S03]  /*2e70*/  IADD3 R30, P2, R26, R43, RZ ;  /* 0x0000002b1a1e7210 */ /* 0x002fc60007f5e0ff */
[----:B------:R-:W-:Y:S01]  /*2e80*/  FADD.FTZ R42, R42, R25 ;  /* 0x000000192a2a7221 */ /* 0x000fe20000010000 */
[----:B------:R-:W-:Y:S01]  /*2e90*/  HADD2.F32 R45, -RZ, R38.H0_H0 ;  /* 0x20000026ff2d7230 */ /* 0x000fe20000004100 */
[----:B------:R0:W4:Y:S01]  /*2ea0*/  LDG.E.U16 R25, desc[UR12][R26.64] ;  /* 0x0000000c1a197981 */ /* 0x000122000c1e1500 */
[----:B------:R-:W-:-:S03]  /*2eb0*/  IMAD.X R31, R27, 0x1, R41, P2 ;  /* 0x000000011b1f7824 */ /* 0x000fc600010e0629 */
[----:B------:R-:W-:Y:S01]  /*2ec0*/  FADD.FTZ R38, R42, R45 ;  /* 0x0000002d2a267221 */ /* 0x000fe20000010000 */
[----:B------:R-:W-:Y:S01]  /*2ed0*/  HADD2.F32 R45, -RZ, R44.H0_H0 ;  /* 0x2000002cff2d7230 */ /* 0x000fe20000004100 */
[----:B0-----:R-:W-:-:S04]  /*2ee0*/  IADD3 R26, P2, R30, R43, RZ ;  /* 0x0000002b1e1a7210 */ /* 0x001fc80007f5e0ff */
[----:B------:R-:W-:Y:S01]  /*2ef0*/  FADD.FTZ R38, R38, R45 ;  /* 0x0000002d26267221 */ /* 0x000fe20000010000 */
[----:B------:R-:W5:Y:S01]  /*2f00*/  LDG.E.U16 R30, desc[UR12][R30.64] ;  /* 0x0000000c1e1e7981 */ /* 0x000f62000c1e1500 */
[----:B------:R-:W-:Y:S02]  /*2f10*/  IADD3.X R27, R31, R41, RZ, P2, !PT ;  /* 0x000000291f1b7210 */ /* 0x000fe400017fe4ff */
[----:B------:R-:W-:Y:S01]  /*2f20*/  IADD3 R44, P2, R26, R43, RZ ;  /* 0x0000002b1a2c7210 */ /* 0x000fe20007f5e0ff */
[----:B------:R-:W-:Y:S02]  /*2f30*/  HADD2.F32 R40, -RZ, R24.H0_H0 ;  /* 0x20000018ff287230 */ /* 0x000fe40000004100 */
[----:B------:R0:W5:Y:S02]  /*2f40*/  LDG.E.U16 R36, desc[UR12][R26.64] ;  /* 0x0000000c1a247981 */ /* 0x000164000c1e1500 */
[----:B------:R-:W-:Y:S02]  /*2f50*/  IMAD.X R45, R27, 0x1, R41, P2 ;  /* 0x000000011b2d7824 */ /* 0x000fe400010e0629 */
[----:B------:R-:W-:-:S03]  /*2f60*/  FADD.FTZ R38, R38, R40 ;  /* 0x0000002826267221 */ /* 0x000fc60000010000 */
[----:B------:R1:W5:Y:S01]  /*2f70*/  LDG.E.U16 R24, desc[UR12][R44.64] ;  /* 0x0000000c2c187981 */ /* 0x000362000c1e1500 */
[----:B0-----:R-:W-:-:S04]  /*2f80*/  IADD3 R26, P2, R44, R43, RZ ;  /* 0x0000002b2c1a7210 */ /* 0x001fc80007f5e0ff */
[----:B------:R-:W-:Y:S02]  /*2f90*/  IADD3.X R27, R45, R41, RZ, P2, !PT ;  /* 0x000000292d1b7210 */ /* 0x000fe400017fe4ff */
[----:B-1----:R-:W-:-:S03]  /*2fa0*/  IADD3 R44, P2, R26, R43, RZ ;  /* 0x0000002b1a2c7210 */ /* 0x002fc60007f5e0ff */
[----:B------:R-:W5:Y:S02]  /*2fb0*/  LDG.E.U16 R31, desc[UR12][R26.64] ;  /* 0x0000000c1a1f7981 */ /* 0x000f64000c1e1500 */
[----:B------:R-:W-:Y:S02]  /*2fc0*/  IMAD.X R45, R27, 0x1, R41, P2 ;  /* 0x000000011b2d7824 */ /* 0x000fe400010e0629 */
[----:B--2---:R-:W-:-:S05]  /*2fd0*/  HADD2.F32 R33, -RZ, R33.H0_H0 ;  /* 0x20000021ff217230 */ /* 0x004fca0000004100 */
[----:B------:R-:W-:Y:S01]  /*2fe0*/  FADD.FTZ R40, R38, R33 ;  /* 0x0000002126287221 */ /* 0x000fe20000010000 */
[----:B------:R-:W-:Y:S01]  /*2ff0*/  IADD3 R38, P2, R44, R43, RZ ;  /* 0x0000002b2c267210 */ /* 0x000fe20007f5e0ff */
[----:B------:R-:W2:Y:S01]  /*3000*/  LDG.E.U16 R33, desc[UR12][R44.64] ;  /* 0x0000000c2c217981 */ /* 0x000ea2000c1e1500 */
[----:B---3--:R-:W-:Y:S02]  /*3010*/  HADD2.F32 R42, -RZ, R39.H0_H0 ;  /* 0x20000027ff2a7230 */ /* 0x008fe40000004100 */
[----:B------:R-:W-:-:S03]  /*3020*/  IADD3.X R39, R45, R41, RZ, P2, !PT ;  /* 0x000000292d277210 */ /* 0x000fc600017fe4ff */
[----:B------:R-:W-:Y:S02]  /*3030*/  FADD.FTZ R42, R40, R42 ;  /* 0x0000002a282a7221 */ /* 0x000fe40000010000 */
[----:B------:R0:W3:Y:S01]  /*3040*/  LDG.E.U16 R40, desc[UR12][R38.64] ;  /* 0x0000000c26287981 */ /* 0x0000e2000c1e1500 */
[----:B----4-:R-:W-:-:S05]  /*3050*/  HADD2.F32 R25, -RZ, R25.H0_H0 ;  /* 0x20000019ff197230 */ /* 0x010fca0000004100 */
[----:B------:R-:W-:Y:S01]  /*3060*/  FADD.FTZ R25, R42, R25 ;  /* 0x000000192a197221 */ /* 0x000fe20000010000 */
[----:B------:R-:W-:Y:S02]  /*3070*/  VIADD R34, R34, 0xfffffff0 ;  /* 0xfffffff022227836 */ /* 0x000fe40000000000 */
[----:B-----5:R-:W-:-:S05]  /*3080*/  HADD2.F32 R30, -RZ, R30.H0_H0 ;  /* 0x2000001eff1e7230 */ /* 0x020fca0000004100 */
[----:B------:R-:W-:Y:S01]  /*3090*/  FADD.FTZ R25, R25, R30 ;  /* 0x0000001e19197221 */ /* 0x000fe20000010000 */
[----:B------:R-:W-:Y:S01]  /*30a0*/  HADD2.F32 R36, -RZ, R36.H0_H0 ;  /* 0x20000024ff247230 */ /* 0x000fe20000004100 */
[----:B------:R-:W-:-:S04]  /*30b0*/  ISETP.GT.AND P2, PT, R34, 0xb, PT ;  /* 0x0000000b2200780c */ /* 0x000fc80003f44270 */
[----:B------:R-:W-:Y:S01]  /*30c0*/  FADD.FTZ R25, R25, R36 ;  /* 0x0000002419197221 */ /* 0x000fe20000010000 */
[----:B------:R-:W-:-:S05]  /*30d0*/  HADD2.F32 R24, -RZ, R24.H0_H0 ;  /* 0x20000018ff187230 */ /* 0x000fca0000004100 */
[----:B------:R-:W-:Y:S01]  /*30e0*/  FADD.FTZ R24, R25, R24 ;  /* 0x0000001819187221 */ /* 0x000fe20000010000 */
[----:B------:R-:W-:Y:S01]  /*30f0*/  HADD2.F32 R31, -RZ, R31.H0_H0 ;  /* 0x2000001fff1f7230 */ /* 0x000fe20000004100 */
[----:B0-----:R-:W-:-:S04]  /*3100*/  IADD3 R38, P3, R38, R43, RZ ;  /* 0x0000002b26267210 */ /* 0x001fc80007f7e0ff */
[----:B------:R-:W-:Y:S01]  /*3110*/  FADD.FTZ R24, R24, R31 ;  /* 0x0000001f18187221 */ /* 0x000fe20000010000 */
[----:B------:R-:W-:Y:S01]  /*3120*/  IADD3 R35, R35, 0x10, RZ ;  /* 0x0000001023237810 */ /* 0x000fe20007ffe0ff */
[----:B------:R-:W-:Y:S02]  /*3130*/  IMAD.X R39, R39, 0x1, R41, P3 ;  /* 0x0000000127277824 */ /* 0x000fe400018e0629 */
[----:B--2---:R-:W-:-:S05]  /*3140*/  HADD2.F32 R33, -RZ, R33.H0_H0 ;  /* 0x20000021ff217230 */ /* 0x004fca0000004100 */
[----:B------:R-:W-:Y:S01]  /*3150*/  FADD.FTZ R33, R24, R33 ;  /* 0x0000002118217221 */ /* 0x000fe20000010000 */
[----:B---3--:R-:W-:-:S05]  /*3160*/  HADD2.F32 R40, -RZ, R40.H0_H0 ;  /* 0x20000028ff287230 */ /* 0x008fca0000004100 */
[----:B------:R-:W-:Y:S01]  /*3170*/  FADD.FTZ R33, R33, R40 ;  /* 0x0000002821217221 */ /* 0x000fe20000010000 */
[----:B------:R-:W-:Y:S06]  /*3180*/  @P2 BRA `(.L_x_854) ;  /* 0xfffffff800a82947 */ /* 0x000fec000383ffff */
.L_x_853:
[----:B------:R-:W-:Y:S05]  /*3190*/  BSYNC B6 ;  /* 0x0000000000067941 */ /* 0x000fea0003800000 */
.L_x_852:
[----:B------:R-:W-:Y:S01]  /*31a0*/  IADD3 R24, R34, 0x1, RZ ;  /* 0x0000000122187810 */ /* 0x000fe20007ffe0ff */
[----:B------:R-:W-:Y:S03]  /*31b0*/  BSSY B6, `(.L_x_855) ;  /* 0x0000031000067945 */ /* 0x000fe60003800000 */
        /* <DEDUP_REMOVED lines=29> */
[----:B------:R-:W-:Y:S01]  /*3390*/  IADD3 R34, R34, -0x8, RZ ;  /* 0xfffffff822227810 */ /* 0x000fe20007ffe0ff */
[----:B--2---:R-:W-:-:S05]  /*33a0*/  HADD2.F32 R36, -RZ, R36.H0_H0 ;  /* 0x20000024ff247230 */ /* 0x004fca0000004100 */
[----:B------:R-:W-:Y:S01]  /*33b0*/  FADD.FTZ R36, R33, R36 ;  /* 0x0000002421247221 */ /* 0x000fe20000010000 */
[----:B---3--:R-:W-:-:S05]  /*33c0*/  HADD2.F32 R27, -RZ, R26.H0_H0 ;  /* 0x2000001aff1b7230 */ /* 0x008fca0000004100 */
[----:B------:R-:W-:Y:S01]  /*33d0*/  FADD.FTZ R27, R36, R27 ;  /* 0x0000001b241b7221 */ /* 0x000fe20000010000 */
[----:B----4-:R-:W-:-:S05]  /*33e0*/  HADD2.F32 R24, -RZ, R24.H0_H0 ;  /* 0x20000018ff187230 */ /* 0x010fca0000004100 */
[----:B------:R-:W-:Y:S01]  /*33f0*/  FADD.FTZ R24, R27, R24 ;  /* 0x000000181b187221 */ /* 0x000fe20000010000 */
[----:B-----5:R-:W-:-:S05]  /*3400*/  HADD2.F32 R31, -RZ, R38.H0_H0 ;  /* 0x20000026ff1f7230 */ /* 0x020fca0000004100 */
[----:B------:R-:W-:Y:S01]  /*3410*/  FADD.FTZ R24, R24, R31 ;  /* 0x0000001f18187221 */ /* 0x000fe20000010000 */
[----:B------:R-:W-:-:S05]  /*3420*/  HADD2.F32 R27, -RZ, R30.H0_H0 ;  /* 0x2000001eff1b7230 */ /* 0x000fca0000004100 */
[----:B------:R-:W-:Y:S01]  /*3430*/  FADD.FTZ R24, R24, R27 ;  /* 0x0000001b18187221 */ /* 0x000fe20000010000 */
[----:B------:R-:W-:Y:S01]  /*3440*/  HADD2.F32 R31, -RZ, R40.H0_H0 ;  /* 0x20000028ff1f7230 */ /* 0x000fe20000004100 */
[----:B------:R-:W-:-:S04]  /*3450*/  IADD3 R38, P2, R42, UR9, RZ ;  /* 0x000000092a267c10 */ /* 0x000fc8000ff5e0ff */
[----:B------:R-:W-:Y:S01]  /*3460*/  FADD.FTZ R24, R24, R31 ;  /* 0x0000001f18187221 */ /* 0x000fe20000010000 */
[----:B------:R-:W-:Y:S01]  /*3470*/  HADD2.F32 R27, -RZ, R44.H0_H0 ;  /* 0x2000002cff1b7230 */ /* 0x000fe20000004100 */
[----:B------:R-:W-:-:S04]  /*3480*/  IADD3.X R39, R43, UR11, RZ, P2, !PT ;  /* 0x0000000b2b277c10 */ /* 0x000fc800097fe4ff */
[----:B------:R-:W-:Y:S01]  /*3490*/  FADD.FTZ R24, R24, R27 ;  /* 0x0000001b18187221 */ /* 0x000fe20000010000 */
[----:B------:R-:W-:-:S05]  /*34a0*/  HADD2.F32 R25, -RZ, R25.H0_H0 ;  /* 0x20000019ff197230 */ /* 0x000fca0000004100 */
[----:B------:R-:W-:-:S07]  /*34b0*/  FADD.FTZ R33, R24, R25 ;  /* 0x0000001918217221 */ /* 0x000fce0000010000 */
.L_x_856:
[----:B------:R-:W-:Y:S05]  /*34c0*/  BSYNC B6 ;  /* 0x0000000000067941 */ /* 0x000fea0003800000 */
.L_x_855:
[----:B------:R-:W-:-:S13]  /*34d0*/  ISETP.NE.OR P0, PT, R34, -0x1, P0 ;  /* 0xffffffff2200780c */ /* 0x000fda0000705670 */
[----:B------:R-:W-:Y:S05]  /*34e0*/  @!P0 BREAK B5 ;  /* 0x0000000000058942 */ /* 0x000fea0003800000 */
[----:B------:R-:W-:Y:S05]  /*34f0*/  @!P0 BRA `(.L_x_849) ;  /* 0x0000000000708947 */ /* 0x000fea0003800000 */
.L_x_851:
[----:B------:R-:W-:Y:S05]  /*3500*/  BSYNC B5 ;  /* 0x0000000000057941 */ /* 0x000fea0003800000 */
.L_x_850:
[----:B------:R-:W0:Y:S02]  /*3510*/  LDC.64 R24, c[0x0][0x260] ;  /* 0x00009800ff187b82 */ /* 0x000e240000000a00 */
[C---:B0-----:R-:W-:Y:S01]  /*3520*/  SHF.L.U64.HI R41, R24.reuse, 0x1, R25 ;  /* 0x0000000118297819 */ /* 0x041fe20000010219 */
[----:B------:R-:W-:-:S07]  /*3530*/  IMAD.SHL.U32 R43, R24, 0x2, RZ ;  /* 0x00000002182b7824 */ /* 0x000fce00078e00ff */
.L_x_857:
[----:B------:R-:W-:Y:S02]  /*3540*/  IADD3 R26, P0, R38, R43, RZ ;  /* 0x0000002b261a7210 */ /* 0x000fe40007f1e0ff */
[----:B------:R-:W2:Y:S02]  /*3550*/  LDG.E.U16 R38, desc[UR12][R38.64] ;  /* 0x0000000c26267981 */ /* 0x000ea4000c1e1500 */
[----:B------:R-:W-:Y:S02]  /*3560*/  IADD3.X R27, R39, R41, RZ, P0, !PT ;  /* 0x00000029271b7210 */ /* 0x000fe400007fe4ff */
[----:B------:R-:W-:-:S03]  /*3570*/  IADD3 R24, P0, R26, R43, RZ ;  /* 0x0000002b1a187210 */ /* 0x000fc60007f1e0ff */
[----:B------:R-:W3:Y:S02]  /*3580*/  LDG.E.U16 R26, desc[UR12][R26.64] ;  /* 0x0000000c1a1a7981 */ /* 0x000ee4000c1e1500 */
[----:B------:R-:W-:Y:S01]  /*3590*/  IMAD.X R25, R27, 0x1, R41, P0 ;  /* 0x000000011b197824 */ /* 0x000fe200000e0629 */
[----:B------:R-:W-:-:S04]  /*35a0*/  IADD3 R30, P0, R24, R43, RZ ;  /* 0x0000002b181e7210 */ /* 0x000fc80007f1e0ff */
[----:B------:R-:W-:Y:S01]  /*35b0*/  IADD3.X R31, R25, R41, RZ, P0, !PT ;  /* 0x00000029191f7210 */ /* 0x000fe200007fe4ff */
[----:B------:R-:W4:Y:S04]  /*35c0*/  LDG.E.U16 R24, desc[UR12][R24.64] ;  /* 0x0000000c18187981 */ /* 0x000f28000c1e1500 */
[----:B------:R-:W5:Y:S01]  /*35d0*/  LDG.E.U16 R40, desc[UR12][R30.64] ;  /* 0x0000000c1e287981 */ /* 0x000f62000c1e1500 */
[----:B------:R-:W-:-:S05]  /*35e0*/  VIADD R34, R34, 0xfffffffc ;  /* 0xfffffffc22227836 */ /* 0x000fca0000000000 */
[----:B------:R-:W-:Y:S02]  /*35f0*/  ISETP.NE.AND P0, PT, R34, -0x1, PT ;  /* 0xffffffff2200780c */ /* 0x000fe40003f05270 */
[----:B------:R-:W-:Y:S01]  /*3600*/  IADD3 R35, R35, 0x4, RZ ;  /* 0x0000000423237810 */ /* 0x000fe20007ffe0ff */
[----:B--2---:R-:W-:-:S05]  /*3610*/  HADD2.F32 R36, -RZ, R38.H0_H0 ;  /* 0x20000026ff247230 */ /* 0x004fca0000004100 */
[----:B------:R-:W-:Y:S01]  /*3620*/  FADD.FTZ R36, R36, R33 ;  /* 0x0000002124247221 */ /* 0x000fe20000010000 */
[----:B---3--:R-:W-:Y:S01]  /*3630*/  HADD2.F32 R45, -RZ, R26.H0_H0 ;  /* 0x2000001aff2d7230 */ /* 0x008fe20000004100 */
[----:B------:R-:W-:-:S04]  /*3640*/  IADD3 R38, P2, R30, R43, RZ ;  /* 0x0000002b1e267210 */ /* 0x000fc80007f5e0ff */
[----:B------:R-:W-:Y:S01]  /*3650*/  FADD.FTZ R36, R36, R45 ;  /* 0x0000002d24247221 */ /* 0x000fe20000010000 */
[----:B----4-:R-:W-:Y:S02]  /*3660*/  HADD2.F32 R33, -RZ, R24.H0_H0 ;  /* 0x20000018ff217230 */ /* 0x010fe40000004100 */
[----:B-----5:R-:W-:-:S03]  /*3670*/  HADD2.F32 R40, -RZ, R40.H0_H0 ;  /* 0x20000028ff287230 */ /* 0x020fc60000004100 */
[----:B------:R-:W-:Y:S01]  /*3680*/  FADD.FTZ R33, R36, R33 ;  /* 0x0000002124217221 */ /* 0x000fe20000010000 */
[----:B------:R-:W-:-:S03]  /*3690*/  IMAD.X R39, R31, 0x1, R41, P2 ;  /* 0x000000011f277824 */ /* 0x000fc600010e0629 */
[----:B------:R-:W-:Y:S01]  /*36a0*/  FADD.FTZ R33, R33, R40 ;  /* 0x0000002821217221 */ /* 0x000fe20000010000 */
[----:B------:R-:W-:Y:S06]  /*36b0*/  @P0 BRA `(.L_x_857) ;  /* 0xfffffffc00a00947 */ /* 0x000fec000383ffff */
.L_x_849:
[----:B------:R-:W-:Y:S05]  /*36c0*/  BSYNC B4 ;  /* 0x0000000000047941 */ /* 0x000fea0003800000 */
.L_x_848:
[----:B------:R-:W-:-:S13]  /*36d0*/  LOP3.LUT P0, RZ, R13, 0x3, RZ, 0xc0, !PT ;  /* 0x000000030dff7812 */ /* 0x000fda000780c0ff */
[----:B------:R-:W-:Y:S05]  /*36e0*/  @!P0 BRA `(.L_x_847) ;  /* 0x0000000000a08947 */ /* 0x000fea0003800000 */
[----:B------:R-:W0:Y:S01]  /*36f0*/  LDC.64 R24, c[0x0][0x260] ;  /* 0x00009800ff187b82 */ /* 0x000e220000000a00 */
[----:B------:R-:W-:Y:S01]  /*3700*/  IADD3 R35, R35, R12, RZ ;  /* 0x0000000c23237210 */ /* 0x000fe20007ffe0ff */
[----:B------:R-:W-:-:S03]  /*3710*/  IMAD.MOV.U32 R36, RZ, RZ, R22 ;  /* 0x000000ffff247224 */ /* 0x000fc600078e0016 */
[----:B------:R-:W-:-:S03]  /*3720*/  SHF.R.S32.HI R23, RZ, 0x1f, R35 ;  /* 0x0000001fff177819 */ /* 0x000fc60000011423 */
[----:B------:R-:W1:Y:S02]  /*3730*/  LDC.64 R26, c[0x0][0x210] ;  /* 0x00008400ff1a7b82 */ /* 0x000e640000000a00 */
[-C--:B0-----:R-:W-:Y:S02]  /*3740*/  IMAD R34, R23, R24.reuse, RZ ;  /* 0x0000001817227224 */ /* 0x081fe400078e02ff */
[----:B------:R-:W-:-:S04]  /*3750*/  IMAD.WIDE.U32 R30, R35, R24, R36 ;  /* 0x00000018231e7225 */ /* 0x000fc800078e0024 */
[----:B------:R-:W-:Y:S01]  /*3760*/  IMAD R23, R35, R25, R34 ;  /* 0x0000001923177224 */ /* 0x000fe200078e0222 */
[----:B-1----:R-:W-:-:S04]  /*3770*/  LEA R22, P0, R30, R26, 0x1 ;  /* 0x0000001a1e167211 */ /* 0x002fc800078008ff */
[----:B------:R-:W-:-:S04]  /*3780*/  IADD3 R23, R31, R23, RZ ;  /* 0x000000171f177210 */ /* 0x000fc80007ffe0ff */
[----:B------:R-:W-:-:S05]  /*3790*/  LEA.HI.X R23, R30, R27, R23, 0x1, P0 ;  /* 0x0000001b1e177211 */ /* 0x000fca00000f0c17 */
[----:B------:R-:W2:Y:S01]  /*37a0*/  LDG.E.U16 R22, desc[UR12][R22.64] ;  /* 0x0000000c16167981 */ /* 0x000ea2000c1e1500 */
[----:B------:R-:W-:-:S04]  /*37b0*/  LOP3.LUT R31, R13, 0x3, RZ, 0xc0, !PT ;  /* 0x000000030d1f7812 */ /* 0x000fc800078ec0ff */
[----:B------:R-:W-:Y:S01]  /*37c0*/  ISETP.NE.AND P0, PT, R31, 0x1, PT ;  /* 0x000000011f00780c */ /* 0x000fe20003f05270 */
[----:B--2---:R-:W-:-:S05]  /*37d0*/  HADD2.F32 R30, -RZ, R22.H0_H0 ;  /* 0x20000016ff1e7230 */ /* 0x004fca0000004100 */
[----:B------:R-:W-:-:S07]  /*37e0*/  FADD.FTZ R33, R33, R30 ;  /* 0x0000001e21217221 */ /* 0x000fce0000010000 */
        /* <DEDUP_REMOVED lines=20> */
[----:B--2---:R-:W-:Y:S02]  /*3930*/  HADD2.F32 R22, -RZ, R24.H0_H0 ;  /* 0x20000018ff167230 */ /* 0x004fe40000004100 */
[----:B---3--:R-:W-:-:S03]  /*3940*/  @P0 HADD2.F32 R30, -RZ, R26.H0_H0 ;  /* 0x2000001aff1e0230 */ /* 0x008fc60000004100 */
[----:B------:R-:W-:-:S04]  /*3950*/  FADD.FTZ R33, R33, R22 ;  /* 0x0000001621217221 */ /* 0x000fc80000010000 */
[----:B------:R-:W-:-:S07]  /*3960*/  @P0 FADD.FTZ R33, R33, R30 ;  /* 0x0000001e21210221 */ /* 0x000fce0000010000 */
.L_x_847:
[----:B------:R-:W-:Y:S05]  /*3970*/  BSYNC B3 ;  /* 0x0000000000037941 */ /* 0x000fea0003800000 */
.L_x_846:
[----:B------:R-:W-:-:S05]  /*3980*/  VIADD R32, R32, 0x1 ;  /* 0x0000000120207836 */ /* 0x000fca0000000000 */
[----:B------:R-:W-:-:S13]  /*3990*/  ISETP.GE.AND P0, PT, R32, R9, PT ;  /* 0x000000092000720c */ /* 0x000fda0003f06270 */
[----:B------:R-:W-:Y:S05]  /*39a0*/  @!P0 BRA `(.L_x_858) ;  /* 0xfffffff000248947 */ /* 0x000fea000383ffff */
.L_x_845:
[----:B------:R-:W-:Y:S05]  /*39b0*/  BSYNC B2 ;  /* 0x0000000000027941 */ /* 0x000fea0003800000 */
.L_x_844:
[----:B------:R-:W-:-:S04]  /*39c0*/  IADD3 R17, R17, 0x1, RZ ;  /* 0x0000000111117810 */ /* 0x000fc80007ffe0ff */
[----:B------:R-:W-:-:S13]  /*39d0*/  ISETP.GE.AND P0, PT, R17, R6, PT ;  /* 0x000000061100720c */ /* 0x000fda0003f06270 */
[----:B------:R-:W-:Y:S05]  /*39e0*/  @!P0 BRA `(.L_x_859) ;  /* 0xffffffec00d88947 */ /* 0x000fea000383ffff */
[----:B------:R-:W-:Y:S05]  /*39f0*/  BSYNC B1 ;  /* 0x0000000000017941 */ /* 0x000fea0003800000 */
.L_x_843:
        /* <DEDUP_REMOVED lines=14> */
[----:B------:R-:W-:-:S05]  /*3ae0*/  F2FP.F16.F32.PACK_AB R33, RZ, R33 ;  /* 0x00000021ff21723e */ /* 0x000fca00000000ff */
[----:B------:R1:W-:Y:S02]  /*3af0*/  STG.E.U16 desc[UR12][R12.64], R33 ;  /* 0x000000210c007986 */ /* 0x0003e4000c10150c */
[----:B------:R-:W-:Y:S05]  /*3b00*/  @!P0 BRA `(.L_x_823) ;  /* 0xffffffe4005c8947 */ /* 0x000fea000383ffff */
.L_x_822:
[----:B------:R-:W-:Y:S05]  /*3b10*/  BSYNC B0 ;  /* 0x0000000000007941 */ /* 0x000fea0003800000 */
.L_x_821:
[----:B------:R-:W-:Y:S01]  /*3b20*/  VIADD R0, R0, UR6 ;  /* 0x0000000600007c36 */ /* 0x000fe20008000000 */
[----:B------:R-:W-:-:S04]  /*3b30*/  ULDC UR9, c[0x0][0x230] ;  /* 0x00008c0000097ab9 */ /* 0x000fc80000000800 */
[----:B------:R-:W-:-:S13]  /*3b40*/  ISETP.GE.AND P0, PT, R0, UR9, PT ;  /* 0x0000000900007c0c */ /* 0x000fda000bf06270 */
[----:B------:R-:W-:Y:S05]  /*3b50*/  @!P0 BRA `(.L_x_860) ;  /* 0xffffffd000fc8947 */ /* 0x000fea000383ffff */
[----:B------:R-:W-:Y:S05]  /*3b60*/  EXIT ;  /* 0x000000000000794d */ /* 0x000fea0003800000 */
        .weak           $__internal_11_$__cuda_sm20_div_s64
        .type           $__internal_11_$__cuda_sm20_div_s64,@function
        .size           $__internal_11_$__cuda_sm20_div_s64,(.L_x_1135 - $__internal_11_$__cuda_sm20_div_s64)
$__internal_11_$__cuda_sm20_div_s64:
        /* <DEDUP_REMOVED lines=82> */
[----:B------:R-:W-:Y:S06]  /*4090*/  RET.REL.NODEC R26 `(_ZN2at6native60_GLOBAL__N__aad4af22_27_AdaptiveAveragePooling3d_cu_866e08f919adaptiveaveragepoolIN3c104HalfEfEEvPKT_PS5_iiiiiilllllll) ;  /* 0xffffffbc1ad87950 */ /* 0x000fec0003c3ffff */
.L_x_861:
        /* <DEDUP_REMOVED lines=14> */
.L_x_1135:


//--------------------- .text._ZN2at6native60_GLOBAL__N__aad4af22_27_AdaptiveAveragePooling3d_cu_866e08f919adaptiveaveragepoolIffEEvPKT_PS3_iiiiiilllllll --------------------------
	.section	.text._ZN2at6native60_GLOBAL__N__aad4af22_27_AdaptiveAveragePooling3d_cu_866e08f919adaptiveaveragepoolIffEEvPKT_PS3_iiiiiilllllll,"ax",@progbits
	.align	128
.text._ZN2at6native60_GLOBAL__N__aad4af22_27_AdaptiveAveragePooling3d_cu_866e08f919adaptiveaveragepoolIffEEvPKT_PS3_iiiiiilllllll:
        .type           _ZN2at6native60_GLOBAL__N__aad4af22_27_AdaptiveAveragePooling3d_cu_866e08f919adaptiveaveragepoolIffEEvPKT_PS3_iiiiiilllllll,@function
        .size           _ZN2at6native60_GLOBAL__N__aad4af22_27_AdaptiveAveragePooling3d_cu_866e08f919adaptiveaveragepoolIffEEvPKT_PS3_iiiiiilllllll,(.L_x_1137 - _ZN2at6native60_GLOBAL__N__aad4af22_27_AdaptiveAveragePooling3d_cu_866e08f919adaptiveaveragepoolIffEEvPKT_PS3_iiiiiilllllll)
        .other          _ZN2at6native60_GLOBAL__N__aad4af22_27_AdaptiveAveragePooling3d_cu_866e08f919adaptiveaveragepoolIffEEvPKT_PS3_iiiiiilllllll,@"STO_CUDA_ENTRY STV_DEFAULT"
_ZN2at6native60_GLOBAL__N__aad4af22_27_AdaptiveAveragePooling3d_cu_866e08f919adaptiveaveragepoolIffEEvPKT_PS3_iiiiiilllllll:
[----:B------:R-:W-:Y:S08]  /*0000*/  LDC R1, c[0x0][0x28] ;  /* 0x00000a00ff017b82 */ /* 0x000ff00000000800 */
[----:B------:R-:W0:Y:S01]  /*0010*/  S2UR UR8, SR_CTAID.X ;  /* 0x00000000000879c3 */ /* 0x000e220000002500 */
[----:B------:R-:W1:Y:S01]  /*0020*/  S2R R0, SR_CTAID.Y ;  /* 0x0000000000007919 */ /* 0x000e620000002600 */
[----:B------:R-:W-:Y:S01]  /*0030*/  ULDC.64 UR4, c[0x0][0x268] ;  /* 0x00009a0000047ab9 */ /* 0x000fe20000000a00 */
[----:B------:R-:W-:Y:S01]  /*0040*/  ULDC UR9, c[0x0][0x22c] ;  /* 0x00008b0000097ab9 */ /* 0x000fe20000000800 */
[----:B------:R-:W-:Y:S01]  /*0050*/  ULDC UR7, c[0x0][0x4] ;  /* 0x0000010000077ab9 */ /* 0x000fe20000000800 */
[----:B------:R-:W1:Y:S01]  /*0060*/  S2R R3, SR_TID.Y ;  /* 0x0000000000037919 */ /* 0x000e620000002200 */
[----:B------:R-:W-:Y:S01]  /*0070*/  USHF.R.S32.HI UR11, URZ, 0x1f, UR9 ;  /* 0x0000001f3f0b7899 */ /* 0x000fe20008011409 */
[----:B------:R-:W-:Y:S01]  /*0080*/  ULDC UR14, c[0x0][0x0] ;  /* 0x00000000000e7ab9 */ /* 0x000fe20000000800 */
[----:B0-----:R-:W-:-:S04]  /*0090*/  UIADD3 UR8, UP0, UR8, UR4, URZ ;  /* 0x0000000408087290 */ /* 0x001fc8000ff1e03f */
[----:B------:R-:W-:-:S04]  /*00a0*/  UIADD3.X UR6, URZ, UR5, URZ, UP0, !UPT ;  /* 0x000000053f067290 */ /* 0x000fc800087fe43f */
        /* <DEDUP_REMOVED lines=10> */
[----:B------:R-:W-:Y:S05]  /*0150*/  CALL.REL.NOINC `($__internal_12_$__cuda_sm20_div_s64) ;  /* 0x0000006800e07944 */ /* 0x000fea0003c00000 */
[----:B------:R-:W-:Y:S01]  /*0160*/  ULDC UR4, c[0x0][0x22c] ;  /* 0x00008b0000047ab9 */ /* 0x000fe20000000800 */
[--C-:B------:R-:W-:Y:S01]  /*0170*/  IMAD.MOV R6, RZ, RZ, -R21.reuse ;  /* 0x000000ffff067224 */ /* 0x100fe200078e0a15 */
[----:B------:R-:W-:Y:S01]  /*0180*/  MOV R3, UR4 ;  /* 0x0000000400037c02 */ /* 0x000fe20008000f00 */
[----:B------:R-:W-:-:S04]  /*0190*/  IMAD.MOV.U32 R34, RZ, RZ, R21 ;  /* 0x000000ffff227224 */ /* 0x000fc800078e0015 */
[----:B------:R-:W-:Y:S01]  /*01a0*/  IMAD R6, R6, R3, UR8 ;  /* 0x0000000806067e24 */ /* 0x000fe2000f8e0203 */
[----:B------:R-:W-:Y:S06]  /*01b0*/  BRA `(.L_x_863) ;  /* 0x00000000005c7947 */ /* 0x000fec0003800000 */
.L_x_862:
        /* <DEDUP_REMOVED lines=23> */
.L_x_863:
[----:B------:R-:W-:Y:S01]  /*0330*/  SHF.R.S32.HI R19, RZ, 0x1f, R34 ;  /* 0x0000001fff137819 */ /* 0x000fe20000011422 */
[----:B------:R-:W-:Y:S01]  /*0340*/  ULDC UR4, c[0x0][0x23c] ;  /* 0x00008f0000047ab9 */ /* 0x000fe20000000800 */
[----:B------:R-:W-:Y:S02]  /*0350*/  BSSY B0, `(.L_x_864) ;  /* 0x0000025000007945 */ /* 0x000fe40003800000 */
[----:B------:R-:W-:-:S04]  /*0360*/  LOP3.LUT R2, R19, UR4, RZ, 0xfc, !PT ;  /* 0x0000000413027c12 */ /* 0x000fc8000f8efcff */
[----:B------:R-:W-:-:S13]  /*0370*/  ISETP.NE.U32.AND P0, PT, R2, RZ, PT ;  /* 0x000000ff0200720c */ /* 0x000fda0003f05070 */
[----:B------:R-:W-:Y:S05]  /*0380*/  @!P0 BRA `(.L_x_865) ;  /* 0x00000000002c8947 */ /* 0x000fea0003800000 */
[----:B------:R-:W-:Y:S01]  /*0390*/  ULDC.64 UR4, c[0x0][0x238] ;  /* 0x00008e0000047ab9 */ /* 0x000fe20000000a00 */
[----:B------:R-:W-:Y:S01]  /*03a0*/  IMAD.MOV.U32 R48, RZ, RZ, R34 ;  /* 0x000000ffff307224 */ /* 0x000fe200078e0022 */
[----:B------:R-:W-:Y:S01]  /*03b0*/  MOV R17, UR5 ;  /* 0x0000000500117c02 */ /* 0x000fe20008000f00 */
[----:B------:R-:W-:Y:S01]  /*03c0*/  IMAD.U32 R18, RZ, RZ, UR4 ;  /* 0x00000004ff127e24 */ /* 0x000fe2000f8e00ff */
[----:B------:R-:W-:-:S07]  /*03d0*/  MOV R2, 0x3f0 ;  /* 0x000003f000027802 */ /* 0x000fce0000000f00 */
[----:B------:R-:W-:Y:S05]  /*03e0*/  CALL.REL.NOINC `($__internal_12_$__cuda_sm20_div_s64) ;  /* 0x00000068003c7944 */ /* 0x000fea0003c00000 */
[----:B------:R-:W-:Y:S01]  /*03f0*/  IMAD.MOV R3, RZ, RZ, -R21 ;  /* 0x000000ffff037224 */ /* 0x000fe200078e0a15 */
[----:B------:R-:W-:Y:S01]  /*0400*/  ULDC UR4, c[0x0][0x238] ;  /* 0x00008e0000047ab9 */ /* 0x000fe20000000800 */
[----:B------:R-:W-:Y:S02]  /*0410*/  MOV R4, R21 ;  /* 0x0000001500047202 */ /* 0x000fe40000000f00 */
[----:B------:R-:W-:Y:S01]  /*0420*/  IMAD R34, R3, UR4, R34 ;  /* 0x0000000403227c24 */ /* 0x000fe2000f8e0222 */
[----:B------:R-:W-:Y:S06]  /*0430*/  BRA `(.L_x_866) ;  /* 0x0000000000587947 */ /* 0x000fec0003800000 */
.L_x_865:
        /* <DEDUP_REMOVED lines=18> */
[----:B------:R-:W-:-:S04]  /*0560*/  @!P2 LOP3.LUT R3, RZ, UR4, RZ, 0x33, !PT ;  /* 0x00000004ff03ac12 */ /* 0x000fc8000f8e33ff */
[----:B------:R-:W-:Y:S01]  /*0570*/  MOV R4, R3 ;  /* 0x0000000300047202 */ /* 0x000fe20000000f00 */
[----:B------:R-:W-:-:S04]  /*0580*/  IMAD.MOV R5, RZ, RZ, -R3 ;  /* 0x000000ffff057224 */ /* 0x000fc800078e0a03 */
[----:B------:R-:W-:-:S07]  /*0590*/  IMAD R34, R5, UR4, R34 ;  /* 0x0000000405227c24 */ /* 0x000fce000f8e0222 */
.L_x_866:
[----:B------:R-:W-:Y:S05]  /*05a0*/  BSYNC B0 ;  /* 0x0000000000007941 */ /* 0x000fea0003800000 */
.L_x_864:
        /* <DEDUP_REMOVED lines=13> */
[----:B------:R-:W-:Y:S05]  /*0680*/  CALL.REL.NOINC `($__internal_12_$__cuda_sm20_div_s64) ;  /* 0x0000006400947944 */ /* 0x000fea0003c00000 */
[----:B------:R-:W-:Y:S01]  /*0690*/  IADD3 R5, P0, RZ, -R21, RZ ;  /* 0x80000015ff057210 */ /* 0x000fe20007f1e0ff */
[----:B------:R-:W-:Y:S01]  /*06a0*/  ULDC UR5, c[0x0][0x22c] ;  /* 0x00008b0000057ab9 */ /* 0x000fe20000000800 */
[----:B------:R-:W-:Y:S01]  /*06b0*/  IMAD.MOV.U32 R3, RZ, RZ, R21 ;  /* 0x000000ffff037224 */ /* 0x000fe200078e0015 */
[----:B------:R-:W-:Y:S02]  /*06c0*/  MOV R11, UR5 ;  /* 0x00000005000b7c02 */ /* 0x000fe40008000f00 */
[----:B------:R-:W-:-:S03]  /*06d0*/  IMAD.X R2, RZ, RZ, ~R19, P0 ;  /* 0x000000ffff027224 */ /* 0x000fc600000e0e13 */
[----:B------:R-:W-:-:S04]  /*06e0*/  IMAD.WIDE.U32 R8, R5, R11, R6 ;  /* 0x0000000b05087225 */ /* 0x000fc800078e0006 */
[----:B------:R-:W-:-:S04]  /*06f0*/  IMAD R2, R2, R11, RZ ;  /* 0x0000000b02027224 */ /* 0x000fc800078e02ff */
[----:B------:R-:W-:-:S04]  /*0700*/  IMAD R5, R5, UR11, R2 ;  /* 0x0000000b05057c24 */ /* 0x000fc8000f8e0202 */
[----:B------:R-:W-:Y:S01]  /*0710*/  IMAD.IADD R2, R9, 0x1, R5 ;  /* 0x0000000109027824 */ /* 0x000fe200078e0205 */
[----:B------:R-:W-:Y:S06]  /*0720*/  BRA `(.L_x_869) ;  /* 0x00000000005c7947 */ /* 0x000fec0003800000 */
.L_x_868:
[----:B------:R-:W-:Y:S02]  /*0730*/  ULDC UR5, c[0x0][0x22c] ;  /* 0x00008b0000057ab9 */ /* 0x000fe40000000800 */
[----:B------:R-:W-:-:S04]  /*0740*/  MOV R11, UR5 ;  /* 0x00000005000b7c02 */ /* 0x000fc80008000f00 */
[----:B------:R-:W0:Y:S01]  /*0750*/  I2F.U32.RP R8, R11 ;  /* 0x0000000b00087306 */ /* 0x000e220000209000 */
[----:B------:R-:W-:-:S07]  /*0760*/  ISETP.NE.U32.AND P2, PT, R11, RZ, PT ;  /* 0x000000ff0b00720c */ /* 0x000fce0003f45070 */
[----:B0-----:R-:W0:Y:S02]  /*0770*/  MUFU.RCP R8, R8 ;  /* 0x0000000800087308 */ /* 0x001e240000001000 */
[----:B0-----:R-:W-:-:S06]  /*0780*/  VIADD R9, R8, 0xffffffe ;  /* 0x0ffffffe08097836 */ /* 0x001fcc0000000000 */
[----:B------:R-:W0:Y:S02]  /*0790*/  F2I.FTZ.U32.TRUNC.NTZ R3, R9 ;  /* 0x0000000900037305 */ /* 0x000e24000021f000 */
[----:B0-----:R-:W-:-:S04]  /*07a0*/  IMAD R2, R3, R11, RZ ;  /* 0x0000000b03027224 */ /* 0x001fc800078e02ff */
[----:B------:R-:W-:Y:S01]  /*07b0*/  IMAD.MOV R5, RZ, RZ, -R2 ;  /* 0x000000ffff057224 */ /* 0x000fe200078e0a02 */
[----:B------:R-:W-:-:S10]  /*07c0*/  HFMA2.MMA R2, -RZ, RZ, 0, 0 ;  /* 0x00000000ff027435 */ /* 0x000fd400000001ff */
        /* <DEDUP_REMOVED lines=13> */
.L_x_869:
[----:B------:R-:W-:Y:S05]  /*08a0*/  BSYNC B0 ;  /* 0x0000000000007941 */ /* 0x000fea0003800000 */
.L_x_867:
        /* <DEDUP_REMOVED lines=13> */
[----:B------:R-:W-:Y:S05]  /*0980*/  CALL.REL.NOINC `($__internal_12_$__cuda_sm20_div_s64) ;  /* 0x0000006000d47944 */ /* 0x000fea0003c00000 */
[----:B------:R-:W-:Y:S05]  /*0990*/  BRA `(.L_x_872) ;  /* 0x0000000000487947 */ /* 0x000fea0003800000 */
.L_x_871:
        /* <DEDUP_REMOVED lines=18> */
.L_x_872:
[----:B------:R-:W-:Y:S05]  /*0ac0*/  BSYNC B0 ;  /* 0x0000000000007941 */ /* 0x000fea0003800000 */
.L_x_870:
[----:B------:R-:W-:Y:S01]  /*0ad0*/  IADD3 R5, P0, R6, 0x1, RZ ;  /* 0x0000000106057810 */ /* 0x000fe20007f1e0ff */
[----:B------:R-:W-:Y:S01]  /*0ae0*/  ULDC UR5, c[0x0][0x220] ;  /* 0x0000880000057ab9 */ /* 0x000fe20000000800 */
[----:B------:R-:W-:Y:S01]  /*0af0*/  MOV R6, 0xffffffff ;  /* 0xffffffff00067802 */ /* 0x000fe20000000f00 */
[----:B------:R-:W-:Y:S01]  /*0b00*/  IMAD R3, R3, UR5, R21 ;  /* 0x0000000503037c24 */ /* 0x000fe2000f8e0215 */
[----:B------:R-:W-:Y:S01]  /*0b10*/  BSSY B0, `(.L_x_873) ;  /* 0x0000023000007945 */ /* 0x000fe20003800000 */
[----:B------:R-:W-:Y:S02]  /*0b20*/  IMAD.X R2, RZ, RZ, R7, P0 ;  /* 0x000000ffff027224 */ /* 0x000fe400000e0607 */
[----:B------:R-:W-:Y:S02]  /*0b30*/  IMAD.MOV.U32 R7, RZ, RZ, -0x1 ;  /* 0xffffffffff077424 */ /* 0x000fe400078e00ff */
[----:B------:R-:W-:Y:S02]  /*0b40*/  IMAD R2, R2, UR5, RZ ;  /* 0x0000000502027c24 */ /* 0x000fe4000f8e02ff */
[----:B------:R-:W-:-:S04]  /*0b50*/  IMAD.WIDE.U32 R48, R5, UR5, R6 ;  /* 0x0000000505307c25 */ /* 0x000fc8000f8e0006 */
        /* <DEDUP_REMOVED lines=9> */
[----:B------:R-:W-:Y:S05]  /*0bf0*/  CALL.REL.NOINC `($__internal_12_$__cuda_sm20_div_s64) ;  /* 0x0000006000387944 */ /* 0x000fea0003c00000 */
[----:B------:R-:W-:Y:S05]  /*0c00*/  BRA `(.L_x_875) ;  /* 0x00000000004c7947 */ /* 0x000fea0003800000 */
.L_x_874:
        /* <DEDUP_REMOVED lines=19> */
.L_x_875:
[----:B------:R-:W-:Y:S05]  /*0d40*/  BSYNC B0 ;  /* 0x0000000000007941 */ /* 0x000fea0003800000 */
.L_x_873:
[----:B------:R-:W-:Y:S02]  /*0d50*/  ULDC.64 UR12, c[0x0][0x230] ;  /* 0x00008c00000c7ab9 */ /* 0x000fe40000000a00 */
[----:B------:R-:W-:-:S13]  /*0d60*/  ISETP.GE.AND P0, PT, R0, UR12, PT ;  /* 0x0000000c00007c0c */ /* 0x000fda000bf06270 */
[----:B------:R-:W-:Y:S05]  /*0d70*/  @P0 EXIT ;  /* 0x000000000000094d */ /* 0x000fea0003800000 */
[----:B------:R-:W0:Y:S01]  /*0d80*/  I2F.U32.RP R5, UR14 ;  /* 0x0000000e00057d06 */ /* 0x000e220008209000 */
[----:B------:R-:W1:Y:S01]  /*0d90*/  S2R R36, SR_TID.X ;  /* 0x0000000000247919 */ /* 0x000e620000002100 */
[----:B------:R-:W-:Y:S01]  /*0da0*/  SHF.R.S32.HI R2, RZ, 0x1f, R4 ;  /* 0x0000001fff027819 */ /* 0x000fe20000011404 */
[----:B------:R-:W-:Y:S01]  /*0db0*/  ULDC.64 UR4, c[0x0][0x240] ;  /* 0x0000900000047ab9 */ /* 0x000fe20000000a00 */
[----:B------:R-:W-:Y:S01]  /*0dc0*/  SHF.R.S32.HI R8, RZ, 0x1f, R34 ;  /* 0x0000001fff087819 */ /* 0x000fe20000011422 */
[----:B------:R-:W-:Y:S01]  /*0dd0*/  USHF.R.S32.HI UR15, URZ, 0x1f, UR13 ;  /* 0x0000001f3f0f7899 */ /* 0x000fe2000801140d */
[----:B------:R-:W-:Y:S01]  /*0de0*/  ISETP.NE.U32.AND P2, PT, RZ, UR14, PT ;  /* 0x0000000eff007c0c */ /* 0x000fe2000bf45070 */
[----:B------:R-:W-:Y:S01]  /*0df0*/  IMAD R9, R2, UR4, RZ ;  /* 0x0000000402097c24 */ /* 0x000fe2000f8e02ff */
[----:B------:R-:W-:Y:S01]  /*0e00*/  USHF.R.S32.HI UR16, URZ, 0x1f, UR12 ;  /* 0x0000001f3f107899 */ /* 0x000fe2000801140c */
[----:B------:R-:W-:Y:S01]  /*0e10*/  IMAD.MOV.U32 R24, RZ, RZ, -0x1 ;  /* 0xffffffffff187424 */ /* 0x000fe200078e00ff */
[----:B------:R-:W-:Y:S01]  /*0e20*/  UIMAD.WIDE.U32 UR10, UR13, UR12, URZ ;  /* 0x0000000c0d0a72a5 */ /* 0x000fe2000f8e003f */
[----:B------:R-:W-:Y:S01]  /*0e30*/  IMAD R9, R4, UR5, R9 ;  /* 0x0000000504097c24 */ /* 0x000fe2000f8e0209 */
[----:B------:R-:W-:Y:S01]  /*0e40*/  ULDC.64 UR18, c[0x0][0x210] ;  /* 0x0000840000127ab9 */ /* 0x000fe20000000a00 */
[----:B------:R-:W-:Y:S01]  /*0e50*/  IMAD.MOV.U32 R25, RZ, RZ, -0x1 ;  /* 0xffffffffff197424 */ /* 0x000fe200078e00ff */
[----:B0-----:R-:W0:Y:S02]  /*0e60*/  MUFU.RCP R5, R5 ;  /* 0x0000000500057308 */ /* 0x001e240000001000 */
[----:B0-----:R-:W-:-:S02]  /*0e70*/  IADD3 R6, R5, 0xffffffe, RZ ;  /* 0x0ffffffe05067810 */ /* 0x001fc40007ffe0ff */
[----:B-1----:R-:W-:-:S04]  /*0e80*/  LOP3.LUT R2, RZ, R36, RZ, 0x33, !PT ;  /* 0x00000024ff027212 */ /* 0x002fc800078e33ff */
[----:B------:R0:W1:Y:S01]  /*0e90*/  F2I.FTZ.U32.TRUNC.NTZ R7, R6 ;  /* 0x0000000600077305 */ /* 0x000062000021f000 */
[----:B------:R-:W-:Y:S02]  /*0ea0*/  SHF.R.S32.HI R37, RZ, 0x1f, R36 ;  /* 0x0000001fff257819 */ /* 0x000fe40000011424 */
[----:B------:R-:W-:Y:S02]  /*0eb0*/  IADD3 R2, R2, UR13, RZ ;  /* 0x0000000d02027c10 */ /* 0x000fe4000fffe0ff */
[C---:B------:R-:W-:Y:S02]  /*0ec0*/  IADD3 R29, P0, R36.reuse, 0x1, RZ ;  /* 0x00000001241d7810 */ /* 0x040fe40007f1e0ff */
[----:B------:R-:W-:Y:S01]  /*0ed0*/  IADD3 R30, R36, UR14, RZ ;  /* 0x0000000e241e7c10 */ /* 0x000fe2000fffe0ff */
[----:B0-----:R-:W-:-:S03]  /*0ee0*/  IMAD.MOV.U32 R6, RZ, RZ, RZ ;  /* 0x000000ffff067224 */ /* 0x001fc600078e00ff */
[----:B------:R-:W-:Y:S02]  /*0ef0*/  SHF.R.S32.HI R33, RZ, 0x1f, R30 ;  /* 0x0000001fff217819 */ /* 0x000fe4000001141e */
[C---:B------:R-:W-:Y:S01]  /*0f00*/  IADD3 R27, P1, R30.reuse, 0x1, RZ ;  /* 0x000000011e1b7810 */ /* 0x040fe20007f3e0ff */
[----:B------:R-:W-:Y:S02]  /*0f10*/  VIADD R30, R30, UR14 ;  /* 0x0000000e1e1e7c36 */ /* 0x000fe40008000000 */
[----:B-1----:R-:W-:-:S03]  /*0f20*/  IMAD.MOV R11, RZ, RZ, -R7 ;  /* 0x000000ffff0b7224 */ /* 0x002fc600078e0a07 */
[----:B------:R-:W-:Y:S01]  /*0f30*/  SHF.R.S32.HI R31, RZ, 0x1f, R30 ;  /* 0x0000001fff1f7819 */ /* 0x000fe2000001141e */
[----:B------:R-:W-:-:S04]  /*0f40*/  IMAD R11, R11, UR14, RZ ;  /* 0x0000000e0b0b7c24 */ /* 0x000fc8000f8e02ff */
[----:B------:R-:W-:-:S04]  /*0f50*/  IMAD.HI.U32 R5, R7, R11, R6 ;  /* 0x0000000b07057227 */ /* 0x000fc800078e0006 */
[----:B------:R-:W-:Y:S01]  /*0f60*/  IMAD.WIDE.U32 R6, R4, UR4, RZ ;  /* 0x0000000404067c25 */ /* 0x000fe2000f8e00ff */
[----:B------:R-:W-:-:S03]  /*0f70*/  ULDC.64 UR4, c[0x0][0x248] ;  /* 0x0000920000047ab9 */ /* 0x000fc60000000a00 */
[----:B------:R-:W-:-:S04]  /*0f80*/  IMAD.HI.U32 R4, R5, R2, RZ ;  /* 0x0000000205047227 */ /* 0x000fc800078e00ff */
[----:B------:R-:W-:Y:S02]  /*0f90*/  IMAD.MOV R11, RZ, RZ, -R4 ;  /* 0x000000ffff0b7224 */ /* 0x000fe400078e0a04 */
[----:B------:R-:W-:Y:S02]  /*0fa0*/  IMAD R5, R8, UR4, RZ ;  /* 0x0000000408057c24 */ /* 0x000fe4000f8e02ff */
[----:B------:R-:W-:Y:S02]  /*0fb0*/  IMAD.IADD R7, R7, 0x1, R9 ;  /* 0x0000000107077824 */ /* 0x000fe400078e0209 */
[----:B------:R-:W-:Y:S02]  /*0fc0*/  IMAD R2, R11, UR14, R2 ;  /* 0x0000000e0b027c24 */ /* 0x000fe4000f8e0202 */
[C---:B------:R-:W-:Y:S01]  /*0fd0*/  IMAD R9, R34.reuse, UR5, R5 ;  /* 0x0000000522097c24 */ /* 0x040fe2000f8e0205 */
[----:B------:R-:W-:Y:S01]  /*0fe0*/  ULDC UR5, c[0x0][0x228] ;  /* 0x00008a0000057ab9 */ /* 0x000fe20000000800 */
[----:B------:R-:W-:Y:S01]  /*0ff0*/  IMAD.WIDE.U32 R34, R34, UR4, R6 ;  /* 0x0000000422227c25 */ /* 0x000fe2000f8e0006 */
[----:B------:R-:W-:Y:S01]  /*1000*/  IADD3.X R6, RZ, R33, RZ, P1, !PT ;  /* 0x00000021ff067210 */ /* 0x000fe20000ffe4ff */
[----:B------:R-:W-:Y:S01]  /*1010*/  UIMAD UR4, UR15, UR12, URZ ;  /* 0x0000000c0f0472a4 */ /* 0x000fe2000f8e023f */
[----:B------:R-:W-:Y:S01]  /*1020*/  IADD3 R5, P1, R30, 0x1, RZ ;  /* 0x000000011e057810 */ /* 0x000fe20007f3e0ff */
[----:B------:R-:W-:Y:S01]  /*1030*/  IMAD.X R7, RZ, RZ, R37, P0 ;  /* 0x000000ffff077224 */ /* 0x000fe200000e0625 */
[----:B------:R-:W-:Y:S01]  /*1040*/  ISETP.GE.U32.AND P0, PT, R2, UR14, PT ;  /* 0x0000000e02007c0c */ /* 0x000fe2000bf06070 */
[----:B------:R-:W-:Y:S01]  /*1050*/  IMAD R10, R6, UR5, RZ ;  /* 0x00000005060a7c24 */ /* 0x000fe2000f8e02ff */
[----:B------:R-:W-:Y:S01]  /*1060*/  IADD3.X R6, RZ, R31, RZ, P1, !PT ;  /* 0x0000001fff067210 */ /* 0x000fe20000ffe4ff */
[----:B------:R-:W-:-:S02]  /*1070*/  USHF.R.S32.HI UR17, URZ, 0x1f, UR5 ;  /* 0x0000001f3f117899 */ /* 0x000fc40008011405 */
[----:B------:R-:W-:Y:S01]  /*1080*/  IMAD R8, R7, UR5, RZ ;  /* 0x0000000507087c24 */ /* 0x000fe2000f8e02ff */
[----:B------:R-:W-:Y:S01]  /*1090*/  UIMAD UR4, UR16, UR13, UR4 ;  /* 0x0000000d100472a4 */ /* 0x000fe2000f8e0204 */
[----:B------:R-:W-:Y:S01]  /*10a0*/  IMAD R6, R6, UR5, RZ ;  /* 0x0000000506067c24 */ /* 0x000fe2000f8e02ff */
[----:B------:R-:W-:Y:S02]  /*10b0*/  ULDC UR12, c[0x0][0x224] ;  /* 0x00008900000c7ab9 */ /* 0x000fe40000000800 */
[----:B------:R-:W-:Y:S01]  /*10c0*/  UIADD3 UR9, UR11, UR4, URZ ;  /* 0x000000040b097290 */ /* 0x000fe2000fffe03f */
[----:B------:R-:W-:Y:S01]  /*10d0*/  IMAD R11, R29, UR17, R8 ;  /* 0x000000111d0b7c24 */ /* 0x000fe2000f8e0208 */
[----:B------:R-:W-:Y:S01]  /*10e0*/  IADD3 R8, -R3, 0x1, R21 ;  /* 0x0000000103087810 */ /* 0x000fe20007ffe115 */
[----:B------:R-:W-:Y:S01]  /*10f0*/  IMAD R15, R27, UR17, R10 ;  /* 0x000000111b0f7c24 */ /* 0x000fe2000f8e020a */
[----:B------:R-:W-:Y:S01]  /*1100*/  @P0 IADD3 R4, R4, 0x1, RZ ;  /* 0x0000000104040810 */ /* 0x000fe20007ffe0ff */
[----:B------:R-:W-:Y:S01]  /*1110*/  @P0 VIADD R2, R2, -UR14 ;  /* 0x8000000e02020c36 */ /* 0x000fe20008000000 */
[----:B------:R-:W-:Y:S01]  /*1120*/  UIMAD UR11, UR9, UR8, URZ ;  /* 0x00000008090b72a4 */ /* 0x000fe2000f8e023f */
[----:B------:R-:W-:Y:S01]  /*1130*/  IMAD.WIDE.U32 R28, R29, UR5, R24 ;  /* 0x000000051d1c7c25 */ /* 0x000fe2000f8e0018 */
[----:B------:R-:W-:-:S02]  /*1140*/  UIMAD.WIDE.U32 UR8, UR10, UR8, URZ ;  /* 0x000000080a0872a5 */ /* 0x000fc4000f8e003f */
[----:B------:R-:W-:Y:S01]  /*1150*/  ISETP.GE.U32.AND P1, PT, R2, UR14, PT ;  /* 0x0000000e02007c0c */ /* 0x000fe2000bf26070 */
[--C-:B------:R-:W-:Y:S01]  /*1160*/  IMAD.WIDE.U32 R26, R27, UR5, R24.reuse ;  /* 0x000000051b1a7c25 */ /* 0x100fe2000f8e0018 */
[----:B------:R-:W-:Y:S02]  /*1170*/  UIMAD UR11, UR6, UR10, UR11 ;  /* 0x0000000a060b72a4 */ /* 0x000fe4000f8e020b */
[----:B------:R-:W-:Y:S01]  /*1180*/  USHF.R.S32.HI UR4, URZ, 0x1f, UR12 ;  /* 0x0000001f3f047899 */ /* 0x000fe2000801140c */
[C---:B------:R-:W-:Y:S01]  /*1190*/  IMAD.WIDE.U32 R24, R5.reuse, UR5, R24 ;  /* 0x0000000505187c25 */ /* 0x040fe2000f8e0018 */
[----:B------:R-:W-:Y:S01]  /*11a0*/  ULDC UR5, c[0x0][0x10] ;  /* 0x0000040000057ab9 */ /* 0x000fe20000000800 */
[----:B------:R-:W-:Y:S01]  /*11b0*/  ULDC.64 UR12, c[0x0][0x208] ;  /* 0x00008200000c7ab9 */ /* 0x000fe20000000a00 */
[----:B------:R-:W-:Y:S01]  /*11c0*/  UIMAD UR7, UR7, UR5, URZ ;  /* 0x00000005070772a4 */ /* 0x000fe2000f8e023f */
[----:B------:R-:W-:Y:S01]  /*11d0*/  IMAD R17, R5, UR17, R6 ;  /* 0x0000001105117c24 */ /* 0x000fe2000f8e0206 */
[----:B------:R-:W-:Y:S01]  /*11e0*/  LEA R6, P3, R34, UR18, 0x2 ;  /* 0x0000001222067c11 */ /* 0x000fe2000f8610ff */
[----:B------:R-:W-:Y:S01]  /*11f0*/  IMAD.IADD R5, R35, 0x1, R9 ;  /* 0x0000000123057824 */ /* 0x000fe200078e0209 */
[----:B------:R-:W-:Y:S01]  /*1200*/  UIADD3 UR5, UR9, UR11, URZ ;  /* 0x0000000b09057290 */ /* 0x000fe2000fffe03f */
[----:B------:R-:W-:Y:S01]  /*1210*/  @P1 VIADD R4, R4, 0x1 ;  /* 0x0000000104041836 */ /* 0x000fe20000000000 */
[----:B------:R-:W-:Y:S01]  /*1220*/  @!P2 LOP3.LUT R4, RZ, UR14, RZ, 0x33, !PT ;  /* 0x0000000eff04ac12 */ /* 0x000fe2000f8e33ff */
[----:B------:R-:W-:Y:S01]  /*1230*/  IMAD.IADD R10, R29, 0x1, R11 ;  /* 0x000000011d0a7824 */ /* 0x000fe200078e020b */
[----:B------:R-:W-:Y:S01]  /*1240*/  LEA.HI.X R7, R34, UR19, R5, 0x2, P3 ;  /* 0x0000001322077c11 */ /* 0x000fe200098f1405 */
[----:B------:R-:W-:Y:S01]  /*1250*/  VIADD R9, R30, UR14 ;  /* 0x0000000e1e097c36 */ /* 0x000fe20008000000 */
[----:B------:R-:W-:Y:S01]  /*1260*/  IADD3 R13, R4, 0x1, RZ ;  /* 0x00000001040d7810 */ /* 0x000fe20007ffe0ff */
[----:B------:R-:W-:Y:S01]  /*1270*/  IMAD.IADD R11, R27, 0x1, R15 ;  /* 0x000000011b0b7824 */ /* 0x000fe200078e020f */
[----:B------:R-:W-:-:S02]  /*1280*/  IADD3 R12, R25, R17, RZ ;  /* 0x00000011190c7210 */ /* 0x000fc40007ffe0ff */
[----:B------:R-:W-:-:S07]  /*1290*/  LOP3.LUT R13, R13, 0x3, RZ, 0xc0, !PT ;  /* 0x000000030d0d7812 */ /* 0x000fce00078ec0ff */
.L_x_983:
        /* <DEDUP_REMOVED lines=15> */
[----:B------:R-:W-:Y:S01]  /*1390*/  MOV R17, UR6 ;  /* 0x0000000600117c02 */ /* 0x000fe20008000f00 */
[----:B------:R-:W-:Y:S02]  /*13a0*/  IMAD.MOV.U32 R22, RZ, RZ, R21 ;  /* 0x000000ffff167224 */ /* 0x000fe400078e0015 */
[----:B------:R-:W-:Y:S02]  /*13b0*/  IMAD.X R2, RZ, RZ, ~R19, P0 ;  /* 0x000000ffff027224 */ /* 0x000fe400000e0e13 */
[----:B------:R-:W-:-:S04]  /*13c0*/  IMAD.WIDE.U32 R18, R23, R17, R14 ;  /* 0x0000001117127225 */ /* 0x000fc800078e000e */
[----:B------:R-:W-:-:S04]  /*13d0*/  IMAD R2, R2, R17, RZ ;  /* 0x0000001102027224 */ /* 0x000fc800078e02ff */
[----:B------:R-:W-:-:S05]  /*13e0*/  IMAD R23, R23, UR16, R2 ;  /* 0x0000001017177c24 */ /* 0x000fca000f8e0202 */
[----:B------:R-:W-:Y:S01]  /*13f0*/  IADD3 R2, R19, R23, RZ ;  /* 0x0000001713027210 */ /* 0x000fe20007ffe0ff */
[----:B------:R-:W-:Y:S06]  /*1400*/  BRA `(.L_x_878) ;  /* 0x00000000005c7947 */ /* 0x000fec0003800000 */
.L_x_877:
        /* <DEDUP_REMOVED lines=23> */
.L_x_878:
[----:B------:R-:W-:Y:S05]  /*1580*/  BSYNC B0 ;  /* 0x0000000000007941 */ /* 0x000fea0003800000 */
.L_x_876:
        /* <DEDUP_REMOVED lines=15> */
.L_x_880:
        /* <DEDUP_REMOVED lines=18> */
.L_x_881:
[----:B------:R-:W-:Y:S05]  /*17a0*/  BSYNC B0 ;  /* 0x0000000000007941 */ /* 0x000fea0003800000 */
.L_x_879:
        /* <DEDUP_REMOVED lines=18> */
[----:B------:R-:W-:Y:S05]  /*18d0*/  CALL.REL.NOINC `($__internal_12_$__cuda_sm20_div_s64) ;  /* 0x0000005400007944 */ /* 0x000fea0003c00000 */
[----:B------:R-:W-:Y:S05]  /*18e0*/  BRA `(.L_x_884) ;  /* 0x00000000004c7947 */ /* 0x000fea0003800000 */
.L_x_883:
        /* <DEDUP_REMOVED lines=19> */
.L_x_884:
[----:B------:R-:W-:Y:S05]  /*1a20*/  BSYNC B0 ;  /* 0x0000000000007941 */ /* 0x000fea0003800000 */
.L_x_882:
[----:B------:R-:W-:Y:S01]  /*1a30*/  ULDC UR6, c[0x0][0x234] ;  /* 0x00008d0000067ab9 */ /* 0x000fe20000000800 */
[----:B------:R-:W-:Y:S01]  /*1a40*/  BSSY B0, `(.L_x_885) ;  /* 0x0000524000007945 */ /* 0x000fe20003800000 */
[----:B------:R-:W-:-:S05]  /*1a50*/  IMAD.U32 R17, RZ, RZ, UR6 ;  /* 0x00000006ff117e24 */ /* 0x000fca000f8e00ff */
[----:B------:R-:W-:-:S13]  /*1a60*/  ISETP.GE.AND P0, PT, R36, R17, PT ;  /* 0x000000112400720c */ /* 0x000fda0003f06270 */
[----:B------:R-:W-:Y:S05]  /*1a70*/  @P0 BRA `(.L_x_886) ;  /* 0x0000005000800947 */ /* 0x000fea0003800000 */
[----:B------:R-:W-:Y:S01]  /*1a80*/  ISETP.GT.AND P0, PT, R8, RZ, PT ;  /* 0x000000ff0800720c */ /* 0x000fe20003f04270 */
[----:B------:R-:W-:Y:S01]  /*1a90*/  IMAD R16, R0, R17, RZ ;  /* 0x0000001100107224 */ /* 0x000fe200078e02ff */
[----:B------:R-:W-:-:S04]  /*1aa0*/  IADD3 R23, -R22, 0x1, R21 ;  /* 0x0000000116177810 */ /* 0x000fc80007ffe115 */
[----:B------:R-:W-:Y:S01]  /*1ab0*/  IADD3 R14, P1, R16, UR8, RZ ;  /* 0x00000008100e7c10 */ /* 0x000fe2000ff3e0ff */
[----:B------:R-:W-:-:S03]  /*1ac0*/  IMAD R15, R8, R23, RZ ;  /* 0x00000017080f7224 */ /* 0x000fc600078e02ff */
[----:B------:R-:W-:-:S03]  /*1ad0*/  LEA.HI.X.SX32 R16, R16, UR5, 0x1, P1 ;  /* 0x0000000510107c11 */ /* 0x000fc600088f0eff */
[----:B------:R-:W-:Y:S06]  /*1ae0*/  @P0 BRA `(.L_x_887) ;  /* 0x00000038003c0947 */ /* 0x000fec0003800000 */
[----:B------:R-:W-:Y:S01]  /*1af0*/  ISETP.NE.AND P0, PT, R13, RZ, PT ;  /* 0x000000ff0d00720c */ /* 0x000fe20003f05270 */
[----:B------:R-:W-:Y:S01]  /*1b00*/  BSSY B1, `(.L_x_888) ;  /* 0x000017e000017945 */ /* 0x000fe20003800000 */
[----:B------:R-:W-:-:S11]  /*1b10*/  IMAD.MOV.U32 R22, RZ, RZ, R36 ;  /* 0x000000ffff167224 */ /* 0x000fd600078e0024 */
        /* <DEDUP_REMOVED lines=11> */
[----:B------:R-:W-:Y:S05]  /*1bd0*/  CALL.REL.NOINC `($__internal_12_$__cuda_sm20_div_s64) ;  /* 0x0000005000407944 */ /* 0x000fea0003c00000 */
[-C--:B------:R-:W-:Y:S01]  /*1be0*/  IADD3 R23, P0, RZ, -R21.reuse, RZ ;  /* 0x80000015ff177210 */ /* 0x080fe20007f1e0ff */
[----:B------:R-:W-:Y:S01]  /*1bf0*/  ULDC UR6, c[0x0][0x234] ;  /* 0x00008d0000067ab9 */ /* 0x000fe20000000800 */
[----:B------:R-:W-:Y:S01]  /*1c00*/  MOV R22, R21 ;  /* 0x0000001500167202 */ /* 0x000fe20000000f00 */
[----:B------:R-:W-:Y:S02]  /*1c10*/  IMAD.U32 R17, RZ, RZ, UR6 ;  /* 0x00000006ff117e24 */ /* 0x000fe4000f8e00ff */
[----:B------:R-:W-:Y:S02]  /*1c20*/  IMAD.X R2, RZ, RZ, ~R19, P0 ;  /* 0x000000ffff027224 */ /* 0x000fe400000e0e13 */
[----:B------:R-:W-:-:S04]  /*1c30*/  IMAD.WIDE.U32 R18, R23, R17, R36 ;  /* 0x0000001117127225 */ /* 0x000fc800078e0024 */
[----:B------:R-:W-:-:S04]  /*1c40*/  IMAD R2, R2, R17, RZ ;  /* 0x0000001102027224 */ /* 0x000fc800078e02ff */
[----:B------:R-:W-:-:S04]  /*1c50*/  IMAD R23, R23, UR15, R2 ;  /* 0x0000000f17177c24 */ /* 0x000fc8000f8e0202 */
[----:B------:R-:W-:Y:S01]  /*1c60*/  IMAD.IADD R2, R19, 0x1, R23 ;  /* 0x0000000113027824 */ /* 0x000fe200078e0217 */
[----:B------:R-:W-:Y:S06]  /*1c70*/  BRA `(.L_x_892) ;  /* 0x0000000000547947 */ /* 0x000fec0003800000 */
.L_x_891:
[----:B------:R-:W0:Y:S01]  /*1c80*/  I2F.U32.RP R2, R17 ;  /* 0x0000001100027306 */ /* 0x000e220000209000 */
[----:B------:R-:W-:-:S07]  /*1c90*/  ISETP.NE.U32.AND P2, PT, R17, RZ, PT ;  /* 0x000000ff1100720c */ /* 0x000fce0003f45070 */
[----:B0-----:R-:W0:Y:S02]  /*1ca0*/  MUFU.RCP R2, R2 ;  /* 0x0000000200027308 */ /* 0x001e240000001000 */
[----:B0-----:R-:W-:Y:S02]  /*1cb0*/  VIADD R18, R2, 0xffffffe ;  /* 0x0ffffffe02127836 */ /* 0x001fe40000000000 */
[----:B------:R-:W-:-:S04]  /*1cc0*/  IMAD.MOV.U32 R2, RZ, RZ, RZ ;  /* 0x000000ffff027224 */ /* 0x000fc800078e00ff */
        /* <DEDUP_REMOVED lines=16> */
.L_x_892:
[----:B------:R-:W-:Y:S05]  /*1dd0*/  BSYNC B2 ;  /* 0x0000000000027941 */ /* 0x000fea0003800000 */
.L_x_890:
        /* <DEDUP_REMOVED lines=15> */
.L_x_894:
        /* <DEDUP_REMOVED lines=18> */
.L_x_895:
[----:B------:R-:W-:Y:S05]  /*1ff0*/  BSYNC B2 ;  /* 0x0000000000027941 */ /* 0x000fea0003800000 */
.L_x_893:
[----:B------:R-:W-:Y:S01]  /*2000*/  LOP3.LUT R2, R10, UR15, RZ, 0xfc, !PT ;  /* 0x0000000f0a027c12 */ /* 0x000fe2000f8efcff */
[----:B------:R-:W-:Y:S01]  /*2010*/  ULDC UR6, c[0x0][0x228] ;  /* 0x00008a0000067ab9 */ /* 0x000fe20000000800 */
[----:B------:R-:W-:Y:S01]  /*2020*/  BSSY B2, `(.L_x_896) ;  /* 0x000001f000027945 */ /* 0x000fe20003800000 */
[----:B------:R-:W-:Y:S01]  /*2030*/  IMAD R22, R22, UR6, R21 ;  /* 0x0000000616167c24 */ /* 0x000fe2000f8e0215 */
        /* <DEDUP_REMOVED lines=9> */
[----:B------:R-:W-:Y:S05]  /*20d0*/  BRA `(.L_x_898) ;  /* 0x00000000004c7947 */ /* 0x000fea0003800000 */
.L_x_897:
        /* <DEDUP_REMOVED lines=19> */
.L_x_898:
[----:B------:R-:W-:Y:S05]  /*2210*/  BSYNC B2 ;  /* 0x0000000000027941 */ /* 0x000fea0003800000 */
.L_x_896:
[----:B------:R-:W-:Y:S01]  /*2220*/  IADD3 R22, -R22, 0x1, R21 ;  /* 0x0000000116167810 */ /* 0x000fe20007ffe115 */
[----:B------:R-:W-:Y:S01]  /*2230*/  ULDC.64 UR10, c[0x0][0x218] ;  /* 0x00008600000a7ab9 */ /* 0x000fe20000000a00 */
[C---:B------:R-:W-:Y:S02]  /*2240*/  IADD3 R17, P0, R36.reuse, R14, RZ ;  /* 0x0000000e24117210 */ /* 0x040fe40007f1e0ff */
[----:B------:R-:W-:Y:S01]  /*2250*/  IADD3 R32, R36, UR14, RZ ;  /* 0x0000000e24207c10 */ /* 0x000fe2000fffe0ff */
[----:B------:R-:W-:Y:S02]  /*2260*/  IMAD R22, R15, R22, RZ ;  /* 0x000000160f167224 */ /* 0x000fe400078e02ff */
[----:B------:R-:W-:Y:S01]  /*2270*/  IMAD.X R20, R37, 0x1, R16, P0 ;  /* 0x0000000125147824 */ /* 0x000fe200000e0610 */
[C---:B------:R-:W-:Y:S02]  /*2280*/  LEA R18, P0, R17.reuse, UR10, 0x2 ;  /* 0x0000000a11127c11 */ /* 0x040fe4000f8010ff */
[----:B------:R-:W-:Y:S01]  /*2290*/  I2FP.F32.S32 R2, R22 ;  /* 0x0000001600027245 */ /* 0x000fe20000201400 */
[----:B------:R-:W-:Y:S01]  /*22a0*/  IMAD.MOV.U32 R22, RZ, RZ, R32 ;  /* 0x000000ffff167224 */ /* 0x000fe200078e0020 */
[----:B------:R-:W-:-:S02]  /*22b0*/  LEA.HI.X R19, R17, UR11, R20, 0x2, P0 ;  /* 0x0000000b11137c11 */ /* 0x000fc400080f1414 */
[----:B------:R-:W-:Y:S02]  /*22c0*/  ISETP.NE.AND P0, PT, R13, 0x1, PT ;  /* 0x000000010d00780c */ /* 0x000fe40003f05270 */
[----:B------:R-:W0:Y:S02]  /*22d0*/  MUFU.RCP R2, R2 ;  /* 0x0000000200027308 */ /* 0x000e240000001000 */
[----:B0-----:R-:W-:-:S05]  /*22e0*/  FMUL.FTZ R17, RZ, R2 ;  /* 0x00000002ff117220 */ /* 0x001fca0000410000 */
[----:B------:R0:W-:Y:S04]  /*22f0*/  STG.E desc[UR12][R18.64], R17 ;  /* 0x0000001112007986 */ /* 0x0001e8000c10190c */
[----:B------:R-:W-:Y:S05]  /*2300*/  @!P0 BRA `(.L_x_889) ;  /* 0x0000000c00f48947 */ /* 0x000fea0003800000 */
[----:B------:R-:W-:Y:S01]  /*2310*/  LOP3.LUT R2, R33, UR15, RZ, 0xfc, !PT ;  /* 0x0000000f21027c12 */ /* 0x000fe2000f8efcff */
[----:B------:R-:W-:Y:S03]  /*2320*/  BSSY B2, `(.L_x_899) ;  /* 0x000002b000027945 */ /* 0x000fe60003800000 */
[----:B------:R-:W-:-:S13]  /*2330*/  ISETP.NE.U32.AND P0, PT, R2, RZ, PT ;  /* 0x000000ff0200720c */ /* 0x000fda0003f05070 */
[----:B------:R-:W-:Y:S05]  /*2340*/  @!P0 BRA `(.L_x_900) ;  /* 0x0000000000448947 */ /* 0x000fea0003800000 */
[----:B------:R-:W-:Y:S01]  /*2350*/  ULDC UR6, c[0x0][0x234] ;  /* 0x00008d0000067ab9 */ /* 0x000fe20000000800 */
[----:B------:R-:W-:Y:S01]  /*2360*/  IMAD.MOV.U32 R48, RZ, RZ, R32 ;  /* 0x000000ffff307224 */ /* 0x000fe200078e0020 */
[----:B0-----:R-:W-:Y:S01]  /*2370*/  MOV R19, R33 ;  /* 0x0000002100137202 */ /* 0x001fe20000000f00 */
[----:B------:R-:W-:Y:S01]  /*2380*/  IMAD.U32 R17, RZ, RZ, UR15 ;  /* 0x0000000fff117e24 */ /* 0x000fe2000f8e00ff */
[----:B------:R-:W-:Y:S01]  /*2390*/  MOV R2, 0x23c0 ;  /* 0x000023c000027802 */ /* 0x000fe20000000f00 */
[----:B------:R-:W-:-:S07]  /*23a0*/  IMAD.U32 R18, RZ, RZ, UR6 ;  /* 0x00000006ff127e24 */ /* 0x000fce000f8e00ff */
[----:B------:R-:W-:Y:S05]  /*23b0*/  CALL.REL.NOINC `($__internal_12_$__cuda_sm20_div_s64) ;  /* 0x0000004800487944 */ /* 0x000fea0003c00000 */
[----:B------:R-:W-:Y:S01]  /*23c0*/  IADD3 R2, P0, RZ, -R21, RZ ;  /* 0x80000015ff027210 */ /* 0x000fe20007f1e0ff */
[----:B------:R-:W-:Y:S01]  /*23d0*/  ULDC UR6, c[0x0][0x234] ;  /* 0x00008d0000067ab9 */ /* 0x000fe20000000800 */
[----:B------:R-:W-:Y:S02]  /*23e0*/  IMAD.MOV.U32 R22, RZ, RZ, R21 ;  /* 0x000000ffff167224 */ /* 0x000fe400078e0015 */
[----:B------:R-:W-:Y:S01]  /*23f0*/  IADD3.X R18, RZ, ~R19, RZ, P0, !PT ;  /* 0x80000013ff127210 */ /* 0x000fe200007fe4ff */
[----:B------:R-:W-:-:S04]  /*2400*/  IMAD.U32 R17, RZ, RZ, UR6 ;  /* 0x00000006ff117e24 */ /* 0x000fc8000f8e00ff */
[-C--:B------:R-:W-:Y:S02]  /*2410*/  IMAD R23, R18, R17.reuse, RZ ;  /* 0x0000001112177224 */ /* 0x080fe400078e02ff */
[----:B------:R-:W-:-:S04]  /*2420*/  IMAD.WIDE.U32 R18, R2, R17, R32 ;  /* 0x0000001102127225 */ /* 0x000fc800078e0020 */
[----:B------:R-:W-:-:S05]  /*2430*/  IMAD R23, R2, UR15, R23 ;  /* 0x0000000f02177c24 */ /* 0x000fca000f8e0217 */
[----:B------:R-:W-:Y:S01]  /*2440*/  IADD3 R2, R23, R19, RZ ;  /* 0x0000001317027210 */ /* 0x000fe20007ffe0ff */
[----:B------:R-:W-:Y:S06]  /*2450*/  BRA `(.L_x_901) ;  /* 0x00000000005c7947 */ /* 0x000fec0003800000 */
.L_x_900:
[----:B------:R-:W-:Y:S02]  /*2460*/  ULDC UR6, c[0x0][0x234] ;  /* 0x00008d0000067ab9 */ /* 0x000fe40000000800 */
[----:B0-----:R-:W-:-:S04]  /*2470*/  IMAD.U32 R17, RZ, RZ, UR6 ;  /* 0x00000006ff117e24 */ /* 0x001fc8000f8e00ff */
        /* <DEDUP_REMOVED lines=21> */
.L_x_901:
[----:B------:R-:W-:Y:S05]  /*25d0*/  BSYNC B2 ;  /* 0x0000000000027941 */ /* 0x000fea0003800000 */
.L_x_899:
        /* <DEDUP_REMOVED lines=15> */
.L_x_903:
        /* <DEDUP_REMOVED lines=18> */
.L_x_904:
[----:B------:R-:W-:Y:S05]  /*27f0*/  BSYNC B2 ;  /* 0x0000000000027941 */ /* 0x000fea0003800000 */
.L_x_902:
        /* <DEDUP_REMOVED lines=14> */
.L_x_906:
        /* <DEDUP_REMOVED lines=19> */
.L_x_907:
[----:B------:R-:W-:Y:S05]  /*2a10*/  BSYNC B2 ;  /* 0x0000000000027941 */ /* 0x000fea0003800000 */
.L_x_905:
[----:B------:R-:W-:Y:S01]  /*2a20*/  IADD3 R22, -R22, 0x1, R21 ;  /* 0x0000000116167810 */ /* 0x000fe20007ffe115 */
[----:B------:R-:W-:Y:S01]  /*2a30*/  ULDC.64 UR10, c[0x0][0x218] ;  /* 0x00008600000a7ab9 */ /* 0x000fe20000000a00 */
[----:B------:R-:W-:Y:S02]  /*2a40*/  IADD3 R17, P0, R32, R14, RZ ;  /* 0x0000000e20117210 */ /* 0x000fe40007f1e0ff */
[----:B------:R-:W-:Y:S01]  /*2a50*/  MOV R21, UR14 ;  /* 0x0000000e00157c02 */ /* 0x000fe20008000f00 */
[----:B------:R-:W-:Y:S02]  /*2a60*/  IMAD R22, R15, R22, RZ ;  /* 0x000000160f167224 */ /* 0x000fe400078e02ff */
[----:B------:R-:W-:Y:S01]  /*2a70*/  IMAD.X R20, R33, 0x1, R16, P0 ;  /* 0x0000000121147824 */ /* 0x000fe200000e0610 */
[----:B------:R-:W-:Y:S02]  /*2a80*/  LEA R18, P0, R17, UR10, 0x2 ;  /* 0x0000000a11127c11 */ /* 0x000fe4000f8010ff */
[----:B------:R-:W-:-:S02]  /*2a90*/  I2FP.F32.S32 R2, R22 ;  /* 0x0000001600027245 */ /* 0x000fc40000201400 */
[----:B------:R-:W-:Y:S02]  /*2aa0*/  LEA.HI.X R19, R17, UR11, R20, 0x2, P0 ;  /* 0x0000000b11137c11 */ /* 0x000fe400080f1414 */
[----:B------:R-:W-:Y:S02]  /*2ab0*/  ISETP.NE.AND P0, PT, R13, 0x2, PT ;  /* 0x000000020d00780c */ /* 0x000fe40003f05270 */
[----:B------:R-:W0:Y:S01]  /*2ac0*/  MUFU.RCP R2, R2 ;  /* 0x0000000200027308 */ /* 0x000e220000001000 */
[----:B------:R-:W-:Y:S01]  /*2ad0*/  IADD3 R22, R21, UR14, R36 ;  /* 0x0000000e15167c10 */ /* 0x000fe2000fffe024 */
        /* <DEDUP_REMOVED lines=9> */
[----:B-1----:R-:W-:Y:S01]  /*2b70*/  MOV R17, UR15 ;  /* 0x0000000f00117c02 */ /* 0x002fe20008000f00 */
        /* <DEDUP_REMOVED lines=8> */
[----:B------:R-:W-:-:S04]  /*2c00*/  IMAD.X R18, RZ, RZ, ~R19, P0 ;  /* 0x000000ffff127224 */ /* 0x000fc800000e0e13 */
[-C--:B------:R-:W-:Y:S02]  /*2c10*/  IMAD R23, R18, R17.reuse, RZ ;  /* 0x0000001112177224 */ /* 0x080fe400078e02ff */
[----:B------:R-:W-:-:S04]  /*2c20*/  IMAD.WIDE.U32 R18, R2, R17, R30 ;  /* 0x0000001102127225 */ /* 0x000fc800078e001e */
[----:B------:R-:W-:-:S04]  /*2c30*/  IMAD R23, R2, UR15, R23 ;  /* 0x0000000f02177c24 */ /* 0x000fc8000f8e0217 */
[----:B------:R-:W-:Y:S01]  /*2c40*/  IMAD.IADD R2, R23, 0x1, R19 ;  /* 0x0000000117027824 */ /* 0x000fe200078e0213 */
[----:B------:R-:W-:Y:S06]  /*2c50*/  BRA `(.L_x_910) ;  /* 0x00000000005c7947 */ /* 0x000fec0003800000 */
.L_x_909:
[----:B------:R-:W-:Y:S02]  /*2c60*/  ULDC UR6, c[0x0][0x234] ;  /* 0x00008d0000067ab9 */ /* 0x000fe40000000800 */
[----:B-1----:R-:W-:-:S04]  /*2c70*/  MOV R17, UR6 ;  /* 0x0000000600117c02 */ /* 0x002fc80008000f00 */
        /* <DEDUP_REMOVED lines=21> */
.L_x_910:
[----:B------:R-:W-:Y:S05]  /*2dd0*/  BSYNC B2 ;  /* 0x0000000000027941 */ /* 0x000fea0003800000 */
.L_x_908:
        /* <DEDUP_REMOVED lines=15> */
.L_x_912:
        /* <DEDUP_REMOVED lines=18> */
.L_x_913:
[----:B------:R-:W-:Y:S05]  /*2ff0*/  BSYNC B2 ;  /* 0x0000000000027941 */ /* 0x000fea0003800000 */
.L_x_911:
[----:B------:R-:W-:Y:S01]  /*3000*/  LOP3.LUT R2, R12, UR15, RZ, 0xfc, !PT ;  /* 0x0000000f0c027c12 */ /* 0x000fe2000f8efcff */
[----:B------:R-:W-:Y:S01]  /*3010*/  ULDC UR6, c[0x0][0x228] ;  /* 0x00008a0000067ab9 */ /* 0x000fe20000000800 */
[----:B------:R-:W-:Y:S01]  /*3020*/  BSSY B2, `(.L_x_914) ;  /* 0x000001f000027945 */ /* 0x000fe20003800000 */
[----:B------:R-:W-:Y:S01]  /*3030*/  IMAD R22, R22, UR6, R21 ;  /* 0x0000000616167c24 */ /* 0x000fe2000f8e0215 */
        /* <DEDUP_REMOVED lines=8> */
[----:B------:R-:W-:Y:S05]  /*30c0*/  CALL.REL.NOINC `($__internal_12_$__cuda_sm20_div_s64) ;  /* 0x0000003c00047944 */ /* 0x000fea0003c00000 */
[----:B------:R-:W-:Y:S05]  /*30d0*/  BRA `(.L_x_916) ;  /* 0x00000000004c7947 */ /* 0x000fea0003800000 */
.L_x_915:
        /* <DEDUP_REMOVED lines=19> */
.L_x_916:
[----:B------:R-:W-:Y:S05]  /*3210*/  BSYNC B2 ;  /* 0x0000000000027941 */ /* 0x000fea0003800000 */
.L_x_914:
[----:B------:R-:W-:Y:S01]  /*3220*/  IADD3 R22, -R22, 0x1, R21 ;  /* 0x0000000116167810 */ /* 0x000fe20007ffe115 */
[----:B------:R-:W-:Y:S01]  /*3230*/  ULDC.64 UR10, c[0x0][0x218] ;  /* 0x00008600000a7ab9 */ /* 0x000fe20000000a00 */
[----:B------:R-:W-:-:S03]  /*3240*/  IADD3 R17, P0, R30, R14, RZ ;  /* 0x0000000e1e117210 */ /* 0x000fc60007f1e0ff */
[----:B------:R-:W-:Y:S01]  /*3250*/  IMAD R22, R15, R22, RZ ;  /* 0x000000160f167224 */ /* 0x000fe200078e02ff */
[----:B------:R-:W-:Y:S02]  /*3260*/  IADD3.X R20, R31, R16, RZ, P0, !PT ;  /* 0x000000101f147210 */ /* 0x000fe400007fe4ff */
[C---:B------:R-:W-:Y:S02]  /*3270*/  LEA R18, P0, R17.reuse, UR10, 0x2 ;  /* 0x0000000a11127c11 */ /* 0x040fe4000f8010ff */
[----:B------:R-:W-:Y:S01]  /*3280*/  I2FP.F32.S32 R2, R22 ;  /* 0x0000001600027245 */ /* 0x000fe20000201400 */
[----:B------:R-:W-:Y:S01]  /*3290*/  IMAD.MOV.U32 R22, RZ, RZ, R9 ;  /* 0x000000ffff167224 */ /* 0x000fe200078e0009 */
[----:B------:R-:W-:-:S04]  /*32a0*/  LEA.HI.X R19, R17, UR11, R20, 0x2, P0 ;  /* 0x0000000b11137c11 */ /* 0x000fc800080f1414 */
[----:B------:R-:W0:Y:S02]  /*32b0*/  MUFU.RCP R2, R2 ;  /* 0x0000000200027308 */ /* 0x000e240000001000 */
[----:B0-----:R-:W-:-:S05]  /*32c0*/  FMUL.FTZ R17, RZ, R2 ;  /* 0x00000002ff117220 */ /* 0x001fca0000410000 */
[----:B------:R2:W-:Y:S02]  /*32d0*/  STG.E desc[UR12][R18.64], R17 ;  /* 0x0000001112007986 */ /* 0x0005e4000c10190c */
.L_x_889:
[----:B------:R-:W-:Y:S05]  /*32e0*/  BSYNC B1 ;  /* 0x0000000000017941 */ /* 0x000fea0003800000 */
.L_x_888:
[----:B------:R-:W-:Y:S01]  /*32f0*/  ISETP.GE.U32.AND P0, PT, R4, 0x3, PT ;  /* 0x000000030400780c */ /* 0x000fe20003f06070 */
[----:B------:R-:W-:-:S12]  /*3300*/  BSSY B1, `(.L_x_917) ;  /* 0x000020c000017945 */ /* 0x000fd80003800000 */
[----:B------:R-:W-:Y:S05]  /*3310*/  @!P0 BRA `(.L_x_918) ;  /* 0x0000002000288947 */ /* 0x000fea0003800000 */
.L_x_955:
[----:B------:R-:W-:Y:S01]  /*3320*/  SHF.R.S32.HI R23, RZ, 0x1f, R22 ;  /* 0x0000001fff177819 */ /* 0x000fe20000011416 */
[----:B------:R-:W-:Y:S03]  /*3330*/  BSSY B2, `(.L_x_919) ;  /* 0x000002c000027945 */ /* 0x000fe60003800000 */
[----:B------:R-:W-:-:S04]  /*3340*/  LOP3.LUT R2, R23, UR15, RZ, 0xfc, !PT ;  /* 0x0000000f17027c12 */ /* 0x000fc8000f8efcff */
[----:B------:R-:W-:-:S13]  /*3350*/  ISETP.NE.U32.AND P0, PT, R2, RZ, PT ;  /* 0x000000ff0200720c */ /* 0x000fda0003f05070 */
[----:B---3--:R-:W-:Y:S05]  /*3360*/  @!P0 BRA `(.L_x_920) ;  /* 0x0000000000448947 */ /* 0x008fea0003800000 */
[----:B------:R-:W-:Y:S01]  /*3370*/  ULDC UR6, c[0x0][0x234] ;  /* 0x00008d0000067ab9 */ /* 0x000fe20000000800 */
[----:B------:R-:W-:Y:S01]  /*3380*/  MOV R48, R22 ;  /* 0x0000001600307202 */ /* 0x000fe20000000f00 */
[----:B012---:R-:W-:Y:S01]  /*3390*/  IMAD.MOV.U32 R19, RZ, RZ, R23 ;  /* 0x000000ffff137224 */ /* 0x007fe200078e0017 */
[----:B------:R-:W-:Y:S01]  /*33a0*/  MOV R17, UR15 ;  /* 0x0000000f00117c02 */ /* 0x000fe20008000f00 */
[----:B------:R-:W-:Y:S01]  /*33b0*/  IMAD.U32 R18, RZ, RZ, UR6 ;  /* 0x00000006ff127e24 */ /* 0x000fe2000f8e00ff */
[----:B------:R-:W-:-:S07]  /*33c0*/  MOV R2, 0x33e0 ;  /* 0x000033e000027802 */ /* 0x000fce0000000f00 */
[----:B------:R-:W-:Y:S05]  /*33d0*/  CALL.REL.NOINC `($__internal_12_$__cuda_sm20_div_s64) ;  /* 0x0000003800407944 */ /* 0x000fea0003c00000 */
        /* <DEDUP_REMOVED lines=10> */
.L_x_920:
[----:B------:R-:W-:Y:S02]  /*3480*/  ULDC UR6, c[0x0][0x234] ;  /* 0x00008d0000067ab9 */ /* 0x000fe40000000800 */
[----:B012---:R-:W-:-:S04]  /*3490*/  MOV R17, UR6 ;  /* 0x0000000600117c02 */ /* 0x007fc80008000f00 */
        /* <DEDUP_REMOVED lines=21> */
.L_x_921:
[----:B------:R-:W-:Y:S05]  /*35f0*/  BSYNC B2 ;  /* 0x0000000000027941 */ /* 0x000fea0003800000 */
.L_x_919:
        /* <DEDUP_REMOVED lines=15> */
.L_x_923:
        /* <DEDUP_REMOVED lines=18> */
.L_x_924:
[----:B------:R-:W-:Y:S05]  /*3810*/  BSYNC B2 ;  /* 0x0000000000027941 */ /* 0x000fea0003800000 */
.L_x_922:
        /* <DEDUP_REMOVED lines=20> */
.L_x_926:
        /* <DEDUP_REMOVED lines=19> */
.L_x_927:
[----:B------:R-:W-:Y:S05]  /*3a90*/  BSYNC B2 ;  /* 0x0000000000027941 */ /* 0x000fea0003800000 */
.L_x_925:
[----:B------:R-:W-:Y:S01]  /*3aa0*/  IADD3 R40, -R40, 0x1, R21 ;  /* 0x0000000128287810 */ /* 0x000fe20007ffe115 */
[----:B------:R-:W-:Y:S01]  /*3ab0*/  ULDC.64 UR10, c[0x0][0x218] ;  /* 0x00008600000a7ab9 */ /* 0x000fe20000000a00 */
[C---:B------:R-:W-:Y:S01]  /*3ac0*/  IADD3 R17, P0, R22.reuse, R14, RZ ;  /* 0x0000000e16117210 */ /* 0x040fe20007f1e0ff */
[----:B------:R-:W-:Y:S01]  /*3ad0*/  BSSY B2, `(.L_x_928) ;  /* 0x0000036000027945 */ /* 0x000fe20003800000 */
[----:B------:R-:W-:Y:S01]  /*3ae0*/  IADD3 R42, R22, UR14, RZ ;  /* 0x0000000e162a7c10 */ /* 0x000fe2000fffe0ff */
[----:B------:R-:W-:Y:S02]  /*3af0*/  IMAD R40, R15, R40, RZ ;  /* 0x000000280f287224 */ /* 0x000fe400078e02ff */
[----:B------:R-:W-:Y:S01]  /*3b00*/  IMAD.X R18, R23, 0x1, R16, P0 ;  /* 0x0000000117127824 */ /* 0x000fe200000e0610 */
[----:B------:R-:W-:Y:S02]  /*3b10*/  SHF.R.S32.HI R43, RZ, 0x1f, R42 ;  /* 0x0000001fff2b7819 */ /* 0x000fe4000001142a */
[----:B------:R-:W-:-:S02]  /*3b20*/  I2FP.F32.S32 R2, R40 ;  /* 0x0000002800027245 */ /* 0x000fc40000201400 */
[----:B------:R-:W-:-:S04]  /*3b30*/  LEA R40, P0, R17, UR10, 0x2 ;  /* 0x0000000a11287c11 */ /* 0x000fc8000f8010ff */
[----:B------:R-:W0:Y:S01]  /*3b40*/  MUFU.RCP R2, R2 ;  /* 0x0000000200027308 */ /* 0x000e220000001000 */
[----:B------:R-:W-:Y:S02]  /*3b50*/  LEA.HI.X R41, R17, UR11, R18, 0x2, P0 ;  /* 0x0000000b11297c11 */ /* 0x000fe400080f1412 */
[----:B------:R-:W-:-:S04]  /*3b60*/  LOP3.LUT R18, R43, UR15, RZ, 0xfc, !PT ;  /* 0x0000000f2b127c12 */ /* 0x000fc8000f8efcff */
[----:B------:R-:W-:Y:S01]  /*3b70*/  ISETP.NE.U32.AND P0, PT, R18, RZ, PT ;  /* 0x000000ff1200720c */ /* 0x000fe20003f05070 */
[----:B0-----:R-:W-:-:S05]  /*3b80*/  FMUL.FTZ R17, RZ, R2 ;  /* 0x00000002ff117220 */ /* 0x001fca0000410000 */
[----:B------:R0:W-:Y:S07]  /*3b90*/  STG.E desc[UR12][R40.64], R17 ;  /* 0x0000001128007986 */ /* 0x0001ee000c10190c */
[----:B------:R-:W-:Y:S05]  /*3ba0*/  @!P0 BRA `(.L_x_929) ;  /* 0x0000000000448947 */ /* 0x000fea0003800000 */
[----:B------:R-:W-:Y:S01]  /*3bb0*/  ULDC UR6, c[0x0][0x234] ;  /* 0x00008d0000067ab9 */ /* 0x000fe20000000800 */
[----:B------:R-:W-:Y:S01]  /*3bc0*/  IMAD.MOV.U32 R48, RZ, RZ, R42 ;  /* 0x000000ffff307224 */ /* 0x000fe200078e002a */
[----:B------:R-:W-:Y:S01]  /*3bd0*/  MOV R19, R43 ;  /* 0x0000002b00137202 */ /* 0x000fe20000000f00 */
[----:B0-----:R-:W-:Y:S01]  /*3be0*/  IMAD.U32 R17, RZ, RZ, UR15 ;  /* 0x0000000fff117e24 */ /* 0x001fe2000f8e00ff */
[----:B------:R-:W-:Y:S02]  /*3bf0*/  MOV R18, UR6 ;  /* 0x0000000600127c02 */ /* 0x000fe40008000f00 */
[----:B------:R-:W-:-:S07]  /*3c00*/  MOV R2, 0x3c20 ;  /* 0x00003c2000027802 */ /* 0x000fce0000000f00 */
        /* <DEDUP_REMOVED lines=11> */
.L_x_929:
[----:B------:R-:W-:Y:S02]  /*3cc0*/  ULDC UR6, c[0x0][0x234] ;  /* 0x00008d0000067ab9 */ /* 0x000fe40000000800 */
[----:B0-----:R-:W-:-:S04]  /*3cd0*/  IMAD.U32 R17, RZ, RZ, UR6 ;  /* 0x00000006ff117e24 */ /* 0x001fc8000f8e00ff */
        /* <DEDUP_REMOVED lines=21> */
.L_x_930:
[----:B------:R-:W-:Y:S05]  /*3e30*/  BSYNC B2 ;  /* 0x0000000000027941 */ /* 0x000fea0003800000 */
.L_x_928:
        /* <DEDUP_REMOVED lines=15> */
.L_x_932:
        /* <DEDUP_REMOVED lines=18> */
.L_x_933:
[----:B------:R-:W-:Y:S05]  /*4050*/  BSYNC B2 ;  /* 0x0000000000027941 */ /* 0x000fea0003800000 */
.L_x_931:
        /* <DEDUP_REMOVED lines=20> */
.L_x_935:
        /* <DEDUP_REMOVED lines=19> */
.L_x_936:
[----:B------:R-:W-:Y:S05]  /*42d0*/  BSYNC B2 ;  /* 0x0000000000027941 */ /* 0x000fea0003800000 */
.L_x_934:
[----:B------:R-:W-:Y:S01]  /*42e0*/  IADD3 R22, -R22, 0x1, R21 ;  /* 0x0000000116167810 */ /* 0x000fe20007ffe115 */
[----:B------:R-:W-:Y:S01]  /*42f0*/  VIADD R42, R42, UR14 ;  /* 0x0000000e2a2a7c36 */ /* 0x000fe20008000000 */
[----:B------:R-:W-:Y:S01]  /*4300*/  MOV R19, UR14 ;  /* 0x0000000e00137c02 */ /* 0x000fe20008000f00 */
[----:B------:R-:W-:Y:S02]  /*4310*/  BSSY B2, `(.L_x_937) ;  /* 0x0000033000027945 */ /* 0x000fe40003800000 */
[----:B------:R-:W-:Y:S01]  /*4320*/  IMAD R22, R15, R22, RZ ;  /* 0x000000160f167224 */ /* 0x000fe200078e02ff */
[----:B------:R-:W-:Y:S01]  /*4330*/  SHF.R.S32.HI R43, RZ, 0x1f, R42 ;  /* 0x0000001fff2b7819 */ /* 0x000fe2000001142a */
[----:B------:R-:W-:-:S03]  /*4340*/  IMAD.WIDE R40, R19, 0x4, R40 ;  /* 0x0000000413287825 */ /* 0x000fc600078e0228 */
[----:B------:R-:W-:Y:S02]  /*4350*/  I2FP.F32.S32 R22, R22 ;  /* 0x0000001600167245 */ /* 0x000fe40000201400 */
[----:B------:R-:W-:Y:S02]  /*4360*/  LOP3.LUT R2, R43, UR15, RZ, 0xfc, !PT ;  /* 0x0000000f2b027c12 */ /* 0x000fe4000f8efcff */
[----:B------:R-:W0:Y:S02]  /*4370*/  MUFU.RCP R17, R22 ;  /* 0x0000001600117308 */ /* 0x000e240000001000 */
[----:B------:R-:W-:Y:S01]  /*4380*/  ISETP.NE.U32.AND P0, PT, R2, RZ, PT ;  /* 0x000000ff0200720c */ /* 0x000fe20003f05070 */
[----:B0-----:R-:W-:-:S05]  /*4390*/  FMUL.FTZ R17, RZ, R17 ;  /* 0x00000011ff117220 */ /* 0x001fca0000410000 */
[----:B------:R0:W-:Y:S07]  /*43a0*/  STG.E desc[UR12][R40.64], R17 ;  /* 0x0000001128007986 */ /* 0x0001ee000c10190c */
[----:B------:R-:W-:Y:S05]  /*43b0*/  @!P0 BRA `(.L_x_938) ;  /* 0x0000000000448947 */ /* 0x000fea0003800000 */
[----:B------:R-:W-:Y:S01]  /*43c0*/  ULDC UR6, c[0x0][0x234] ;  /* 0x00008d0000067ab9 */ /* 0x000fe20000000800 */
[----:B------:R-:W-:Y:S01]  /*43d0*/  MOV R48, R42 ;  /* 0x0000002a00307202 */ /* 0x000fe20000000f00 */
[----:B------:R-:W-:Y:S01]  /*43e0*/  IMAD.MOV.U32 R19, RZ, RZ, R43 ;  /* 0x000000ffff137224 */ /* 0x000fe200078e002b */
[----:B0-----:R-:W-:Y:S01]  /*43f0*/  MOV R17, UR15 ;  /* 0x0000000f00117c02 */ /* 0x001fe20008000f00 */
        /* <DEDUP_REMOVED lines=13> */
.L_x_938:
[----:B------:R-:W-:Y:S02]  /*44d0*/  ULDC UR6, c[0x0][0x234] ;  /* 0x00008d0000067ab9 */ /* 0x000fe40000000800 */
[----:B0-----:R-:W-:-:S04]  /*44e0*/  MOV R17, UR6 ;  /* 0x0000000600117c02 */ /* 0x001fc80008000f00 */
        /* <DEDUP_REMOVED lines=21> */
.L_x_939:
[----:B------:R-:W-:Y:S05]  /*4640*/  BSYNC B2 ;  /* 0x0000000000027941 */ /* 0x000fea0003800000 */
.L_x_937:
        /* <DEDUP_REMOVED lines=15> */
.L_x_941:
        /* <DEDUP_REMOVED lines=18> */
.L_x_942:
[----:B------:R-:W-:Y:S05]  /*4860*/  BSYNC B2 ;  /* 0x0000000000027941 */ /* 0x000fea0003800000 */
.L_x_940:
        /* <DEDUP_REMOVED lines=20> */
.L_x_944:
        /* <DEDUP_REMOVED lines=19> */
.L_x_945:
[----:B------:R-:W-:Y:S05]  /*4ae0*/  BSYNC B2 ;  /* 0x0000000000027941 */ /* 0x000fea0003800000 */
.L_x_943:
[----:B------:R-:W-:Y:S01]  /*4af0*/  IADD3 R22, -R22, 0x1, R21 ;  /* 0x0000000116167810 */ /* 0x000fe20007ffe115 */
[----:B------:R-:W-:Y:S01]  /*4b00*/  IMAD.U32 R19, RZ, RZ, UR14 ;  /* 0x0000000eff137e24 */ /* 0x000fe2000f8e00ff */
[----:B------:R-:W-:Y:S01]  /*4b10*/  IADD3 R42, R42, UR14, RZ ;  /* 0x0000000e2a2a7c10 */ /* 0x000fe2000fffe0ff */
        /* <DEDUP_REMOVED lines=28> */
.L_x_947:
        /* <DEDUP_REMOVED lines=23> */
.L_x_948:
[----:B------:R-:W-:Y:S05]  /*4e50*/  BSYNC B2 ;  /* 0x0000000000027941 */ /* 0x000fea0003800000 */
.L_x_946:
        /* <DEDUP_REMOVED lines=15> */
.L_x_950:
        /* <DEDUP_REMOVED lines=18> */
.L_x_951:
[----:B------:R-:W-:Y:S05]  /*5070*/  BSYNC B2 ;  /* 0x0000000000027941 */ /* 0x000fea0003800000 */
.L_x_949:
        /* <DEDUP_REMOVED lines=20> */
.L_x_953:
        /* <DEDUP_REMOVED lines=19> */
.L_x_954:
[----:B------:R-:W-:Y:S05]  /*52f0*/  BSYNC B2 ;  /* 0x0000000000027941 */ /* 0x000fea0003800000 */
.L_x_952:
[----:B------:R-:W-:Y:S01]  /*5300*/  IADD3 R22, -R22, 0x1, R21 ;  /* 0x0000000116167810 */ /* 0x000fe20007ffe115 */
[----:B------:R-:W-:Y:S01]  /*5310*/  ULDC UR6, c[0x0][0x234] ;  /* 0x00008d0000067ab9 */ /* 0x000fe20000000800 */
[----:B------:R-:W-:-:S03]  /*5320*/  MOV R17, UR14 ;  /* 0x0000000e00117c02 */ /* 0x000fc60008000f00 */
[----:B------:R-:W-:Y:S02]  /*5330*/  IMAD R22, R15, R22, RZ ;  /* 0x000000160f167224 */ /* 0x000fe400078e02ff */
[----:B------:R-:W-:-:S03]  /*5340*/  IMAD.WIDE R40, R17, 0x4, R40 ;  /* 0x0000000411287825 */ /* 0x000fc600078e0228 */
[----:B------:R-:W-:Y:S01]  /*5350*/  I2FP.F32.S32 R2, R22 ;  /* 0x0000001600027245 */ /* 0x000fe20000201400 */
[----:B------:R-:W-:-:S05]  /*5360*/  VIADD R22, R42, UR14 ;  /* 0x0000000e2a167c36 */ /* 0x000fca0008000000 */
[----:B------:R-:W0:Y:S01]  /*5370*/  MUFU.RCP R2, R2 ;  /* 0x0000000200027308 */ /* 0x000e220000001000 */
[----:B------:R-:W-:Y:S01]  /*5380*/  ISETP.GE.AND P0, PT, R22, UR6, PT ;  /* 0x0000000616007c0c */ /* 0x000fe2000bf06270 */
[----:B0-----:R-:W-:-:S05]  /*5390*/  FMUL.FTZ R17, RZ, R2 ;  /* 0x00000002ff117220 */ /* 0x001fca0000410000 */
[----:B------:R3:W-:Y:S07]  /*53a0*/  STG.E desc[UR12][R40.64], R17 ;  /* 0x0000001128007986 */ /* 0x0007ee000c10190c */
[----:B------:R-:W-:Y:S05]  /*53b0*/  @!P0 BRA `(.L_x_955) ;  /* 0xffffffdc00d88947 */ /* 0x000fea000383ffff */
.L_x_918:
[----:B------:R-:W-:Y:S05]  /*53c0*/  BSYNC B1 ;  /* 0x0000000000017941 */ /* 0x000fea0003800000 */
.L_x_917:
[----:B------:R-:W-:Y:S05]  /*53d0*/  BRA `(.L_x_886) ;  /* 0x0000001800287947 */ /* 0x000fea0003800000 */
.L_x_887:
[----:B------:R-:W-:-:S07]  /*53e0*/  MOV R40, R36 ;  /* 0x0000002400287202 */ /* 0x000fce0000000f00 */
.L_x_982:
        /* <DEDUP_REMOVED lines=22> */
.L_x_957:
        /* <DEDUP_REMOVED lines=23> */
.L_x_958:
[----:B------:R-:W-:Y:S05]  /*56c0*/  BSYNC B1 ;  /* 0x0000000000017941 */ /* 0x000fea0003800000 */
.L_x_956:
        /* <DEDUP_REMOVED lines=14> */
[----:B------:R-:W-:Y:S01]  /*57b0*/  MOV R43, R21 ;  /* 0x00000015002b7202 */ /* 0x000fe20000000f00 */
[----:B------:R-:W-:Y:S06]  /*57c0*/  BRA `(.L_x_961) ;  /* 0x0000000000487947 */ /* 0x000fec0003800000 */
.L_x_960:
        /* <DEDUP_REMOVED lines=18> */
.L_x_961:
[----:B------:R-:W-:Y:S05]  /*58f0*/  BSYNC B1 ;  /* 0x0000000000017941 */ /* 0x000fea0003800000 */
.L_x_959:
        /* <DEDUP_REMOVED lines=20> */
.L_x_963:
        /* <DEDUP_REMOVED lines=19> */
.L_x_964:
[----:B------:R-:W-:Y:S05]  /*5b70*/  BSYNC B1 ;  /* 0x0000000000017941 */ /* 0x000fea0003800000 */
.L_x_962:
[--C-:B------:R-:W-:Y:S01]  /*5b80*/  IMAD.IADD R17, R21, 0x1, -R44.reuse ;  /* 0x0000000115117824 */ /* 0x100fe200078e0a2c */
[----:B------:R-:W-:Y:S01]  /*5b90*/  SHF.R.S32.HI R2, RZ, 0x1f, R44 ;  /* 0x0000001fff027819 */ /* 0x000fe2000001142c */
[----:B------:R-:W-:Y:S01]  /*5ba0*/  ULDC.64 UR10, c[0x0][0x260] ;  /* 0x00009800000a7ab9 */ /* 0x000fe20000000a00 */
[----:B------:R-:W-:Y:S01]  /*5bb0*/  IADD3 R42, -R42, RZ, RZ ;  /* 0x000000ff2a2a7210 */ /* 0x000fe20007ffe1ff */
[----:B------:R-:W-:Y:S01]  /*5bc0*/  ULDC UR6, c[0x0][0x228] ;  /* 0x00008a0000067ab9 */ /* 0x000fe20000000800 */
[----:B------:R-:W-:Y:S01]  /*5bd0*/  ISETP.GE.U32.AND P1, PT, R17, 0x3, PT ;  /* 0x000000031100780c */ /* 0x000fe20003f26070 */
[----:B------:R-:W-:Y:S01]  /*5be0*/  IMAD R17, R2, UR10, RZ ;  /* 0x0000000a02117c24 */ /* 0x000fe2000f8e02ff */
[--C-:B------:R-:W-:Y:S01]  /*5bf0*/  IADD3 R2, -R44, 0x1, R21.reuse ;  /* 0x000000012c027810 */ /* 0x100fe20007ffe115 */
[----:B------:R-:W-:Y:S01]  /*5c00*/  IMAD R19, R42, UR6, R21 ;  /* 0x000000062a137c24 */ /* 0x000fe2000f8e0215 */
[----:B------:R-:W-:Y:S01]  /*5c10*/  IADD3 R38, P0, R40, R14, RZ ;  /* 0x0000000e28267210 */ /* 0x000fe20007f1e0ff */
[----:B------:R-:W-:Y:S01]  /*5c20*/  IMAD.WIDE.U32 R20, R44, UR10, RZ ;  /* 0x0000000a2c147c25 */ /* 0x000fe2000f8e00ff */
[----:B------:R-:W-:Y:S01]  /*5c30*/  LOP3.LUT R52, R2, 0x3, RZ, 0xc0, !PT ;  /* 0x0000000302347812 */ /* 0x000fe200078ec0ff */
[----:B------:R-:W-:Y:S01]  /*5c40*/  BSSY B1, `(.L_x_965) ;  /* 0x00000fa000017945 */ /* 0x000fe20003800000 */
[----:B------:R-:W-:Y:S01]  /*5c50*/  MOV R49, RZ ;  /* 0x000000ff00317202 */ /* 0x000fe20000000f00 */
[----:B------:R-:W-:Y:S01]  /*5c60*/  IMAD R51, R44, UR11, R17 ;  /* 0x0000000b2c337c24 */ /* 0x000fe2000f8e0211 */
[----:B------:R-:W-:Y:S01]  /*5c70*/  ULDC.64 UR10, c[0x0][0x218] ;  /* 0x00008600000a7ab9 */ /* 0x000fe20000000a00 */
[----:B------:R-:W-:Y:S01]  /*5c80*/  IMAD.X R41, R41, 0x1, R16, P0 ;  /* 0x0000000129297824 */ /* 0x000fe200000e0610 */
[----:B------:R-:W-:Y:S01]  /*5c90*/  LEA R18, P0, R38, UR10, 0x2 ;  /* 0x0000000a26127c11 */ /* 0x000fe2000f8010ff */
[----:B------:R-:W-:Y:S01]  /*5ca0*/  IMAD.MOV.U32 R50, RZ, RZ, RZ ;  /* 0x000000ffff327224 */ /* 0x000fe200078e00ff */
[----:B------:R-:W-:-:S02]  /*5cb0*/  LEA R17, P2, R20, R6, 0x2 ;  /* 0x0000000614117211 */ /* 0x000fc400078410ff */
[----:B------:R-:W-:Y:S02]  /*5cc0*/  IADD3 R51, R21, R51, RZ ;  /* 0x0000003315337210 */ /* 0x000fe40007ffe0ff */
[----:B------:R-:W-:Y:S02]  /*5cd0*/  IADD3 R52, -R43, R19, -R52 ;  /* 0x000000132b347210 */ /* 0x000fe40007ffe934 */
[----:B------:R-:W-:Y:S02]  /*5ce0*/  LEA.HI.X R19, R38, UR11, R41, 0x2, P0 ;  /* 0x0000000b26137c11 */ /* 0x000fe400080f1429 */
[----:B------:R-:W-:-:S07]  /*5cf0*/  LEA.HI.X R51, R20, R7, R51, 0x2, P2 ;  /* 0x0000000714337211 */ /* 0x000fce00010f1433 */
.L_x_981:
[----:B------:R-:W-:Y:S01]  /*5d00*/  ISETP.GE.AND P0, PT, R23, 0x1, PT ;  /* 0x000000011700780c */ /* 0x000fe20003f06270 */
[----:B------:R-:W-:-:S12]  /*5d10*/  BSSY B2, `(.L_x_966) ;  /* 0x00000e9000027945 */ /* 0x000fd80003800000 */
[----:B------:R-:W-:Y:S05]  /*5d20*/  @!P0 BRA `(.L_x_967) ;  /* 0x0000000c009c8947 */ /* 0x000fea0003800000 */
[----:B------:R-:W-:Y:S01]  /*5d30*/  IMAD.IADD R38, R49, 0x1, R3 ;  /* 0x0000000131267824 */ /* 0x000fe200078e0203 */
[----:B------:R-:W-:Y:S01]  /*5d40*/  ULDC.64 UR10, c[0x0][0x250] ;  /* 0x00009400000a7ab9 */ /* 0x000fe20000000a00 */
[----:B------:R-:W-:-:S03]  /*5d50*/  IMAD.MOV.U32 R45, RZ, RZ, RZ ;  /* 0x000000ffff2d7224 */ /* 0x000fc600078e00ff */
[----:B------:R-:W-:-:S05]  /*5d60*/  SHF.R.S32.HI R20, RZ, 0x1f, R38 ;  /* 0x0000001fff147819 */ /* 0x000fca0000011426 */
[----:B------:R-:W-:Y:S02]  /*5d70*/  IMAD R39, R20, UR10, RZ ;  /* 0x0000000a14277c24 */ /* 0x000fe4000f8e02ff */
[----:B------:R-:W-:-:S04]  /*5d80*/  IMAD.WIDE.U32 R20, R38, UR10, RZ ;  /* 0x0000000a26147c25 */ /* 0x000fc8000f8e00ff */
[----:B------:R-:W-:Y:S01]  /*5d90*/  IMAD R39, R38, UR11, R39 ;  /* 0x0000000b26277c24 */ /* 0x000fe2000f8e0227 */
[----:B------:R-:W-:Y:S02]  /*5da0*/  IADD3 R46, P0, R34, R20, RZ ;  /* 0x00000014222e7210 */ /* 0x000fe40007f1e0ff */
[----:B------:R-:W-:Y:S02]  /*5db0*/  LEA R48, P2, R20, R17, 0x2 ;  /* 0x0000001114307211 */ /* 0x000fe400078410ff */
[----:B------:R-:W-:-:S04]  /*5dc0*/  IADD3 R38, R21, R39, RZ ;  /* 0x0000002715267210 */ /* 0x000fc80007ffe0ff */
[----:B------:R-:W-:Y:S02]  /*5dd0*/  LEA.HI.X R41, R20, R51, R38, 0x2, P2 ;  /* 0x0000003314297211 */ /* 0x000fe400010f1426 */
[----:B------:R-:W-:-:S07]  /*5de0*/  IADD3.X R47, R38, R5, RZ, P0, !PT ;  /* 0x00000005262f7210 */ /* 0x000fce00007fe4ff */
.L_x_980:
[----:B------:R-:W-:Y:S01]  /*5df0*/  ISETP.GE.AND P0, PT, R2, 0x1, PT ;  /* 0x000000010200780c */ /* 0x000fe20003f06270 */
[----:B------:R-:W-:-:S12]  /*5e00*/  BSSY B3, `(.L_x_968) ;  /* 0x00000d6000037945 */ /* 0x000fd80003800000 */
[----:B------:R-:W-:Y:S05]  /*5e10*/  @!P0 BRA `(.L_x_969) ;  /* 0x0000000c00508947 */ /* 0x000fea0003800000 */
[----:B------:R-:W0:Y:S01]  /*5e20*/  LDC.64 R38, c[0x0][0x258] ;  /* 0x00009600ff267b82 */ /* 0x000e220000000a00 */
[----:B------:R-:W-:Y:S01]  /*5e30*/  IMAD.IADD R43, R45, 0x1, R22 ;  /* 0x000000012d2b7824 */ /* 0x000fe200078e0216 */
[----:B------:R-:W-:Y:S01]  /*5e40*/  BSSY B4, `(.L_x_970) ;  /* 0x00000aa000047945 */ /* 0x000fe20003800000 */
[----:B------:R-:W-:-:S03]  /*5e50*/  HFMA2.MMA R53, -RZ, RZ, 0, 0 ;  /* 0x00000000ff357435 */ /* 0x000fc600000001ff */
        /* <DEDUP_REMOVED lines=24> */
.L_x_976:
[----:B------:R-:W-:Y:S01]  /*5fe0*/  MOV R39, R43 ;  /* 0x0000002b00277202 */ /* 0x000fe20000000f00 */
[----:B------:R-:W-:-:S05]  /*5ff0*/  IMAD.MOV.U32 R38, RZ, RZ, R56 ;  /* 0x000000ffff267224 */ /* 0x000fca00078e0038 */
[----:B------:R-:W2:Y:S01]  /*6000*/  LDG.E R39, desc[UR12][R38.64] ;  /* 0x0000000c26277981 */ /* 0x000ea2000c1e1900 */
[----:B------:R-:W-:-:S05]  /*6010*/  IADD3 R42, P2, R56, R61, RZ ;  /* 0x0000003d382a7210 */ /* 0x000fca0007f5e0ff */
[----:B------:R-:W-:-:S05]  /*6020*/  IMAD.X R43, R43, 0x1, R59, P2 ;  /* 0x000000012b2b7824 */ /* 0x000fca00010e063b */
[----:B------:R0:W3:Y:S02]  /*6030*/  LDG.E R56, desc[UR12][R42.64] ;  /* 0x0000000c2a387981 */ /* 0x0000e4000c1e1900 */
[----:B0-----:R-:W-:-:S04]  /*6040*/  IADD3 R42, P2, R42, R61, RZ ;  /* 0x0000003d2a2a7210 */ /* 0x001fc80007f5e0ff */
[----:B------:R-:W-:-:S05]  /*6050*/  IADD3.X R43, R43, R59, RZ, P2, !PT ;  /* 0x0000003b2b2b7210 */ /* 0x000fca00017fe4ff */
[----:B------:R0:W4:Y:S02]  /*6060*/  LDG.E R57, desc[UR12][R42.64] ;  /* 0x0000000c2a397981 */ /* 0x000124000c1e1900 */
[----:B0-----:R-:W-:-:S05]  /*6070*/  IADD3 R42, P2, R42, R61, RZ ;  /* 0x0000003d2a2a7210 */ /* 0x001fca0007f5e0ff */
[----:B------:R-:W-:Y:S02]  /*6080*/  IMAD.X R43, R43, 0x1, R59, P2 ;  /* 0x000000012b2b7824 */ /* 0x000fe400010e063b */
[----:B--2---:R-:W-:-:S03]  /*6090*/  FADD.FTZ R58, R39, R50 ;  /* 0x00000032273a7221 */ /* 0x004fc60000010000 */
[----:B------:R0:W2:Y:S01]  /*60a0*/  LDG.E R50, desc[UR12][R42.64] ;  /* 0x0000000c2a327981 */ /* 0x0000a2000c1e1900 */
[----:B------:R-:W-:-:S04]  /*60b0*/  IADD3 R38, P2, R42, R61, RZ ;  /* 0x0000003d2a267210 */ /* 0x000fc80007f5e0ff */
[----:B------:R-:W-:Y:S01]  /*60c0*/  IADD3.X R39, R43, R59, RZ, P2, !PT ;  /* 0x0000003b2b277210 */ /* 0x000fe200017fe4ff */
[----:B---3--:R-:W-:-:S04]  /*60d0*/  FADD.FTZ R58, R58, R56 ;  /* 0x000000383a3a7221 */ /* 0x008fc80000010000 */
[----:B------:R1:W3:Y:S01]  /*60e0*/  LDG.E R56, desc[UR12][R38.64] ;  /* 0x0000000c26387981 */ /* 0x0002e2000c1e1900 */
[----:B0-----:R-:W-:-:S05]  /*60f0*/  IADD3 R42, P2, R38, R61, RZ ;  /* 0x0000003d262a7210 */ /* 0x001fca0007f5e0ff */
[----:B------:R-:W-:Y:S01]  /*6100*/  IMAD.X R43, R39, 0x1, R59, P2 ;  /* 0x00000001272b7824 */ /* 0x000fe200010e063b */
[----:B-1----:R-:W-:-:S04]  /*6110*/  IADD3 R38, P2, R42, R61, RZ ;  /* 0x0000003d2a267210 */ /* 0x002fc80007f5e0ff */
[----:B------:R-:W-:Y:S01]  /*6120*/  IADD3.X R39, R43, R59, RZ, P2, !PT ;  /* 0x0000003b2b277210 */ /* 0x000fe200017fe4ff */
[----:B----4-:R-:W-:Y:S02]  /*6130*/  FADD.FTZ R57, R58, R57 ;  /* 0x000000393a397221 */ /* 0x010fe40000010000 */
[----:B------:R0:W4:Y:S02]  /*6140*/  LDG.E R58, desc[UR12][R42.64] ;  /* 0x0000000c2a3a7981 */ /* 0x000124000c1e1900 */
[----:B--2---:R-:W-:Y:S02]  /*6150*/  FADD.FTZ R57, R57, R50 ;  /* 0x0000003239397221 */ /* 0x004fe40000010000 */
[----:B------:R-:W2:Y:S01]  /*6160*/  LDG.E R50, desc[UR12][R38.64] ;  /* 0x0000000c26327981 */ /* 0x000ea2000c1e1900 */
[----:B0-----:R-:W-:-:S05]  /*6170*/  IADD3 R42, P2, R38, R61, RZ ;  /* 0x0000003d262a7210 */ /* 0x001fca0007f5e0ff */
[----:B------:R-:W-:Y:S02]  /*6180*/  IMAD.X R43, R39, 0x1, R59, P2 ;  /* 0x00000001272b7824 */ /* 0x000fe400010e063b */
[----:B---3--:R-:W-:Y:S01]  /*6190*/  FADD.FTZ R60, R57, R56 ;  /* 0x00000038393c7221 */ /* 0x008fe20000010000 */
[----:B------:R-:W-:Y:S02]  /*61a0*/  IADD3 R56, P2, R42, R61, RZ ;  /* 0x0000003d2a387210 */ /* 0x000fe40007f5e0ff */
[----:B------:R0:W3:Y:S02]  /*61b0*/  LDG.E R39, desc[UR12][R42.64] ;  /* 0x0000000c2a277981 */ /* 0x0000e4000c1e1900 */
[----:B------:R-:W-:-:S05]  /*61c0*/  IADD3.X R57, R43, R59, RZ, P2, !PT ;  /* 0x0000003b2b397210 */ /* 0x000fca00017fe4ff */
[----:B------:R1:W5:Y:S01]  /*61d0*/  LDG.E R38, desc[UR12][R56.64] ;  /* 0x0000000c38267981 */ /* 0x000362000c1e1900 */
[----:B0-----:R-:W-:-:S05]  /*61e0*/  IADD3 R42, P2, R56, R61, RZ ;  /* 0x0000003d382a7210 */ /* 0x001fca0007f5e0ff */
[----:B------:R-:W-:Y:S02]  /*61f0*/  IMAD.X R43, R57, 0x1, R59, P2 ;  /* 0x00000001392b7824 */ /* 0x000fe400010e063b */
[----:B----4-:R-:W-:-:S04]  /*6200*/  FADD.FTZ R58, R60, R58 ;  /* 0x0000003a3c3a7221 */ /* 0x010fc80000010000 */
[----:B--2---:R-:W-:Y:S02]  /*6210*/  FADD.FTZ R58, R58, R50 ;  /* 0x000000323a3a7221 */ /* 0x004fe40000010000 */
[----:B------:R0:W2:Y:S01]  /*6220*/  LDG.E R50, desc[UR12][R42.64] ;  /* 0x0000000c2a327981 */ /* 0x0000a2000c1e1900 */
[----:B-1----:R-:W-:-:S04]  /*6230*/  IADD3 R56, P2, R42, R61, RZ ;  /* 0x0000003d2a387210 */ /* 0x002fc80007f5e0ff */
[----:B------:R-:W-:Y:S02]  /*6240*/  IADD3.X R57, R43, R59, RZ, P2, !PT ;  /* 0x0000003b2b397210 */ /* 0x000fe400017fe4ff */
[----:B0-----:R-:W-:-:S03]  /*6250*/  IADD3 R42, P2, R56, R61, RZ ;  /* 0x0000003d382a7210 */ /* 0x001fc60007f5e0ff */
[----:B------:R-:W4:Y:S01]  /*6260*/  LDG.E R56, desc[UR12][R56.64] ;  /* 0x0000000c38387981 */ /* 0x000f22000c1e1900 */
[----:B---3--:R-:W-:Y:S01]  /*6270*/  FADD.FTZ R39, R58, R39 ;  /* 0x000000273a277221 */ /* 0x008fe20000010000 */
[----:B------:R-:W-:-:S03]  /*6280*/  IMAD.X R43, R57, 0x1, R59, P2 ;  /* 0x00000001392b7824 */ /* 0x000fc600010e063b */
[----:B-----5:R-:W-:Y:S01]  /*6290*/  FADD.FTZ R60, R39, R38 ;  /* 0x00000026273c7221 */ /* 0x020fe20000010000 */
[----:B------:R-:W-:Y:S01]  /*62a0*/  IADD3 R38, P2, R42, R61, RZ ;  /* 0x0000003d2a267210 */ /* 0x000fe20007f5e0ff */
[----:B------:R0:W3:Y:S03]  /*62b0*/  LDG.E R58, desc[UR12][R42.64] ;  /* 0x0000000c2a3a7981 */ /* 0x0000e6000c1e1900 */
[----:B------:R-:W-:Y:S01]  /*62c0*/  IADD3.X R39, R43, R59, RZ, P2, !PT ;  /* 0x0000003b2b277210 */ /* 0x000fe200017fe4ff */
[----:B--2---:R-:W-:-:S04]  /*62d0*/  FADD.FTZ R60, R60, R50 ;  /* 0x000000323c3c7221 */ /* 0x004fc80000010000 */
[----:B------:R1:W2:Y:S01]  /*62e0*/  LDG.E R50, desc[UR12][R38.64] ;  /* 0x0000000c26327981 */ /* 0x0002a2000c1e1900 */
[----:B----4-:R-:W-:Y:S01]  /*62f0*/  FADD.FTZ R60, R60, R56 ;  /* 0x000000383c3c7221 */ /* 0x010fe20000010000 */
[----:B------:R-:W-:-:S05]  /*6300*/  IADD3 R56, P2, R38, R61, RZ ;  /* 0x0000003d26387210 */ /* 0x000fca0007f5e0ff */
[----:B------:R-:W-:Y:S01]  /*6310*/  IMAD.X R57, R39, 0x1, R59, P2 ;  /* 0x0000000127397824 */ /* 0x000fe200010e063b */
[----:B0-----:R-:W-:-:S04]  /*6320*/  IADD3 R42, P2, R56, R61, RZ ;  /* 0x0000003d382a7210 */ /* 0x001fc80007f5e0ff */
[----:B------:R-:W-:Y:S01]  /*6330*/  IADD3.X R43, R57, R59, RZ, P2, !PT ;  /* 0x0000003b392b7210 */ /* 0x000fe200017fe4ff */
[----:B------:R-:W4:Y:S01]  /*6340*/  LDG.E R56, desc[UR12][R56.64] ;  /* 0x0000000c38387981 */ /* 0x000f22000c1e1900 */
[----:B-1----:R-:W-:Y:S01]  /*6350*/  IADD3 R38, P2, R42, R61, RZ ;  /* 0x0000003d2a267210 */ /* 0x002fe20007f5e0ff */
[----:B---3--:R-:W-:Y:S02]  /*6360*/  FADD.FTZ R58, R60, R58 ;  /* 0x0000003a3c3a7221 */ /* 0x008fe40000010000 */
[----:B------:R-:W3:Y:S02]  /*6370*/  LDG.E R42, desc[UR12][R42.64] ;  /* 0x0000000c2a2a7981 */ /* 0x000ee4000c1e1900 */
[----:B------:R-:W-:Y:S02]  /*6380*/  IMAD.X R39, R43, 0x1, R59, P2 ;  /* 0x000000012b277824 */ /* 0x000fe400010e063b */
[----:B--2---:R-:W-:-:S03]  /*6390*/  FADD.FTZ R50, R58, R50 ;  /* 0x000000323a327221 */ /* 0x004fc60000010000 */
[----:B------:R-:W2:Y:S01]  /*63a0*/  LDG.E R58, desc[UR12][R38.64] ;  /* 0x0000000c263a7981 */ /* 0x000ea2000c1e1900 */
[----:B------:R-:W-:-:S04]  /*63b0*/  IADD3 R54, R54, -0x10, RZ ;  /* 0xfffffff036367810 */ /* 0x000fc80007ffe0ff */
[----:B------:R-:W-:Y:S01]  /*63c0*/  ISETP.GT.AND P2, PT, R54, 0xb, PT ;  /* 0x0000000b3600780c */ /* 0x000fe20003f44270 */
[----:B------:R-:W-:Y:S02]  /*63d0*/  VIADD R53, R53, 0x10 ;  /* 0x0000001035357836 */ /* 0x000fe40000000000 */
[----:B----4-:R-:W-:Y:S01]  /*63e0*/  FADD.FTZ R50, R50, R56 ;  /* 0x0000003832327221 */ /* 0x010fe20000010000 */
[----:B------:R-:W-:-:S03]  /*63f0*/  IADD3 R56, P3, R38, R61, RZ ;  /* 0x0000003d26387210 */ /* 0x000fc60007f7e0ff */
[----:B---3--:R-:W-:Y:S01]  /*6400*/  FADD.FTZ R50, R50, R42 ;  /* 0x0000002a32327221 */ /* 0x008fe20000010000 */
[----:B------:R-:W-:-:S03]  /*6410*/  IADD3.X R43, R39, R59, RZ, P3, !PT ;  /* 0x0000003b272b7210 */ /* 0x000fc60001ffe4ff */
[----:B--2---:R-:W-:Y:S02]  /*6420*/  FADD.FTZ R50, R50, R58 ;  /* 0x0000003a32327221 */ /* 0x004fe40000010000 */
[----:B------:R-:W-:Y:S05]  /*6430*/  @P2 BRA `(.L_x_976) ;  /* 0xfffffff800e82947 */ /* 0x000fea000383ffff */
.L_x_975:
[----:B------:R-:W-:Y:S05]  /*6440*/  BSYNC B6 ;  /* 0x0000000000067941 */ /* 0x000fea0003800000 */
.L_x_974:
[----:B------:R-:W-:Y:S01]  /*6450*/  VIADD R38, R54, 0x1 ;  /* 0x0000000136267836 */ /* 0x000fe20000000000 */
[----:B------:R-:W-:Y:S04]  /*6460*/  BSSY B6, `(.L_x_977) ;  /* 0x000002a000067945 */ /* 0x000fe80003800000 */
[----:B------:R-:W-:-:S13]  /*6470*/  ISETP.GT.AND P2, PT, R38, 0x4, PT ;  /* 0x000000042600780c */ /* 0x000fda0003f44270 */
[----:B------:R-:W-:Y:S05]  /*6480*/  @!P2 BRA `(.L_x_978) ;  /* 0x00000000009ca947 */ /* 0x000fea0003800000 */
[----:B------:R-:W-:Y:S01]  /*6490*/  ULDC.64 UR10, c[0x0][0x260] ;  /* 0x00009800000a7ab9 */ /* 0x000fe20000000a00 */
[----:B------:R-:W-:Y:S01]  /*64a0*/  MOV R57, R43 ;  /* 0x0000002b00397202 */ /* 0x000fe20000000f00 */
[----:B------:R-:W-:Y:S02]  /*64b0*/  USHF.L.U32 UR6, UR10, 0x2, URZ ;  /* 0x000000020a067899 */ /* 0x000fe4000800063f */
[----:B------:R-:W-:-:S03]  /*64c0*/  USHF.L.U64.HI UR11, UR10, 0x2, UR11 ;  /* 0x000000020a0b7899 */ /* 0x000fc6000801020b */
[----:B------:R-:W2:Y:S01]  /*64d0*/  LDG.E R57, desc[UR12][R56.64] ;  /* 0x0000000c38397981 */ /* 0x000ea2000c1e1900 */
[----:B------:R-:W-:-:S04]  /*64e0*/  IADD3 R42, P0, R56, UR6, RZ ;  /* 0x00000006382a7c10 */ /* 0x000fc8000ff1e0ff */
[----:B------:R-:W-:-:S05]  /*64f0*/  IADD3.X R43, R43, UR11, RZ, P0, !PT ;  /* 0x0000000b2b2b7c10 */ /* 0x000fca00087fe4ff */
[----:B------:R-:W3:Y:S01]  /*6500*/  LDG.E R59, desc[UR12][R42.64] ;  /* 0x0000000c2a3b7981 */ /* 0x000ee2000c1e1900 */
[----:B------:R-:W-:-:S04]  /*6510*/  IADD3 R38, P0, R42, UR6, RZ ;  /* 0x000000062a267c10 */ /* 0x000fc8000ff1e0ff */
[----:B------:R-:W-:-:S05]  /*6520*/  IADD3.X R39, R43, UR11, RZ, P0, !PT ;  /* 0x0000000b2b277c10 */ /* 0x000fca00087fe4ff */
[----:B------:R0:W4:Y:S02]  /*6530*/  LDG.E R58, desc[UR12][R38.64] ;  /* 0x0000000c263a7981 */ /* 0x000124000c1e1900 */
[----:B0-----:R-:W-:-:S04]  /*6540*/  IADD3 R38, P0, R38, UR6, RZ ;  /* 0x0000000626267c10 */ /* 0x001fc8000ff1e0ff */
[----:B------:R-:W-:Y:S02]  /*6550*/  IADD3.X R39, R39, UR11, RZ, P0, !PT ;  /* 0x0000000b27277c10 */ /* 0x000fe400087fe4ff */
[----:B------:R-:W-:-:S04]  /*6560*/  IADD3 R60, P0, R38, UR6, RZ ;  /* 0x00000006263c7c10 */ /* 0x000fc8000ff1e0ff */
[----:B------:R-:W-:Y:S02]  /*6570*/  IADD3.X R61, R39, UR11, RZ, P0, !PT ;  /* 0x0000000b273d7c10 */ /* 0x000fe400087fe4ff */
[----:B------:R-:W-:-:S03]  /*6580*/  IADD3 R56, P0, R60, UR6, RZ ;  /* 0x000000063c387c10 */ /* 0x000fc6000ff1e0ff */
[----:B------:R-:W5:Y:S01]  /*6590*/  LDG.E R60, desc[UR12][R60.64] ;  /* 0x0000000c3c3c7981 */ /* 0x000f62000c1e1900 */
[----:B--2---:R-:W-:Y:S01]  /*65a0*/  FADD.FTZ R42, R50, R57 ;  /* 0x00000039322a7221 */ /* 0x004fe20000010000 */
[----:B------:R-:W-:Y:S02]  /*65b0*/  IADD3.X R57, R61, UR11, RZ, P0, !PT ;  /* 0x0000000b3d397c10 */ /* 0x000fe400087fe4ff */
[----:B------:R0:W2:Y:S01]  /*65c0*/  LDG.E R50, desc[UR12][R38.64] ;  /* 0x0000000c26327981 */ /* 0x0000a2000c1e1900 */
[----:B---3--:R-:W-:Y:S01]  /*65d0*/  FADD.FTZ R59, R42, R59 ;  /* 0x0000003b2a3b7221 */ /* 0x008fe20000010000 */
[----:B------:R-:W-:Y:S02]  /*65e0*/  IADD3 R42, P0, R56, UR6, RZ ;  /* 0x00000006382a7c10 */ /* 0x000fe4000ff1e0ff */
[----:B------:R-:W3:Y:S02]  /*65f0*/  LDG.E R56, desc[UR12][R56.64] ;  /* 0x0000000c38387981 */ /* 0x000ee4000c1e1900 */
[----:B------:R-:W-:-:S02]  /*6600*/  IADD3.X R43, R57, UR11, RZ, P0, !PT ;  /* 0x0000000b392b7c10 */ /* 0x000fc400087fe4ff */
[----:B0-----:R-:W-:-:S03]  /*6610*/  IADD3 R38, P0, R42, UR6, RZ ;  /* 0x000000062a267c10 */ /* 0x001fc6000ff1e0ff */
[----:B------:R-:W3:Y:S01]  /*6620*/  LDG.E R42, desc[UR12][R42.64] ;  /* 0x0000000c2a2a7981 */ /* 0x000ee2000c1e1900 */
[----:B------:R-:W-:Y:S01]  /*6630*/  IADD3.X R39, R43, UR11, RZ, P0, !PT ;  /* 0x0000000b2b277c10 */ /* 0x000fe200087fe4ff */
[----:B----4-:R-:W-:-:S04]  /*6640*/  FADD.FTZ R59, R59, R58 ;  /* 0x0000003a3b3b7221 */ /* 0x010fc80000010000 */
[----:B------:R-:W4:Y:S01]  /*6650*/  LDG.E R58, desc[UR12][R38.64] ;  /* 0x0000000c263a7981 */ /* 0x000f22000c1e1900 */
[----:B------:R-:W-:Y:S01]  /*6660*/  PLOP3.LUT P0, PT, PT, PT, PT, 0x8, 0x0 ;  /* 0x000000000000781c */ /* 0x000fe20003f0e170 */
[----:B------:R-:W-:Y:S01]  /*6670*/  VIADD R53, R53, 0x8 ;  /* 0x0000000835357836 */ /* 0x000fe20000000000 */
[----:B------:R-:W-:Y:S01]  /*6680*/  IADD3 R54, R54, -0x8, RZ ;  /* 0xfffffff836367810 */ /* 0x000fe20007ffe0ff */
[----:B--2---:R-:W-:-:S04]  /*6690*/  FADD.FTZ R59, R59, R50 ;  /* 0x000000323b3b7221 */ /* 0x004fc80000010000 */
[----:B-----5:R-:W-:-:S04]  /*66a0*/  FADD.FTZ R59, R59, R60 ;  /* 0x0000003c3b3b7221 */ /* 0x020fc80000010000 */
[----:B---3--:R-:W-:Y:S01]  /*66b0*/  FADD.FTZ R59, R59, R56 ;  /* 0x000000383b3b7221 */ /* 0x008fe20000010000 */
[----:B------:R-:W-:-:S03]  /*66c0*/  IADD3 R56, P2, R38, UR6, RZ ;  /* 0x0000000626387c10 */ /* 0x000fc6000ff5e0ff */
[----:B------:R-:W-:Y:S01]  /*66d0*/  FADD.FTZ R59, R59, R42 ;  /* 0x0000002a3b3b7221 */ /* 0x000fe20000010000 */
[----:B------:R-:W-:-:S03]  /*66e0*/  IADD3.X R43, R39, UR11, RZ, P2, !PT ;  /* 0x0000000b272b7c10 */ /* 0x000fc600097fe4ff */
[----:B----4-:R-:W-:-:S07]  /*66f0*/  FADD.FTZ R50, R59, R58 ;  /* 0x0000003a3b327221 */ /* 0x010fce0000010000 */
.L_x_978:
[----:B------:R-:W-:Y:S05]  /*6700*/  BSYNC B6 ;  /* 0x0000000000067941 */ /* 0x000fea0003800000 */
.L_x_977:
[----:B------:R-:W-:-:S13]  /*6710*/  ISETP.NE.OR P0, PT, R54, -0x1, P0 ;  /* 0xffffffff3600780c */ /* 0x000fda0000705670 */
[----:B------:R-:W-:Y:S05]  /*6720*/  @!P0 BREAK B5 ;  /* 0x0000000000058942 */ /* 0x000fea0003800000 */
[----:B------:R-:W-:Y:S05]  /*6730*/  @!P0 BRA `(.L_x_971) ;  /* 0x0000000000688947 */ /* 0x000fea0003800000 */
.L_x_973:
[----:B------:R-:W-:Y:S05]  /*6740*/  BSYNC B5 ;  /* 0x0000000000057941 */ /* 0x000fea0003800000 */
.L_x_972:
[----:B------:R-:W0:Y:S02]  /*6750*/  LDC.64 R38, c[0x0][0x260] ;  /* 0x00009800ff267b82 */ /* 0x000e240000000a00 */
[C---:B0-----:R-:W-:Y:S01]  /*6760*/  SHF.L.U64.HI R57, R38.reuse, 0x2, R39 ;  /* 0x0000000226397819 */ /* 0x041fe20000010227 */
[----:B------:R-:W-:-:S07]  /*6770*/  IMAD.SHL.U32 R59, R38, 0x4, RZ ;  /* 0x00000004263b7824 */ /* 0x000fce00078e00ff */
.L_x_979:
[----:B------:R-:W-:Y:S01]  /*6780*/  IADD3 R38, P0, R56, R59, RZ ;  /* 0x0000003b38267210 */ /* 0x000fe20007f1e0ff */
[----:B------:R-:W-:Y:S01]  /*6790*/  IMAD.MOV.U32 R61, RZ, RZ, R43 ;  /* 0x000000ffff3d7224 */ /* 0x000fe200078e002b */
[----:B------:R-:W-:Y:S02]  /*67a0*/  MOV R60, R56 ;  /* 0x00000038003c7202 */ /* 0x000fe40000000f00 */
[----:B------:R-:W-:Y:S02]  /*67b0*/  IADD3.X R39, R43, R57, RZ, P0, !PT ;  /* 0x000000392b277210 */ /* 0x000fe400007fe4ff */
[-C--:B------:R-:W-:Y:S01]  /*67c0*/  IADD3 R42, P0, R38, R59.reuse, RZ ;  /* 0x0000003b262a7210 */ /* 0x080fe20007f1e0ff */
[----:B------:R-:W2:Y:S04]  /*67d0*/  LDG.E R61, desc[UR12][R60.64] ;  /* 0x0000000c3c3d7981 */ /* 0x000ea8000c1e1900 */
[----:B------:R0:W3:Y:S01]  /*67e0*/  LDG.E R56, desc[UR12][R38.64] ;  /* 0x0000000c26387981 */ /* 0x0000e2000c1e1900 */
[----:B------:R-:W-:Y:S01]  /*67f0*/  IMAD.X R43, R39, 0x1, R57, P0 ;  /* 0x00000001272b7824 */ /* 0x000fe200000e0639 */
[----:B0-----:R-:W-:-:S04]  /*6800*/  IADD3 R38, P0, R42, R59, RZ ;  /* 0x0000003b2a267210 */ /* 0x001fc80007f1e0ff */
[----:B------:R0:W4:Y:S01]  /*6810*/  LDG.E R42, desc[UR12][R42.64] ;  /* 0x0000000c2a2a7981 */ /* 0x000122000c1e1900 */
[----:B------:R-:W-:-:S05]  /*6820*/  IADD3.X R39, R43, R57, RZ, P0, !PT ;  /* 0x000000392b277210 */ /* 0x000fca00007fe4ff */
[----:B------:R-:W5:Y:S01]  /*6830*/  LDG.E R58, desc[UR12][R38.64] ;  /* 0x0000000c263a7981 */ /* 0x000f62000c1e1900 */
[----:B------:R-:W-:-:S05]  /*6840*/  VIADD R54, R54, 0xfffffffc ;  /* 0xfffffffc36367836 */ /* 0x000fca0000000000 */
[----:B------:R-:W-:Y:S02]  /*6850*/  ISETP.NE.AND P0, PT, R54, -0x1, PT ;  /* 0xffffffff3600780c */ /* 0x000fe40003f05270 */
[----:B------:R-:W-:Y:S01]  /*6860*/  IADD3 R53, R53, 0x4, RZ ;  /* 0x0000000435357810 */ /* 0x000fe20007ffe0ff */
[----:B--2---:R-:W-:-:S04]  /*6870*/  FADD.FTZ R50, R61, R50 ;  /* 0x000000323d327221 */ /* 0x004fc80000010000 */
[----:B---3--:R-:W-:Y:S01]  /*6880*/  FADD.FTZ R61, R50, R56 ;  /* 0x00000038323d7221 */ /* 0x008fe20000010000 */
[----:B------:R-:W-:-:S05]  /*6890*/  IADD3 R56, P2, R38, R59, RZ ;  /* 0x0000003b26387210 */ /* 0x000fca0007f5e0ff */
[----:B0-----:R-:W-:Y:S02]  /*68a0*/  IMAD.X R43, R39, 0x1, R57, P2 ;  /* 0x00000001272b7824 */ /* 0x001fe400010e0639 */
[----:B----4-:R-:W-:-:S04]  /*68b0*/  FADD.FTZ R61, R61, R42 ;  /* 0x0000002a3d3d7221 */ /* 0x010fc80000010000 */
[----:B-----5:R-:W-:Y:S01]  /*68c0*/  FADD.FTZ R50, R61, R58 ;  /* 0x0000003a3d327221 */ /* 0x020fe20000010000 */
[----:B------:R-:W-:Y:S06]  /*68d0*/  @P0 BRA `(.L_x_979) ;  /* 0xfffffffc00a80947 */ /* 0x000fec000383ffff */
.L_x_971:
[----:B------:R-:W-:Y:S05]  /*68e0*/  BSYNC B4 ;  /* 0x0000000000047941 */ /* 0x000fea0003800000 */
.L_x_970:
[----:B------:R-:W-:-:S13]  /*68f0*/  LOP3.LUT P0, RZ, R2, 0x3, RZ, 0xc0, !PT ;  /* 0x0000000302ff7812 */ /* 0x000fda000780c0ff */
[----:B------:R-:W-:Y:S05]  /*6900*/  @!P0 BRA `(.L_x_969) ;  /* 0x0000000000948947 */ /* 0x000fea0003800000 */
[----:B------:R-:W0:Y:S01]  /*6910*/  LDC.64 R38, c[0x0][0x260] ;  /* 0x00009800ff267b82 */ /* 0x000e220000000a00 */
[----:B------:R-:W-:-:S04]  /*6920*/  IADD3 R53, R53, R44, RZ ;  /* 0x0000002c35357210 */ /* 0x000fc80007ffe0ff */
[----:B------:R-:W-:-:S03]  /*6930*/  SHF.R.S32.HI R21, RZ, 0x1f, R53 ;  /* 0x0000001fff157819 */ /* 0x000fc60000011435 */
[----:B------:R-:W1:Y:S02]  /*6940*/  LDC.64 R42, c[0x0][0x210] ;  /* 0x00008400ff2a7b82 */ /* 0x000e640000000a00 */
[-C--:B0-----:R-:W-:Y:S02]  /*6950*/  IMAD R54, R21, R38.reuse, RZ ;  /* 0x0000002615367224 */ /* 0x081fe400078e02ff */
[----:B------:R-:W-:Y:S02]  /*6960*/  IMAD.MOV.U32 R21, RZ, RZ, R55 ;  /* 0x000000ffff157224 */ /* 0x000fe400078e0037 */
[C---:B------:R-:W-:Y:S02]  /*6970*/  IMAD R55, R53.reuse, R39, R54 ;  /* 0x0000002735377224 */ /* 0x040fe400078e0236 */
[----:B------:R-:W-:-:S05]  /*6980*/  IMAD.WIDE.U32 R56, R53, R38, R20 ;  /* 0x0000002635387225 */ /* 0x000fca00078e0014 */
[----:B------:R-:W-:Y:S02]  /*6990*/  IADD3 R55, R57, R55, RZ ;  /* 0x0000003739377210 */ /* 0x000fe40007ffe0ff */
[----:B-1----:R-:W-:-:S04]  /*69a0*/  LEA R54, P0, R56, R42, 0x2 ;  /* 0x0000002a38367211 */ /* 0x002fc800078010ff */
[----:B------:R-:W-:-:S06]  /*69b0*/  LEA.HI.X R55, R56, R43, R55, 0x2, P0 ;  /* 0x0000002b38377211 */ /* 0x000fcc00000f1437 */
[----:B------:R-:W2:Y:S01]  /*69c0*/  LDG.E R55, desc[UR12][R54.64] ;  /* 0x0000000c36377981 */ /* 0x000ea2000c1e1900 */
[----:B------:R-:W-:-:S04]  /*69d0*/  LOP3.LUT R56, R2, 0x3, RZ, 0xc0, !PT ;  /* 0x0000000302387812 */ /* 0x000fc800078ec0ff */
[----:B------:R-:W-:Y:S01]  /*69e0*/  ISETP.NE.AND P0, PT, R56, 0x1, PT ;  /* 0x000000013800780c */ /* 0x000fe20003f05270 */
[----:B--2---:R-:W-:-:S12]  /*69f0*/  FADD.FTZ R50, R50, R55 ;  /* 0x0000003732327221 */ /* 0x004fd80000010000 */
[----:B------:R-:W-:Y:S05]  /*6a00*/  @!P0 BRA `(.L_x_969) ;  /* 0x0000000000548947 */ /* 0x000fea0003800000 */
[----:B------:R-:W-:Y:S01]  /*6a10*/  ISETP.NE.AND P0, PT, R56, 0x2, PT ;  /* 0x000000023800780c */ /* 0x000fe20003f05270 */
[----:B------:R-:W-:-:S05]  /*6a20*/  VIADD R55, R53, 0x1 ;  /* 0x0000000135377836 */ /* 0x000fca0000000000 */
[----:B------:R-:W-:-:S05]  /*6a30*/  SHF.R.S32.HI R59, RZ, 0x1f, R55 ;  /* 0x0000001fff3b7819 */ /* 0x000fca0000011437 */
[-C--:B------:R-:W-:Y:S02]  /*6a40*/  IMAD R54, R59, R38.reuse, RZ ;  /* 0x000000263b367224 */ /* 0x080fe400078e02ff */
[----:B------:R-:W-:Y:S02]  /*6a50*/  @P0 IADD3 R57, R53, 0x2, RZ ;  /* 0x0000000235390810 */ /* 0x000fe40007ffe0ff */
[C---:B------:R-:W-:Y:S02]  /*6a60*/  IMAD R53, R55.reuse, R39, R54 ;  /* 0x0000002737357224 */ /* 0x040fe400078e0236 */
[----:B------:R-:W-:Y:S01]  /*6a70*/  @P0 SHF.R.S32.HI R59, RZ, 0x1f, R57 ;  /* 0x0000001fff3b0819 */ /* 0x000fe20000011439 */
[----:B------:R-:W-:-:S04]  /*6a80*/  IMAD.WIDE.U32 R54, R55, R38, R20 ;  /* 0x0000002637367225 */ /* 0x000fc800078e0014 */
[-C--:B------:R-:W-:Y:S02]  /*6a90*/  @P0 IMAD R56, R59, R38.reuse, RZ ;  /* 0x000000263b380224 */ /* 0x080fe400078e02ff */
[----:B------:R-:W-:Y:S01]  /*6aa0*/  @P0 IMAD.WIDE.U32 R20, R57, R38, R20 ;  /* 0x0000002639140225 */ /* 0x000fe200078e0014 */
[----:B------:R-:W-:-:S03]  /*6ab0*/  LEA R38, P2, R54, R42, 0x2 ;  /* 0x0000002a36267211 */ /* 0x000fc600078410ff */
[----:B------:R-:W-:Y:S01]  /*6ac0*/  @P0 IMAD R57, R57, R39, R56 ;  /* 0x0000002739390224 */ /* 0x000fe200078e0238 */
[----:B------:R-:W-:Y:S01]  /*6ad0*/  @P0 LEA R42, P3, R20, R42, 0x2 ;  /* 0x0000002a142a0211 */ /* 0x000fe200078610ff */
[----:B------:R-:W-:-:S03]  /*6ae0*/  IMAD.IADD R53, R55, 0x1, R53 ;  /* 0x0000000137357824 */ /* 0x000fc600078e0235 */
[----:B------:R-:W-:Y:S02]  /*6af0*/  @P0 IADD3 R21, R21, R57, RZ ;  /* 0x0000003915150210 */ /* 0x000fe40007ffe0ff */
[-C--:B------:R-:W-:Y:S02]  /*6b00*/  LEA.HI.X R39, R54, R43.reuse, R53, 0x2, P2 ;  /* 0x0000002b36277211 */ /* 0x080fe400010f1435 */
[----:B------:R-:W-:-:S04]  /*6b10*/  @P0 LEA.HI.X R43, R20, R43, R21, 0x2, P3 ;  /* 0x0000002b142b0211 */ /* 0x000fc800018f1415 */
[----:B------:R-:W2:Y:S04]  /*6b20*/  LDG.E R39, desc[UR12][R38.64] ;  /* 0x0000000c26277981 */ /* 0x000ea8000c1e1900 */
[----:B------:R-:W3:Y:S01]  /*6b30*/  @P0 LDG.E R43, desc[UR12][R42.64] ;  /* 0x0000000c2a2b0981 */ /* 0x000ee2000c1e1900 */
[----:B--2---:R-:W-:-:S04]  /*6b40*/  FADD.FTZ R50, R50, R39 ;  /* 0x0000002732327221 */ /* 0x004fc80000010000 */
[----:B---3--:R-:W-:-:S07]  /*6b50*/  @P0 FADD.FTZ R50, R50, R43 ;  /* 0x0000002b32320221 */ /* 0x008fce0000010000 */
.L_x_969:
[----:B------:R-:W-:Y:S05]  /*6b60*/  BSYNC B3 ;  /* 0x0000000000037941 */ /* 0x000fea0003800000 */
.L_x_968:
[----:B------:R-:W-:-:S05]  /*6b70*/  VIADD R45, R45, 0x1 ;  /* 0x000000012d2d7836 */ /* 0x000fca0000000000 */
[----:B------:R-:W-:-:S13]  /*6b80*/  ISETP.GE.AND P0, PT, R45, R23, PT ;  /* 0x000000172d00720c */ /* 0x000fda0003f06270 */
[----:B------:R-:W-:Y:S05]  /*6b90*/  @!P0 BRA `(.L_x_980) ;  /* 0xfffffff000948947 */ /* 0x000fea000383ffff */
.L_x_967:
[----:B------:R-:W-:Y:S05]  /*6ba0*/  BSYNC B2 ;  /* 0x0000000000027941 */ /* 0x000fea0003800000 */
.L_x_966:
[----:B------:R-:W-:-:S04]  /*6bb0*/  IADD3 R49, R49, 0x1, RZ ;  /* 0x0000000131317810 */ /* 0x000fc80007ffe0ff */
[----:B------:R-:W-:-:S13]  /*6bc0*/  ISETP.GE.AND P0, PT, R49, R8, PT ;  /* 0x000000083100720c */ /* 0x000fda0003f06270 */
[----:B------:R-:W-:Y:S05]  /*6bd0*/  @!P0 BRA `(.L_x_981) ;  /* 0xfffffff000488947 */ /* 0x000fea000383ffff */
[----:B------:R-:W-:Y:S05]  /*6be0*/  BSYNC B1 ;  /* 0x0000000000017941 */ /* 0x000fea0003800000 */
.L_x_965:
[----:B------:R-:W-:Y:S01]  /*6bf0*/  IMAD R2, R15, R2, RZ ;  /* 0x000000020f027224 */ /* 0x000fe200078e02ff */
[----:B------:R-:W-:Y:S01]  /*6c00*/  ULDC UR6, c[0x0][0x234] ;  /* 0x00008d0000067ab9 */ /* 0x000fe20000000800 */
[----:B------:R-:W-:-:S03]  /*6c10*/  VIADD R40, R40, UR14 ;  /* 0x0000000e28287c36 */ /* 0x000fc60008000000 */
[----:B------:R-:W-:Y:S02]  /*6c20*/  I2FP.F32.S32 R2, R2 ;  /* 0x0000000200027245 */ /* 0x000fe40000201400 */
[----:B------:R-:W-:Y:S02]  /*6c30*/  ISETP.GE.AND P0, PT, R40, UR6, PT ;  /* 0x0000000628007c0c */ /* 0x000fe4000bf06270 */
[----:B------:R-:W0:Y:S02]  /*6c40*/  MUFU.RCP R17, R2 ;  /* 0x0000000200117308 */ /* 0x000e240000001000 */
[----:B0-----:R-:W-:-:S05]  /*6c50*/  FMUL.FTZ R17, R50, R17 ;  /* 0x0000001132117220 */ /* 0x001fca0000410000 */
[----:B------:R0:W-:Y:S04]  /*6c60*/  STG.E desc[UR12][R18.64], R17 ;  /* 0x0000001112007986 */ /* 0x0001e8000c10190c */
[----:B------:R-:W-:Y:S05]  /*6c70*/  @!P0 BRA `(.L_x_982) ;  /* 0xffffffe400dc8947 */ /* 0x000fea000383ffff */
.L_x_886:
[----:B------:R-:W-:Y:S05]  /*6c80*/  BSYNC B0 ;  /* 0x0000000000007941 */ /* 0x000fea0003800000 */
.L_x_885:
[----:B------:R-:W-:Y:S01]  /*6c90*/  IADD3 R0, R0, UR7, RZ ;  /* 0x0000000700007c10 */ /* 0x000fe2000fffe0ff */
[----:B------:R-:W-:-:S03]  /*6ca0*/  ULDC UR6, c[0x0][0x230] ;  /* 0x00008c0000067ab9 */ /* 0x000fc60000000800 */
[----:B------:R-:W-:-:S13]  /*6cb0*/  ISETP.GE.AND P0, PT, R0, UR6, PT ;  /* 0x0000000600007c0c */ /* 0x000fda000bf06270 */
[----:B------:R-:W-:Y:S05]  /*6cc0*/  @!P0 BRA `(.L_x_983) ;  /* 0xffffffa400748947 */ /* 0x000fea000383ffff */
[----:B------:R-:W-:Y:S05]  /*6cd0*/  EXIT ;  /* 0x000000000000794d */ /* 0x000fea0003800000 */
        .weak           $__internal_12_$__cuda_sm20_div_s64
        .type           $__internal_12_$__cuda_sm20_div_s64,@function
        .size           $__internal_12_$__cuda_sm20_div_s64,(.L_x_1137 - $__internal_12_$__cuda_sm20_div_s64)
$__internal_12_$__cuda_sm20_div_s64:
[-C--:B------:R-:W-:Y:S02]  /*6ce0*/  IADD3 R39, P1, RZ, -R18.reuse, RZ ;  /* 0x80000012ff277210 */ /* 0x080fe40007f3e0ff */
[----:B------:R-:W-:Y:S02]  /*6cf0*/  ISETP.GE.AND P0, PT, R17, RZ, PT ;  /* 0x000000ff1100720c */ /* 0x000fe40003f06270 */
[----:B------:R-:W-:Y:S01]  /*6d00*/  ISETP.GE.AND P3, PT, R19, RZ, PT ;  /* 0x000000ff1300720c */ /* 0x000fe20003f66270 */
[----:B------:R-:W-:Y:S01]  /*6d10*/  IMAD.X R20, RZ, RZ, ~R17, P1 ;  /* 0x000000ffff147224 */ /* 0x000fe200008e0e11 */
[----:B------:R-:W-:Y:S02]  /*6d20*/  SEL R38, R39, R18, !P0 ;  /* 0x0000001227267207 */ /* 0x000fe40004000000 */
[----:B------:R-:W-:Y:S02]  /*6d30*/  IADD3 R49, P4, RZ, -R48, RZ ;  /* 0x80000030ff317210 */ /* 0x000fe40007f9e0ff */
[----:B------:R-:W-:-:S02]  /*6d40*/  SEL R39, R20, R17, !P0 ;  /* 0x0000001114277207 */ /* 0x000fc40004000000 */
[----:B------:R-:W-:Y:S01]  /*6d50*/  SEL R49, R49, R48, !P3 ;  /* 0x0000003031317207 */ /* 0x000fe20005800000 */
[----:B------:R-:W-:Y:S01]  /*6d60*/  IMAD.X R48, RZ, RZ, ~R19, P4 ;  /* 0x000000ffff307224 */ /* 0x000fe200020e0e13 */
        /* <DEDUP_REMOVED lines=24> */
[----:B------:R-:W-:-:S04]  /*6ef0*/  IMAD.WIDE.U32 R50, P0, R51, R46, R50 ;  /* 0x0000002e33327225 */ /* 0x000fc80007800032 */
[C---:B------:R-:W-:Y:S02]  /*6f00*/  IMAD R45, R21.reuse, R46, RZ ;  /* 0x0000002e152d7224 */ /* 0x040fe400078e02ff */
[----:B------:R-:W-:-:S04]  /*6f10*/  IMAD.HI.U32 R20, P1, R21, R20, R50 ;  /* 0x0000001415147227 */ /* 0x000fc80007820032 */
[----:B------:R-:W-:Y:S01]  /*6f20*/  IMAD.HI.U32 R46, R21, R46, RZ ;  /* 0x0000002e152e7227 */ /* 0x000fe200078e00ff */
[----:B------:R-:W-:Y:S02]  /*6f30*/  IADD3 R20, P2, R45, R20, RZ ;  /* 0x000000142d147210 */ /* 0x000fe40007f5e0ff */
[----:B------:R-:W-:Y:S01]  /*6f40*/  SEL R45, R48, R19, !P3 ;  /* 0x00000013302d7207 */ /* 0x000fe20005800000 */
[----:B------:R-:W-:Y:S01]  /*6f50*/  IMAD.MOV.U32 R51, RZ, RZ, RZ ;  /* 0x000000ffff337224 */ /* 0x000fe200078e00ff */
[----:B------:R-:W-:Y:S01]  /*6f60*/  IADD3.X R46, R46, R21, RZ, P0, !PT ;  /* 0x000000152e2e7210 */ /* 0x000fe200007fe4ff */
[C---:B------:R-:W-:Y:S01]  /*6f70*/  IMAD.HI.U32 R50, R20.reuse, R49, RZ ;  /* 0x0000003114327227 */ /* 0x040fe200078e00ff */
[----:B------:R-:W-:Y:S02]  /*6f80*/  LOP3.LUT R19, R17, R19, RZ, 0x3c, !PT ;  /* 0x0000001311137212 */ /* 0x000fe400078e3cff */
[----:B------:R-:W-:Y:S01]  /*6f90*/  IADD3.X R46, RZ, RZ, R46, P2, P1 ;  /* 0x000000ffff2e7210 */ /* 0x000fe200017e242e */
[----:B------:R-:W-:-:S04]  /*6fa0*/  IMAD.WIDE.U32 R50, R20, R45, R50 ;  /* 0x0000002d14327225 */ /* 0x000fc800078e0032 */
[C---:B------:R-:W-:Y:S02]  /*6fb0*/  IMAD R20, R46.reuse, R45, RZ ;  /* 0x0000002d2e147224 */ /* 0x040fe400078e02ff */
[----:B------:R-:W-:-:S04]  /*6fc0*/  IMAD.HI.U32 R21, P0, R46, R49, R50 ;  /* 0x000000312e157227 */ /* 0x000fc80007800032 */
[----:B------:R-:W-:Y:S01]  /*6fd0*/  IMAD.HI.U32 R46, R46, R45, RZ ;  /* 0x0000002d2e2e7227 */ /* 0x000fe200078e00ff */
[----:B------:R-:W-:-:S04]  /*6fe0*/  IADD3 R20, P1, R20, R21, RZ ;  /* 0x0000001514147210 */ /* 0x000fc80007f3e0ff */
[----:B------:R-:W-:Y:S01]  /*6ff0*/  IADD3.X R21, R46, RZ, RZ, P0, !PT ;  /* 0x000000ff2e157210 */ /* 0x000fe200007fe4ff */
[C---:B------:R-:W-:Y:S01]  /*7000*/  IMAD.WIDE.U32 R50, R20.reuse, R38, RZ ;  /* 0x0000002614327225 */ /* 0x040fe200078e00ff */
[----:B------:R-:W-:-:S03]  /*7010*/  IADD3 R47, P2, R20, 0x1, RZ ;  /* 0x00000001142f7810 */ /* 0x000fc60007f5e0ff */
[----:B------:R-:W-:Y:S01]  /*7020*/  IMAD.X R21, RZ, RZ, R21, P1 ;  /* 0x000000ffff157224 */ /* 0x000fe200008e0615 */
[----:B------:R-:W-:Y:S01]  /*7030*/  IADD3 R49, P1, -R50, R49, RZ ;  /* 0x0000003132317210 */ /* 0x000fe20007f3e1ff */
[----:B------:R-:W-:-:S03]  /*7040*/  IMAD R46, R20, R39, R51 ;  /* 0x00000027142e7224 */ /* 0x000fc600078e0233 */
[-C--:B------:R-:W-:Y:S01]  /*7050*/  ISETP.GE.U32.AND P0, PT, R49, R38.reuse, PT ;  /* 0x000000263100720c */ /* 0x080fe20003f06070 */
[----:B------:R-:W-:-:S05]  /*7060*/  IMAD R46, R21, R38, R46 ;  /* 0x00000026152e7224 */ /* 0x000fca00078e022e */
[----:B------:R-:W-:Y:S02]  /*7070*/  IADD3.X R45, ~R46, R45, RZ, P1, !PT ;  /* 0x0000002d2e2d7210 */ /* 0x000fe40000ffe5ff */
[----:B------:R-:W-:Y:S02]  /*7080*/  IADD3 R48, P1, R49, -R38, RZ ;  /* 0x8000002631307210 */ /* 0x000fe40007f3e0ff */
[----:B------:R-:W-:-:S03]  /*7090*/  ISETP.GE.U32.AND.EX P0, PT, R45, R39, PT, P0 ;  /* 0x000000272d00720c */ /* 0x000fc60003f06100 */
[----:B------:R-:W-:Y:S01]  /*70a0*/  IMAD.X R46, R45, 0x1, ~R39, P1 ;  /* 0x000000012d2e7824 */ /* 0x000fe200008e0e27 */
[----:B------:R-:W-:Y:S02]  /*70b0*/  SEL R49, R48, R49, P0 ;  /* 0x0000003130317207 */ /* 0x000fe40000000000 */
[----:B------:R-:W-:Y:S02]  /*70c0*/  IADD3.X R48, RZ, R21, RZ, P2, !PT ;  /* 0x00000015ff307210 */ /* 0x000fe400017fe4ff */
[----:B------:R-:W-:Y:S02]  /*70d0*/  SEL R47, R47, R20, P0 ;  /* 0x000000142f2f7207 */ /* 0x000fe40000000000 */
[----:B------:R-:W-:Y:S02]  /*70e0*/  SEL R45, R46, R45, P0 ;  /* 0x0000002d2e2d7207 */ /* 0x000fe40000000000 */
[----:B------:R-:W-:Y:S01]  /*70f0*/  ISETP.GE.U32.AND P1, PT, R49, R38, PT ;  /* 0x000000263100720c */ /* 0x000fe20003f26070 */
[----:B------:R-:W-:Y:S01]  /*7100*/  IMAD.MOV.U32 R38, RZ, RZ, R2 ;  /* 0x000000ffff267224 */ /* 0x000fe200078e0002 */
[----:B------:R-:W-:-:S02]  /*7110*/  SEL R48, R48, R21, P0 ;  /* 0x0000001530307207 */ /* 0x000fc40000000000 */
[----:B------:R-:W-:Y:S02]  /*7120*/  IADD3 R20, P2, R47, 0x1, RZ ;  /* 0x000000012f147810 */ /* 0x000fe40007f5e0ff */
[----:B------:R-:W-:Y:S01]  /*7130*/  ISETP.GE.U32.AND.EX P0, PT, R45, R39, PT, P1 ;  /* 0x000000272d00720c */ /* 0x000fe20003f06110 */
[----:B------:R-:W-:Y:S01]  /*7140*/  HFMA2.MMA R39, -RZ, RZ, 0, 0 ;  /* 0x00000000ff277435 */ /* 0x000fe200000001ff */
[----:B------:R-:W-:Y:S01]  /*7150*/  ISETP.GE.AND P1, PT, R19, RZ, PT ;  /* 0x000000ff1300720c */ /* 0x000fe20003f26270 */
[----:B------:R-:W-:Y:S01]  /*7160*/  IMAD.X R21, RZ, RZ, R48, P2 ;  /* 0x000000ffff157224 */ /* 0x000fe200010e0630 */
[----:B------:R-:W-:-:S04]  /*7170*/  SEL R20, R20, R47, P0 ;  /* 0x0000002f14147207 */ /* 0x000fc80000000000 */
[----:B------:R-:W-:Y:S02]  /*7180*/  SEL R48, R21, R48, P0 ;  /* 0x0000003015307207 */ /* 0x000fe40000000000 */
[----:B------:R-:W-:Y:S02]  /*7190*/  IADD3 R21, P2, RZ, -R20, RZ ;  /* 0x80000014ff157210 */ /* 0x000fe40007f5e0ff */
[----:B------:R-:W-:Y:S02]  /*71a0*/  ISETP.NE.U32.AND P0, PT, R18, RZ, PT ;  /* 0x000000ff1200720c */ /* 0x000fe40003f05070 */
[----:B------:R-:W-:Y:S02]  /*71b0*/  IADD3.X R19, RZ, ~R48, RZ, P2, !PT ;  /* 0x80000030ff137210 */ /* 0x000fe400017fe4ff */
[----:B------:R-:W-:Y:S02]  /*71c0*/  ISETP.NE.AND.EX P0, PT, R17, RZ, PT, P0 ;  /* 0x000000ff1100720c */ /* 0x000fe40003f05300 */
[----:B------:R-:W-:-:S02]  /*71d0*/  SEL R21, R21, R20, !P1 ;  /* 0x0000001415157207 */ /* 0x000fc40004800000 */
[----:B------:R-:W-:Y:S02]  /*71e0*/  SEL R19, R19, R48, !P1 ;  /* 0x0000003013137207 */ /* 0x000fe40004800000 */
[----:B------:R-:W-:Y:S02]  /*71f0*/  SEL R21, R21, 0xffffffff, P0 ;  /* 0xffffffff15157807 */ /* 0x000fe40000000000 */
[----:B------:R-:W-:Y:S01]  /*7200*/  SEL R19, R19, 0xffffffff, P0 ;  /* 0xffffffff13137807 */ /* 0x000fe20000000000 */
[----:B------:R-:W-:Y:S06]  /*7210*/  RET.REL.NODEC R38 `(_ZN2at6native60_GLOBAL__N__aad4af22_27_AdaptiveAveragePooling3d_cu_866e08f919adaptiveaveragepoolIffEEvPKT_PS3_iiiiiilllllll) ;  /* 0xffffff8c26787950 */ /* 0x000fec0003c3ffff */
.L_x_984:
        /* <DEDUP_REMOVED lines=14> */
.L_x_1137:


//--------------------- .text._ZN2at6native60_GLOBAL__N__aad4af22_27_AdaptiveAveragePooling3d_cu_866e08f919adaptiveaveragepoolIddEEvPKT_PS3_iiiiiilllllll --------------------------
	.section	.text._ZN2at6native60_GLOBAL__N__aad4af22_27_AdaptiveAveragePooling3d_cu_866e08f919adaptiveaveragepoolIddEEvPKT_PS3_iiiiiilllllll,"ax",@progbits
	.align	128
.text._ZN2at6native60_GLOBAL__N__aad4af22_27_AdaptiveAveragePooling3d_cu_866e08f919adaptiveaveragepoolIddEEvPKT_PS3_iiiiiilllllll:
        .type           _ZN2at6native60_GLOBAL__N__aad4af22_27_AdaptiveAveragePooling3d_cu_866e08f919adaptiveaveragepoolIddEEvPKT_PS3_iiiiiilllllll,@function
        .size           _ZN2at6native60_GLOBAL__N__aad4af22_27_AdaptiveAveragePooling3d_cu_866e08f919adaptiveaveragepoolIddEEvPKT_PS3_iiiiiilllllll,(.L_x_1139 - _ZN2at6native60_GLOBAL__N__aad4af22_27_AdaptiveAveragePooling3d_cu_866e08f919adaptiveaveragepoolIddEEvPKT_PS3_iiiiiilllllll)
        .other          _ZN2at6native60_GLOBAL__N__aad4af22_27_AdaptiveAveragePooling3d_cu_866e08f919adaptiveaveragepoolIddEEvPKT_PS3_iiiiiilllllll,@"STO_CUDA_ENTRY STV_DEFAULT"
_ZN2at6native60_GLOBAL__N__aad4af22_27_AdaptiveAveragePooling3d_cu_866e08f919adaptiveaveragepoolIddEEvPKT_PS3_iiiiiilllllll:
        /* <DEDUP_REMOVED lines=21> */
[----:B------:R-:W-:Y:S05]  /*0150*/  CALL.REL.NOINC `($__internal_14_$__cuda_sm20_div_s64) ;  /* 0x0000007000b47944 */ /* 0x000fea0003c00000 */
[----:B------:R-:W-:Y:S01]  /*0160*/  ULDC UR4, c[0x0][0x22c] ;  /* 0x00008b0000047ab9 */ /* 0x000fe20000000800 */
[--C-:B------:R-:W-:Y:S01]  /*0170*/  IMAD.MOV R6, RZ, RZ, -R21.reuse ;  /* 0x000000ffff067224 */ /* 0x100fe200078e0a15 */
[----:B------:R-:W-:Y:S01]  /*0180*/  MOV R3, UR4 ;  /* 0x0000000400037c02 */ /* 0x000fe20008000f00 */
[----:B------:R-:W-:-:S04]  /*0190*/  IMAD.MOV.U32 R34, RZ, RZ, R21 ;  /* 0x000000ffff227224 */ /* 0x000fc800078e0015 */
[----:B------:R-:W-:Y:S01]  /*01a0*/  IMAD R6, R6, R3, UR8 ;  /* 0x0000000806067e24 */ /* 0x000fe2000f8e0203 */
[----:B------:R-:W-:Y:S06]  /*01b0*/  BRA `(.L_x_986) ;  /* 0x00000000005c7947 */ /* 0x000fec0003800000 */
.L_x_985:
        /* <DEDUP_REMOVED lines=23> */
.L_x_986:
        /* <DEDUP_REMOVED lines=11> */
[----:B------:R-:W-:Y:S05]  /*03e0*/  CALL.REL.NOINC `($__internal_14_$__cuda_sm20_div_s64) ;  /* 0x0000007000107944 */ /* 0x000fea0003c00000 */
[----:B------:R-:W-:Y:S01]  /*03f0*/  IMAD.MOV R3, RZ, RZ, -R21 ;  /* 0x000000ffff037224 */ /* 0x000fe200078e0a15 */
[----:B------:R-:W-:Y:S01]  /*0400*/  ULDC UR4, c[0x0][0x238] ;  /* 0x00008e0000047ab9 */ /* 0x000fe20000000800 */
[----:B------:R-:W-:Y:S02]  /*0410*/  MOV R4, R21 ;  /* 0x0000001500047202 */ /* 0x000fe40000000f00 */
[----:B------:R-:W-:Y:S01]  /*0420*/  IMAD R34, R3, UR4, R34 ;  /* 0x0000000403227c24 */ /* 0x000fe2000f8e0222 */
[----:B------:R-:W-:Y:S06]  /*0430*/  BRA `(.L_x_989) ;  /* 0x0000000000587947 */ /* 0x000fec0003800000 */
.L_x_988:
        /* <DEDUP_REMOVED lines=22> */
.L_x_989:
[----:B------:R-:W-:Y:S05]  /*05a0*/  BSYNC B0 ;  /* 0x0000000000007941 */ /* 0x000fea0003800000 */
.L_x_987:
        /* <DEDUP_REMOVED lines=13> */
[----:B------:R-:W-:Y:S05]  /*0680*/  CALL.REL.NOINC `($__internal_14_$__cuda_sm20_div_s64) ;  /* 0x0000006c00687944 */ /* 0x000fea0003c00000 */
        /* <DEDUP_REMOVED lines=10> */
.L_x_991:
        /* <DEDUP_REMOVED lines=23> */
.L_x_992:
[----:B------:R-:W-:Y:S05]  /*08a0*/  BSYNC B0 ;  /* 0x0000000000007941 */ /* 0x000fea0003800000 */
.L_x_990:
        /* <DEDUP_REMOVED lines=13> */
[----:B------:R-:W-:Y:S05]  /*0980*/  CALL.REL.NOINC `($__internal_14_$__cuda_sm20_div_s64) ;  /* 0x0000006800a87944 */ /* 0x000fea0003c00000 */
[----:B------:R-:W-:Y:S05]  /*0990*/  BRA `(.L_x_995) ;  /* 0x0000000000487947 */ /* 0x000fea0003800000 */
.L_x_994:
        /* <DEDUP_REMOVED lines=18> */
.L_x_995:
[----:B------:R-:W-:Y:S05]  /*0ac0*/  BSYNC B0 ;  /* 0x0000000000007941 */ /* 0x000fea0003800000 */
.L_x_993:
        /* <DEDUP_REMOVED lines=18> */
[----:B------:R-:W-:Y:S05]  /*0bf0*/  CALL.REL.NOINC `($__internal_14_$__cuda_sm20_div_s64) ;  /* 0x00000068000c7944 */ /* 0x000fea0003c00000 */
[----:B------:R-:W-:Y:S05]  /*0c00*/  BRA `(.L_x_998) ;  /* 0x00000000004c7947 */ /* 0x000fea0003800000 */
.L_x_997:
        /* <DEDUP_REMOVED lines=19> */
.L_x_998:
[----:B------:R-:W-:Y:S05]  /*0d40*/  BSYNC B0 ;  /* 0x0000000000007941 */ /* 0x000fea0003800000 */
.L_x_996:
        /* <DEDUP_REMOVED lines=85> */
.L_x_1108:
[----:B------:R-:W-:Y:S01]  /*12a0*/  SHF.R.S32.HI R15, RZ, 0x1f, R0 ;  /* 0x0000001fff0f7819 */ /* 0x000fe20000011400 */
[----:B------:R-:W-:Y:S03]  /*12b0*/  BSSY B0, `(.L_x_999) ;  /* 0x000002d000007945 */ /* 0x000fe60003800000 */
[----:B------:R-:W-:-:S04]  /*12c0*/  LOP3.LUT R2, R15, UR16, RZ, 0xfc, !PT ;  /* 0x000000100f027c12 */ /* 0x000fc8000f8efcff */
[----:B------:R-:W-:-:S13]  /*12d0*/  ISETP.NE.U32.AND P0, PT, R2, RZ, PT ;  /* 0x000000ff0200720c */ /* 0x000fda0003f05070 */
[----:B01----:R-:W-:Y:S05]  /*12e0*/  @!P0 BRA `(.L_x_1000) ;  /* 0x0000000000488947 */ /* 0x003fea0003800000 */
        /* <DEDUP_REMOVED lines=18> */
.L_x_1000:
        /* <DEDUP_REMOVED lines=23> */
.L_x_1001:
[----:B------:R-:W-:Y:S05]  /*1580*/  BSYNC B0 ;  /* 0x0000000000007941 */ /* 0x000fea0003800000 */
.L_x_999:
        /* <DEDUP_REMOVED lines=15> */
.L_x_1003:
        /* <DEDUP_REMOVED lines=18> */
.L_x_1004:
[----:B------:R-:W-:Y:S05]  /*17a0*/  BSYNC B0 ;  /* 0x0000000000007941 */ /* 0x000fea0003800000 */
.L_x_1002:
        /* <DEDUP_REMOVED lines=18> */
[----:B------:R-:W-:Y:S05]  /*18d0*/  CALL.REL.NOINC `($__internal_14_$__cuda_sm20_div_s64) ;  /* 0x0000005800d47944 */ /* 0x000fea0003c00000 */
[----:B------:R-:W-:Y:S05]  /*18e0*/  BRA `(.L_x_1007) ;  /* 0x00000000004c7947 */ /* 0x000fea0003800000 */
.L_x_1006:
        /* <DEDUP_REMOVED lines=19> */
.L_x_1007:
[----:B------:R-:W-:Y:S05]  /*1a20*/  BSYNC B0 ;  /* 0x0000000000007941 */ /* 0x000fea0003800000 */
.L_x_1005:
        /* <DEDUP_REMOVED lines=26> */
[----:B------:R-:W-:Y:S05]  /*1bd0*/  CALL.REL.NOINC `($__internal_14_$__cuda_sm20_div_s64) ;  /* 0x0000005800147944 */ /* 0x000fea0003c00000 */
        /* <DEDUP_REMOVED lines=10> */
.L_x_1014:
        /* <DEDUP_REMOVED lines=21> */
.L_x_1015:
[----:B------:R-:W-:Y:S05]  /*1dd0*/  BSYNC B2 ;  /* 0x0000000000027941 */ /* 0x000fea0003800000 */
.L_x_1013:
        /* <DEDUP_REMOVED lines=15> */
.L_x_1017:
        /* <DEDUP_REMOVED lines=18> */
.L_x_1018:
[----:B------:R-:W-:Y:S05]  /*1ff0*/  BSYNC B2 ;  /* 0x0000000000027941 */ /* 0x000fea0003800000 */
.L_x_1016:
        /* <DEDUP_REMOVED lines=13> */
[----:B------:R-:W-:Y:S05]  /*20d0*/  BRA `(.L_x_1021) ;  /* 0x00000000004c7947 */ /* 0x000fea0003800000 */
.L_x_1020:
        /* <DEDUP_REMOVED lines=19> */
.L_x_1021:
[----:B------:R-:W-:Y:S05]  /*2210*/  BSYNC B2 ;  /* 0x0000000000027941 */ /* 0x000fea0003800000 */
.L_x_1019:
[----:B------:R-:W-:Y:S01]  /*2220*/  IADD3 R2, P0, R36, R14, RZ ;  /* 0x0000000e24027210 */ /* 0x000fe20007f1e0ff */
[----:B------:R-:W-:Y:S01]  /*2230*/  ULDC.64 UR10, c[0x0][0x218] ;  /* 0x00008600000a7ab9 */ /* 0x000fe20000000a00 */
[----:B------:R-:W-:Y:S02]  /*2240*/  IADD3 R22, -R22, 0x1, R21 ;  /* 0x0000000116167810 */ /* 0x000fe40007ffe115 */
[----:B------:R-:W-:Y:S02]  /*2250*/  CS2R R38, SRZ ;  /* 0x0000000000267805 */ /* 0x000fe4000001ff00 */
[----:B------:R-:W-:Y:S01]  /*2260*/  IADD3 R32, R36, UR14, RZ ;  /* 0x0000000e24207c10 */ /* 0x000fe2000fffe0ff */
[----:B------:R-:W-:Y:S01]  /*2270*/  IMAD.X R17, R37, 0x1, R16, P0 ;  /* 0x0000000125117824 */ /* 0x000fe200000e0610 */
[----:B------:R-:W-:Y:S01]  /*2280*/  LEA R40, P0, R2, UR10, 0x3 ;  /* 0x0000000a02287c11 */ /* 0x000fe2000f8018ff */
[----:B------:R-:W-:-:S03]  /*2290*/  IMAD R22, R15, R22, RZ ;  /* 0x000000160f167224 */ /* 0x000fc600078e02ff */
[----:B------:R-:W-:Y:S01]  /*22a0*/  LEA.HI.X R41, R2, UR11, R17, 0x3, P0 ;  /* 0x0000000b02297c11 */ /* 0x000fe200080f1c11 */
[----:B------:R0:W1:Y:S01]  /*22b0*/  I2F.F64 R20, R22 ;  /* 0x0000001600147312 */ /* 0x0000620000201c00 */
[----:B------:R-:W-:Y:S01]  /*22c0*/  MOV R2, 0x22f0 ;  /* 0x000022f000027802 */ /* 0x000fe20000000f00 */
[----:B0-----:R-:W-:-:S07]  /*22d0*/  IMAD.MOV.U32 R22, RZ, RZ, R32 ;  /* 0x000000ffff167224 */ /* 0x001fce00078e0020 */
[----:B-1----:R-:W-:Y:S05]  /*22e0*/  CALL.REL.NOINC `($__internal_13_$__cuda_sm20_div_rn_f64_full) ;  /* 0x0000004800e47944 */ /* 0x002fea0003c00000 */
[----:B------:R0:W-:Y:S01]  /*22f0*/  STG.E.64 desc[UR12][R40.64], R52 ;  /* 0x0000003428007986 */ /* 0x0001e2000c101b0c */
[----:B------:R-:W-:-:S13]  /*2300*/  ISETP.NE.AND P0, PT, R13, 0x1, PT ;  /* 0x000000010d00780c */ /* 0x000fda0003f05270 */
[----:B0-----:R-:W-:Y:S05]  /*2310*/  @!P0 BRA `(.L_x_1012) ;  /* 0x0000000c00fc8947 */ /* 0x001fea0003800000 */
        /* <DEDUP_REMOVED lines=10> */
[----:B------:R-:W-:Y:S05]  /*23c0*/  CALL.REL.NOINC `($__internal_14_$__cuda_sm20_div_s64) ;  /* 0x0000005000187944 */ /* 0x000fea0003c00000 */
        /* <DEDUP_REMOVED lines=10> */
.L_x_1023:
        /* <DEDUP_REMOVED lines=23> */
.L_x_1024:
[----:B------:R-:W-:Y:S05]  /*25e0*/  BSYNC B2 ;  /* 0x0000000000027941 */ /* 0x000fea0003800000 */
.L_x_1022:
        /* <DEDUP_REMOVED lines=15> */
.L_x_1026:
        /* <DEDUP_REMOVED lines=18> */
.L_x_1027:
[----:B------:R-:W-:Y:S05]  /*2800*/  BSYNC B2 ;  /* 0x0000000000027941 */ /* 0x000fea0003800000 */
.L_x_1025:
        /* <DEDUP_REMOVED lines=14> */
.L_x_1029:
        /* <DEDUP_REMOVED lines=19> */
.L_x_1030:
[----:B------:R-:W-:Y:S05]  /*2a20*/  BSYNC B2 ;  /* 0x0000000000027941 */ /* 0x000fea0003800000 */
.L_x_1028:
[----:B------:R-:W-:Y:S01]  /*2a30*/  IADD3 R2, P0, R32, R14, RZ ;  /* 0x0000000e20027210 */ /* 0x000fe20007f1e0ff */
[----:B------:R-:W-:Y:S01]  /*2a40*/  ULDC.64 UR10, c[0x0][0x218] ;  /* 0x00008600000a7ab9 */ /* 0x000fe20000000a00 */
[----:B------:R-:W-:Y:S02]  /*2a50*/  IADD3 R22, -R22, 0x1, R21 ;  /* 0x0000000116167810 */ /* 0x000fe40007ffe115 */
[----:B------:R-:W-:Y:S02]  /*2a60*/  CS2R R38, SRZ ;  /* 0x0000000000267805 */ /* 0x000fe4000001ff00 */
[----:B------:R-:W-:Y:S01]  /*2a70*/  MOV R19, UR14 ;  /* 0x0000000e00137c02 */ /* 0x000fe20008000f00 */
[----:B------:R-:W-:Y:S01]  /*2a80*/  IMAD.X R17, R33, 0x1, R16, P0 ;  /* 0x0000000121117824 */ /* 0x000fe200000e0610 */
[----:B------:R-:W-:Y:S01]  /*2a90*/  LEA R40, P0, R2, UR10, 0x3 ;  /* 0x0000000a02287c11 */ /* 0x000fe2000f8018ff */
[----:B------:R-:W-:-:S03]  /*2aa0*/  IMAD R22, R15, R22, RZ ;  /* 0x000000160f167224 */ /* 0x000fc600078e02ff */
[----:B------:R-:W-:Y:S01]  /*2ab0*/  LEA.HI.X R41, R2, UR11, R17, 0x3, P0 ;  /* 0x0000000b02297c11 */ /* 0x000fe200080f1c11 */
[----:B------:R0:W1:Y:S01]  /*2ac0*/  I2F.F64 R20, R22 ;  /* 0x0000001600147312 */ /* 0x0000620000201c00 */
[----:B------:R-:W-:Y:S02]  /*2ad0*/  MOV R2, 0x2b00 ;  /* 0x00002b0000027802 */ /* 0x000fe40000000f00 */
[----:B0-----:R-:W-:-:S07]  /*2ae0*/  IADD3 R22, R19, UR14, R36 ;  /* 0x0000000e13167c10 */ /* 0x001fce000fffe024 */
        /* <DEDUP_REMOVED lines=25> */
.L_x_1032:
        /* <DEDUP_REMOVED lines=23> */
.L_x_1033:
[----:B------:R-:W-:Y:S05]  /*2df0*/  BSYNC B2 ;  /* 0x0000000000027941 */ /* 0x000fea0003800000 */
.L_x_1031:
        /* <DEDUP_REMOVED lines=15> */
.L_x_1035:
        /* <DEDUP_REMOVED lines=18> */
.L_x_1036:
[----:B------:R-:W-:Y:S05]  /*3010*/  BSYNC B2 ;  /* 0x0000000000027941 */ /* 0x000fea0003800000 */
.L_x_1034:
        /* <DEDUP_REMOVED lines=13> */
[----:B------:R-:W-:Y:S05]  /*30f0*/  BRA `(.L_x_1039) ;  /* 0x00000000004c7947 */ /* 0x000fea0003800000 */
.L_x_1038:
        /* <DEDUP_REMOVED lines=19> */
.L_x_1039:
[----:B------:R-:W-:Y:S05]  /*3230*/  BSYNC B2 ;  /* 0x0000000000027941 */ /* 0x000fea0003800000 */
.L_x_1037:
[----:B------:R-:W-:Y:S01]  /*3240*/  IADD3 R22, -R22, 0x1, R21 ;  /* 0x0000000116167810 */ /* 0x000fe20007ffe115 */
[----:B------:R-:W-:Y:S01]  /*3250*/  ULDC.64 UR10, c[0x0][0x218] ;  /* 0x00008600000a7ab9 */ /* 0x000fe20000000a00 */
[----:B------:R-:W-:Y:S02]  /*3260*/  IADD3 R2, P0, R30, R14, RZ ;  /* 0x0000000e1e027210 */ /* 0x000fe40007f1e0ff */
[----:B------:R-:W-:Y:S01]  /*3270*/  CS2R R38, SRZ ;  /* 0x0000000000267805 */ /* 0x000fe2000001ff00 */
[----:B------:R-:W-:Y:S02]  /*3280*/  IMAD R22, R15, R22, RZ ;  /* 0x000000160f167224 */ /* 0x000fe400078e02ff */
[----:B------:R-:W-:Y:S01]  /*3290*/  IMAD.X R17, R31, 0x1, R16, P0 ;  /* 0x000000011f117824 */ /* 0x000fe200000e0610 */
[C---:B------:R-:W-:Y:S01]  /*32a0*/  LEA R40, P0, R2.reuse, UR10, 0x3 ;  /* 0x0000000a02287c11 */ /* 0x040fe2000f8018ff */
[----:B------:R0:W1:Y:S03]  /*32b0*/  I2F.F64 R20, R22 ;  /* 0x0000001600147312 */ /* 0x0000660000201c00 */
[----:B------:R-:W-:-:S02]  /*32c0*/  LEA.HI.X R41, R2, UR11, R17, 0x3, P0 ;  /* 0x0000000b02297c11 */ /* 0x000fc400080f1c11 */
[----:B------:R-:W-:-:S07]  /*32d0*/  MOV R2, 0x32f0 ;  /* 0x000032f000027802 */ /* 0x000fce0000000f00 */
[----:B01----:R-:W-:Y:S05]  /*32e0*/  CALL.REL.NOINC `($__internal_13_$__cuda_sm20_div_rn_f64_full) ;  /* 0x0000003800e47944 */ /* 0x003fea0003c00000 */
[----:B------:R0:W-:Y:S01]  /*32f0*/  STG.E.64 desc[UR12][R40.64], R52 ;  /* 0x0000003428007986 */ /* 0x0001e2000c101b0c */
[----:B------:R-:W-:-:S07]  /*3300*/  IMAD.MOV.U32 R22, RZ, RZ, R9 ;  /* 0x000000ffff167224 */ /* 0x000fce00078e0009 */
.L_x_1012:
[----:B------:R-:W-:Y:S05]  /*3310*/  BSYNC B1 ;  /* 0x0000000000017941 */ /* 0x000fea0003800000 */
.L_x_1011:
[----:B------:R-:W-:Y:S01]  /*3320*/  ISETP.GE.U32.AND P0, PT, R4, 0x3, PT ;  /* 0x000000030400780c */ /* 0x000fe20003f06070 */
[----:B------:R-:W-:-:S12]  /*3330*/  BSSY B1, `(.L_x_1040) ;  /* 0x0000210000017945 */ /* 0x000fd80003800000 */
[----:B------:R-:W-:Y:S05]  /*3340*/  @!P0 BRA `(.L_x_1041) ;  /* 0x0000002000388947 */ /* 0x000fea0003800000 */
.L_x_1078:
[----:B------:R-:W-:Y:S01]  /*3350*/  SHF.R.S32.HI R23, RZ, 0x1f, R22 ;  /* 0x0000001fff177819 */ /* 0x000fe20000011416 */
[----:B------:R-:W-:Y:S03]  /*3360*/  BSSY B2, `(.L_x_1042) ;  /* 0x000002c000027945 */ /* 0x000fe60003800000 */
[----:B------:R-:W-:-:S04]  /*3370*/  LOP3.LUT R2, R23, UR15, RZ, 0xfc, !PT ;  /* 0x0000000f17027c12 */ /* 0x000fc8000f8efcff */
[----:B------:R-:W-:-:S13]  /*3380*/  ISETP.NE.U32.AND P0, PT, R2, RZ, PT ;  /* 0x000000ff0200720c */ /* 0x000fda0003f05070 */
[----:B-1----:R-:W-:Y:S05]  /*3390*/  @!P0 BRA `(.L_x_1043) ;  /* 0x0000000000448947 */ /* 0x002fea0003800000 */
[----:B------:R-:W-:Y:S01]  /*33a0*/  ULDC UR6, c[0x0][0x234] ;  /* 0x00008d0000067ab9 */ /* 0x000fe20000000800 */
[----:B------:R-:W-:Y:S01]  /*33b0*/  MOV R48, R22 ;  /* 0x0000001600307202 */ /* 0x000fe20000000f00 */
[----:B------:R-:W-:Y:S01]  /*33c0*/  IMAD.MOV.U32 R19, RZ, RZ, R23 ;  /* 0x000000ffff137224 */ /* 0x000fe200078e0017 */
[----:B------:R-:W-:Y:S01]  /*33d0*/  MOV R18, UR6 ;  /* 0x0000000600127c02 */ /* 0x000fe20008000f00 */
[----:B------:R-:W-:Y:S01]  /*33e0*/  IMAD.U32 R17, RZ, RZ, UR15 ;  /* 0x0000000fff117e24 */ /* 0x000fe2000f8e00ff */
[----:B------:R-:W-:-:S07]  /*33f0*/  MOV R2, 0x3410 ;  /* 0x0000341000027802 */ /* 0x000fce0000000f00 */
[----:B0-----:R-:W-:Y:S05]  /*3400*/  CALL.REL.NOINC `($__internal_14_$__cuda_sm20_div_s64) ;  /* 0x0000004000087944 */ /* 0x001fea0003c00000 */
[-C--:B------:R-:W-:Y:S01]  /*3410*/  IADD3 R2, P0, RZ, -R21.reuse, RZ ;  /* 0x80000015ff027210 */ /* 0x080fe20007f1e0ff */
[----:B------:R-:W-:Y:S01]  /*3420*/  ULDC UR6, c[0x0][0x234] ;  /* 0x00008d0000067ab9 */ /* 0x000fe20000000800 */
[----:B------:R-:W-:Y:S01]  /*3430*/  MOV R40, R21 ;  /* 0x0000001500287202 */ /* 0x000fe20000000f00 */
[----:B------:R-:W-:Y:S02]  /*3440*/  IMAD.U32 R17, RZ, RZ, UR6 ;  /* 0x00000006ff117e24 */ /* 0x000fe4000f8e00ff */
[----:B------:R-:W-:-:S04]  /*3450*/  IMAD.X R18, RZ, RZ, ~R19, P0 ;  /* 0x000000ffff127224 */ /* 0x000fc800000e0e13 */
[-C--:B------:R-:W-:Y:S02]  /*3460*/  IMAD R39, R18, R17.reuse, RZ ;  /* 0x0000001112277224 */ /* 0x080fe400078e02ff */
[----:B------:R-:W-:-:S04]  /*3470*/  IMAD.WIDE.U32 R18, R2, R17, R22 ;  /* 0x0000001102127225 */ /* 0x000fc800078e0016 */
[----:B------:R-:W-:-:S04]  /*3480*/  IMAD R39, R2, UR15, R39 ;  /* 0x0000000f02277c24 */ /* 0x000fc8000f8e0227 */
[----:B------:R-:W-:Y:S01]  /*3490*/  IMAD.IADD R2, R39, 0x1, R19 ;  /* 0x0000000127027824 */ /* 0x000fe200078e0213 */
[----:B------:R-:W-:Y:S06]  /*34a0*/  BRA `(.L_x_1044) ;  /* 0x00000000005c7947 */ /* 0x000fec0003800000 */
.L_x_1043:
[----:B------:R-:W-:Y:S02]  /*34b0*/  ULDC UR6, c[0x0][0x234] ;  /* 0x00008d0000067ab9 */ /* 0x000fe40000000800 */
[----:B------:R-:W-:-:S04]  /*34c0*/  IMAD.U32 R17, RZ, RZ, UR6 ;  /* 0x00000006ff117e24 */ /* 0x000fc8000f8e00ff */
[----:B------:R-:W1:Y:S01]  /*34d0*/  I2F.U32.RP R20, R17 ;  /* 0x0000001100147306 */ /* 0x000e620000209000 */
[----:B------:R-:W-:-:S07]  /*34e0*/  ISETP.NE.U32.AND P2, PT, R17, RZ, PT ;  /* 0x000000ff1100720c */ /* 0x000fce0003f45070 */
[----:B-1----:R-:W1:Y:S02]  /*34f0*/  MUFU.RCP R20, R20 ;  /* 0x0000001400147308 */ /* 0x002e640000001000 */
[----:B-1----:R-:W-:-:S06]  /*3500*/  IADD3 R18, R20, 0xffffffe, RZ ;  /* 0x0ffffffe14127810 */ /* 0x002fcc0007ffe0ff */
[----:B------:R1:W2:Y:S02]  /*3510*/  F2I.FTZ.U32.TRUNC.NTZ R19, R18 ;  /* 0x0000001200137305 */ /* 0x0002a4000021f000 */
[----:B-1----:R-:W-:Y:S02]  /*3520*/  IMAD.MOV.U32 R18, RZ, RZ, RZ ;  /* 0x000000ffff127224 */ /* 0x002fe400078e00ff */
[----:B--2---:R-:W-:-:S04]  /*3530*/  IMAD R2, R19, R17, RZ ;  /* 0x0000001113027224 */ /* 0x004fc800078e02ff */
[----:B------:R-:W-:-:S04]  /*3540*/  IMAD.MOV R21, RZ, RZ, -R2 ;  /* 0x000000ffff157224 */ /* 0x000fc800078e0a02 */
[----:B------:R-:W-:-:S06]  /*3550*/  IMAD.HI.U32 R21, R19, R21, R18 ;  /* 0x0000001513157227 */ /* 0x000fcc00078e0012 */
[----:B0-----:R-:W-:-:S05]  /*3560*/  IMAD.HI.U32 R40, R21, R22, RZ ;  /* 0x0000001615287227 */ /* 0x001fca00078e00ff */
        /* <DEDUP_REMOVED lines=11> */
.L_x_1044:
[----:B------:R-:W-:Y:S05]  /*3620*/  BSYNC B2 ;  /* 0x0000000000027941 */ /* 0x000fea0003800000 */
.L_x_1042:
        /* <DEDUP_REMOVED lines=15> */
.L_x_1046:
        /* <DEDUP_REMOVED lines=18> */
.L_x_1047:
[----:B------:R-:W-:Y:S05]  /*3840*/  BSYNC B2 ;  /* 0x0000000000027941 */ /* 0x000fea0003800000 */
.L_x_1045:
        /* <DEDUP_REMOVED lines=20> */
.L_x_1049:
        /* <DEDUP_REMOVED lines=19> */
.L_x_1050:
[----:B------:R-:W-:Y:S05]  /*3ac0*/  BSYNC B2 ;  /* 0x0000000000027941 */ /* 0x000fea0003800000 */
.L_x_1048:
        /* <DEDUP_REMOVED lines=11> */
[----:B------:R-:W-:Y:S01]  /*3b80*/  IADD3 R42, R22, UR14, RZ ;  /* 0x0000000e162a7c10 */ /* 0x000fe2000fffe0ff */
[----:B------:R0:W-:Y:S01]  /*3b90*/  STG.E.64 desc[UR12][R40.64], R52 ;  /* 0x0000003428007986 */ /* 0x0001e2000c101b0c */
[----:B------:R-:W-:Y:S02]  /*3ba0*/  BSSY B2, `(.L_x_1051) ;  /* 0x000002d000027945 */ /* 0x000fe40003800000 */
[----:B------:R-:W-:-:S04]  /*3bb0*/  SHF.R.S32.HI R43, RZ, 0x1f, R42 ;  /* 0x0000001fff2b7819 */ /* 0x000fc8000001142a */
        /* <DEDUP_REMOVED lines=20> */
.L_x_1052:
        /* <DEDUP_REMOVED lines=23> */
.L_x_1053:
[----:B------:R-:W-:Y:S05]  /*3e70*/  BSYNC B2 ;  /* 0x0000000000027941 */ /* 0x000fea0003800000 */
.L_x_1051:
        /* <DEDUP_REMOVED lines=15> */
.L_x_1055:
        /* <DEDUP_REMOVED lines=18> */
.L_x_1056:
[----:B------:R-:W-:Y:S05]  /*4090*/  BSYNC B2 ;  /* 0x0000000000027941 */ /* 0x000fea0003800000 */
.L_x_1054:
        /* <DEDUP_REMOVED lines=20> */
.L_x_1058:
        /* <DEDUP_REMOVED lines=19> */
.L_x_1059:
[----:B------:R-:W-:Y:S05]  /*4310*/  BSYNC B2 ;  /* 0x0000000000027941 */ /* 0x000fea0003800000 */
.L_x_1057:
[----:B------:R-:W-:Y:S02]  /*4320*/  IADD3 R22, -R22, 0x1, R21 ;  /* 0x0000000116167810 */ /* 0x000fe40007ffe115 */
[----:B------:R-:W-:Y:S02]  /*4330*/  CS2R R38, SRZ ;  /* 0x0000000000267805 */ /* 0x000fe4000001ff00 */
[----:B------:R-:W-:Y:S01]  /*4340*/  MOV R2, 0x4380 ;  /* 0x0000438000027802 */ /* 0x000fe20000000f00 */
[----:B------:R-:W-:-:S04]  /*4350*/  IMAD R22, R15, R22, RZ ;  /* 0x000000160f167224 */ /* 0x000fc800078e02ff */
[----:B------:R0:W1:Y:S03]  /*4360*/  I2F.F64 R20, R22 ;  /* 0x0000001600147312 */ /* 0x0000660000201c00 */
[----:B01----:R-:W-:Y:S05]  /*4370*/  CALL.REL.NOINC `($__internal_13_$__cuda_sm20_div_rn_f64_full) ;  /* 0x0000002800c07944 */ /* 0x003fea0003c00000 */
[----:B------:R-:W-:Y:S01]  /*4380*/  MOV R17, UR14 ;  /* 0x0000000e00117c02 */ /* 0x000fe20008000f00 */
[----:B------:R-:W-:Y:S01]  /*4390*/  VIADD R42, R42, UR14 ;  /* 0x0000000e2a2a7c36 */ /* 0x000fe20008000000 */
[----:B------:R-:W-:Y:S03]  /*43a0*/  BSSY B2, `(.L_x_1060) ;  /* 0x000002f000027945 */ /* 0x000fe60003800000 */
[----:B------:R-:W-:Y:S01]  /*43b0*/  IMAD.WIDE R40, R17, 0x8, R40 ;  /* 0x0000000811287825 */ /* 0x000fe200078e0228 */
[----:B------:R-:W-:-:S04]  /*43c0*/  SHF.R.S32.HI R43, RZ, 0x1f, R42 ;  /* 0x0000001fff2b7819 */ /* 0x000fc8000001142a */
[----:B------:R0:W-:Y:S01]  /*43d0*/  STG.E.64 desc[UR12][R40.64], R52 ;  /* 0x0000003428007986 */ /* 0x0001e2000c101b0c */
        /* <DEDUP_REMOVED lines=20> */
.L_x_1061:
        /* <DEDUP_REMOVED lines=23> */
.L_x_1062:
[----:B------:R-:W-:Y:S05]  /*4690*/  BSYNC B2 ;  /* 0x0000000000027941 */ /* 0x000fea0003800000 */
.L_x_1060:
        /* <DEDUP_REMOVED lines=15> */
.L_x_1064:
        /* <DEDUP_REMOVED lines=18> */
.L_x_1065:
[----:B------:R-:W-:Y:S05]  /*48b0*/  BSYNC B2 ;  /* 0x0000000000027941 */ /* 0x000fea0003800000 */
.L_x_1063:
        /* <DEDUP_REMOVED lines=20> */
.L_x_1067:
        /* <DEDUP_REMOVED lines=19> */
.L_x_1068:
[----:B------:R-:W-:Y:S05]  /*4b30*/  BSYNC B2 ;  /* 0x0000000000027941 */ /* 0x000fea0003800000 */
.L_x_1066:
[----:B------:R-:W-:Y:S02]  /*4b40*/  IADD3 R22, -R22, 0x1, R21 ;  /* 0x0000000116167810 */ /* 0x000fe40007ffe115 */
[----:B------:R-:W-:Y:S02]  /*4b50*/  CS2R R38, SRZ ;  /* 0x0000000000267805 */ /* 0x000fe4000001ff00 */
[----:B------:R-:W-:Y:S01]  /*4b60*/  MOV R2, 0x4ba0 ;  /* 0x00004ba000027802 */ /* 0x000fe20000000f00 */
[----:B------:R-:W-:-:S04]  /*4b70*/  IMAD R22, R15, R22, RZ ;  /* 0x000000160f167224 */ /* 0x000fc800078e02ff */
[----:B------:R0:W1:Y:S03]  /*4b80*/  I2F.F64 R20, R22 ;  /* 0x0000001600147312 */ /* 0x0000660000201c00 */
[----:B01----:R-:W-:Y:S05]  /*4b90*/  CALL.REL.NOINC `($__internal_13_$__cuda_sm20_div_rn_f64_full) ;  /* 0x0000002000b87944 */ /* 0x003fea0003c00000 */
[----:B------:R-:W-:Y:S01]  /*4ba0*/  IMAD.U32 R17, RZ, RZ, UR14 ;  /* 0x0000000eff117e24 */ /* 0x000fe2000f8e00ff */
[----:B------:R-:W-:Y:S01]  /*4bb0*/  BSSY B2, `(.L_x_1069) ;  /* 0x0000030000027945 */ /* 0x000fe20003800000 */
[----:B------:R-:W-:Y:S02]  /*4bc0*/  VIADD R42, R42, UR14 ;  /* 0x0000000e2a2a7c36 */ /* 0x000fe40008000000 */
[----:B------:R-:W-:-:S03]  /*4bd0*/  IMAD.WIDE R40, R17, 0x8, R40 ;  /* 0x0000000811287825 */ /* 0x000fc600078e0228 */
[----:B------:R-:W-:Y:S02]  /*4be0*/  SHF.R.S32.HI R43, RZ, 0x1f, R42 ;  /* 0x0000001fff2b7819 */ /* 0x000fe4000001142a */
[----:B------:R0:W-:Y:S02]  /*4bf0*/  STG.E.64 desc[UR12][R40.64], R52 ;  /* 0x0000003428007986 */ /* 0x0001e4000c101b0c */
        /* <DEDUP_REMOVED lines=20> */
.L_x_1070:
        /* <DEDUP_REMOVED lines=23> */
.L_x_1071:
[----:B------:R-:W-:Y:S05]  /*4eb0*/  BSYNC B2 ;  /* 0x0000000000027941 */ /* 0x000fea0003800000 */
.L_x_1069:
        /* <DEDUP_REMOVED lines=15> */
.L_x_1073:
        /* <DEDUP_REMOVED lines=18> */
.L_x_1074:
[----:B------:R-:W-:Y:S05]  /*50d0*/  BSYNC B2 ;  /* 0x0000000000027941 */ /* 0x000fea0003800000 */
.L_x_1072:
        /* <DEDUP_REMOVED lines=20> */
.L_x_1076:
        /* <DEDUP_REMOVED lines=19> */
.L_x_1077:
[----:B------:R-:W-:Y:S05]  /*5350*/  BSYNC B2 ;  /* 0x0000000000027941 */ /* 0x000fea0003800000 */
.L_x_1075:
[----:B------:R-:W-:Y:S02]  /*5360*/  IADD3 R22, -R22, 0x1, R21 ;  /* 0x0000000116167810 */ /* 0x000fe40007ffe115 */
[----:B------:R-:W-:Y:S02]  /*5370*/  CS2R R38, SRZ ;  /* 0x0000000000267805 */ /* 0x000fe4000001ff00 */
[----:B------:R-:W-:Y:S01]  /*5380*/  MOV R2, 0x53c0 ;  /* 0x000053c000027802 */ /* 0x000fe20000000f00 */
[----:B------:R-:W-:-:S04]  /*5390*/  IMAD R22, R15, R22, RZ ;  /* 0x000000160f167224 */ /* 0x000fc800078e02ff */
[----:B------:R0:W1:Y:S03]  /*53a0*/  I2F.F64 R20, R22 ;  /* 0x0000001600147312 */ /* 0x0000660000201c00 */
[----:B01----:R-:W-:Y:S05]  /*53b0*/  CALL.REL.NOINC `($__internal_13_$__cuda_sm20_div_rn_f64_full) ;  /* 0x0000001800b07944 */ /* 0x003fea0003c00000 */
[----:B------:R-:W-:Y:S01]  /*53c0*/  IMAD.U32 R17, RZ, RZ, UR14 ;  /* 0x0000000eff117e24 */ /* 0x000fe2000f8e00ff */
[----:B------:R-:W-:Y:S01]  /*53d0*/  IADD3 R22, R42, UR14, RZ ;  /* 0x0000000e2a167c10 */ /* 0x000fe2000fffe0ff */
[----:B------:R-:W-:Y:S02]  /*53e0*/  ULDC UR6, c[0x0][0x234] ;  /* 0x00008d0000067ab9 */ /* 0x000fe40000000800 */
[----:B------:R-:W-:Y:S01]  /*53f0*/  IMAD.WIDE R40, R17, 0x8, R40 ;  /* 0x0000000811287825 */ /* 0x000fe200078e0228 */
[----:B------:R-:W-:-:S04]  /*5400*/  ISETP.GE.AND P0, PT, R22, UR6, PT ;  /* 0x0000000616007c0c */ /* 0x000fc8000bf06270 */
[----:B------:R1:W-:Y:S09]  /*5410*/  STG.E.64 desc[UR12][R40.64], R52 ;  /* 0x0000003428007986 */ /* 0x0003f2000c101b0c */
[----:B------:R-:W-:Y:S05]  /*5420*/  @!P0 BRA `(.L_x_1078) ;  /* 0xffffffdc00c88947 */ /* 0x000fea000383ffff */
.L_x_1041:
[----:B------:R-:W-:Y:S05]  /*5430*/  BSYNC B1 ;  /* 0x0000000000017941 */ /* 0x000fea0003800000 */
.L_x_1040:
[----:B------:R-:W-:Y:S05]  /*5440*/  BRA `(.L_x_1009) ;  /* 0x0000001800747947 */ /* 0x000fea0003800000 */
.L_x_1010:
[----:B------:R-:W-:-:S07]  /*5450*/  IMAD.MOV.U32 R40, RZ, RZ, R36 ;  /* 0x000000ffff287224 */ /* 0x000fce00078e0024 */
.L_x_1107:
        /* <DEDUP_REMOVED lines=22> */
.L_x_1080:
        /* <DEDUP_REMOVED lines=23> */
.L_x_1081:
[----:B------:R-:W-:Y:S05]  /*5730*/  BSYNC B1 ;  /* 0x0000000000017941 */ /* 0x000fea0003800000 */
.L_x_1079:
        /* <DEDUP_REMOVED lines=14> */
[----:B------:R-:W-:Y:S01]  /*5820*/  IMAD.MOV.U32 R43, RZ, RZ, R21 ;  /* 0x000000ffff2b7224 */ /* 0x000fe200078e0015 */
[----:B------:R-:W-:Y:S06]  /*5830*/  BRA `(.L_x_1084) ;  /* 0x0000000000487947 */ /* 0x000fec0003800000 */
.L_x_1083:
        /* <DEDUP_REMOVED lines=18> */
.L_x_1084:
[----:B------:R-:W-:Y:S05]  /*5960*/  BSYNC B1 ;  /* 0x0000000000017941 */ /* 0x000fea0003800000 */
.L_x_1082:
        /* <DEDUP_REMOVED lines=20> */
.L_x_1086:
        /* <DEDUP_REMOVED lines=19> */
.L_x_1087:
[----:B------:R-:W-:Y:S05]  /*5be0*/  BSYNC B1 ;  /* 0x0000000000017941 */ /* 0x000fea0003800000 */
.L_x_1085:
        /* <DEDUP_REMOVED lines=18> */
[----:B------:R-:W-:Y:S01]  /*5d10*/  IMAD.IADD R45, R19, 0x1, R45 ;  /* 0x00000001132d7824 */ /* 0x000fe200078e022d */
[----:B------:R-:W-:-:S02]  /*5d20*/  LEA R17, P2, R18, R6, 0x3 ;  /* 0x0000000612117211 */ /* 0x000fc400078418ff */
[----:B------:R-:W-:Y:S02]  /*5d30*/  IADD3 R41, -R43, R38, -R20 ;  /* 0x000000262b297210 */ /* 0x000fe40007ffe914 */
[----:B------:R-:W-:Y:S02]  /*5d40*/  CS2R R38, SRZ ;  /* 0x0000000000267805 */ /* 0x000fe4000001ff00 */
[----:B------:R-:W-:Y:S02]  /*5d50*/  LEA.HI.X R43, R21, UR11, R46, 0x3, P0 ;  /* 0x0000000b152b7c11 */ /* 0x000fe400080f1c2e */
[----:B------:R-:W-:-:S07]  /*5d60*/  LEA.HI.X R45, R18, R7, R45, 0x3, P2 ;  /* 0x00000007122d7211 */ /* 0x000fce00010f1c2d */
.L_x_1104:
[----:B------:R-:W-:Y:S01]  /*5d70*/  ISETP.GE.AND P0, PT, R23, 0x1, PT ;  /* 0x000000011700780c */ /* 0x000fe20003f06270 */
[----:B------:R-:W-:-:S12]  /*5d80*/  BSSY B2, `(.L_x_1089) ;  /* 0x00000ea000027945 */ /* 0x000fd80003800000 */
[----:B------:R-:W-:Y:S05]  /*5d90*/  @!P0 BRA `(.L_x_1090) ;  /* 0x0000000c00a08947 */ /* 0x000fea0003800000 */
[----:B------:R-:W-:Y:S01]  /*5da0*/  IMAD.IADD R20, R50, 0x1, R3 ;  /* 0x0000000132147824 */ /* 0x000fe200078e0203 */
[----:B------:R-:W-:Y:S01]  /*5db0*/  ULDC.64 UR10, c[0x0][0x250] ;  /* 0x00009400000a7ab9 */ /* 0x000fe20000000a00 */
[----:B------:R-:W-:-:S03]  /*5dc0*/  HFMA2.MMA R52, -RZ, RZ, 0, 0 ;  /* 0x00000000ff347435 */ /* 0x000fc600000001ff */
[----:B------:R-:W-:-:S05]  /*5dd0*/  SHF.R.S32.HI R18, RZ, 0x1f, R20 ;  /* 0x0000001fff127819 */ /* 0x000fca0000011414 */
[----:B------:R-:W-:Y:S02]  /*5de0*/  IMAD R21, R18, UR10, RZ ;  /* 0x0000000a12157c24 */ /* 0x000fe4000f8e02ff */
[----:B------:R-:W-:-:S04]  /*5df0*/  IMAD.WIDE.U32 R18, R20, UR10, RZ ;  /* 0x0000000a14127c25 */ /* 0x000fc8000f8e00ff */
[----:B------:R-:W-:Y:S01]  /*5e00*/  IMAD R21, R20, UR11, R21 ;  /* 0x0000000b14157c24 */ /* 0x000fe2000f8e0215 */
[----:B------:R-:W-:Y:S02]  /*5e10*/  IADD3 R48, P0, R34, R18, RZ ;  /* 0x0000001222307210 */ /* 0x000fe40007f1e0ff */
[----:B------:R-:W-:Y:S01]  /*5e20*/  LEA R51, P2, R18, R17, 0x3 ;  /* 0x0000001112337211 */ /* 0x000fe200078418ff */
[----:B------:R-:W-:-:S04]  /*5e30*/  IMAD.IADD R20, R19, 0x1, R21 ;  /* 0x0000000113147824 */ /* 0x000fc800078e0215 */
[----:B------:R-:W-:Y:S01]  /*5e40*/  IMAD.X R49, R20, 0x1, R5, P0 ;  /* 0x0000000114317824 */ /* 0x000fe200000e0605 */
[----:B------:R-:W-:-:S07]  /*5e50*/  LEA.HI.X R53, R18, R45, R20, 0x3, P2 ;  /* 0x0000002d12357211 */ /* 0x000fce00010f1c14 */
.L_x_1103:
        /* <DEDUP_REMOVED lines=16> */
[----:B------:R-:W-:Y:S02]  /*5f60*/  HFMA2.MMA R57, -RZ, RZ, 0, 0 ;  /* 0x00000000ff397435 */ /* 0x000fe400000001ff */
[----:B------:R-:W-:Y:S01]  /*5f70*/  IMAD.IADD R21, R59, 0x1, R19 ;  /* 0x000000013b157824 */ /* 0x000fe200078e0213 */
[----:B------:R-:W-:Y:S01]  /*5f80*/  LEA R54, P2, R18, R51, 0x3 ;  /* 0x0000003312367211 */ /* 0x000fe200078418ff */
[----:B------:R-:W-:-:S03]  /*5f90*/  IMAD.MOV.U32 R20, RZ, RZ, R41 ;  /* 0x000000ffff147224 */ /* 0x000fc600078e0029 */
[----:B------:R-:W-:-:S03]  /*5fa0*/  LEA.HI.X R21, R18, R53, R21, 0x3, P2 ;  /* 0x0000003512157211 */ /* 0x000fc600010f1c15 */
        /* <DEDUP_REMOVED lines=10> */
.L_x_1099:
[----:B------:R-:W-:Y:S02]  /*6050*/  IMAD.MOV.U32 R18, RZ, RZ, R54 ;  /* 0x000000ffff127224 */ /* 0x000fe400078e0036 */
[----:B------:R-:W-:-:S06]  /*6060*/  IMAD.MOV.U32 R19, RZ, RZ, R21 ;  /* 0x000000ffff137224 */ /* 0x000fcc00078e0015 */
[----:B------:R-:W2:Y:S01]  /*6070*/  LDG.E.64 R18, desc[UR12][R18.64] ;  /* 0x0000000c12127981 */ /* 0x000ea2000c1e1b00 */
[----:B------:R-:W-:-:S04]  /*6080*/  IADD3 R60, P2, R54, R59, RZ ;  /* 0x0000003b363c7210 */ /* 0x000fc80007f5e0ff */
[----:B------:R-:W-:Y:S01]  /*6090*/  IADD3.X R61, R21, R56, RZ, P2, !PT ;  /* 0x00000038153d7210 */ /* 0x000fe200017fe4ff */
[----:B--2---:R-:W-:-:S04]  /*60a0*/  DADD R38, R18, R38 ;  /* 0x0000000012267229 */ /* 0x004fc80000000026 */
[----:B------:R-:W2:Y:S04]  /*60b0*/  LDG.E.64 R18, desc[UR12][R60.64] ;  /* 0x0000000c3c127981 */ /* 0x000ea8000c1e1b00 */
[----:B--2---:R-:W-:Y:S01]  /*60c0*/  DADD R18, R38, R18 ;  /* 0x0000000026127229 */ /* 0x004fe20000000012 */
[----:B------:R-:W-:-:S05]  /*60d0*/  IADD3 R38, P2, R60, R59, RZ ;  /* 0x0000003b3c267210 */ /* 0x000fca0007f5e0ff */
[----:B------:R-:W-:-:S05]  /*60e0*/  IMAD.X R39, R61, 0x1, R56, P2 ;  /* 0x000000013d277824 */ /* 0x000fca00010e0638 */
[----:B------:R0:W2:Y:S02]  /*60f0*/  LDG.E.64 R60, desc[UR12][R38.64] ;  /* 0x0000000c263c7981 */ /* 0x0000a4000c1e1b00 */
[----:B0-----:R-:W-:-:S04]  /*6100*/  IADD3 R38, P2, R38, R59, RZ ;  /* 0x0000003b26267210 */ /* 0x001fc80007f5e0ff */
        /* <DEDUP_REMOVED lines=14> */
[----:B------:R-:W2:Y:S02]  /*61f0*/  LDG.E.64 R18, desc[UR12][R38.64] ;  /* 0x0000000c26127981 */ /* 0x000ea4000c1e1b00 */
[----:B--2---:R-:W-:Y:S01]  /*6200*/  DADD R18, R60, R18 ;  /* 0x000000003c127229 */ /* 0x004fe20000000012 */
[----:B------:R-:W-:-:S04]  /*6210*/  IADD3 R60, P2, R38, R59, RZ ;  /* 0x0000003b263c7210 */ /* 0x000fc80007f5e0ff */
[----:B------:R-:W-:-:S05]  /*6220*/  IADD3.X R61, R39, R56, RZ, P2, !PT ;  /* 0x00000038273d7210 */ /* 0x000fca00017fe4ff */
[----:B------:R-:W2:Y:S02]  /*6230*/  LDG.E.64 R38, desc[UR12][R60.64] ;  /* 0x0000000c3c267981 */ /* 0x000ea4000c1e1b00 */
        /* <DEDUP_REMOVED lines=27> */
[----:B------:R0:W2:Y:S02]  /*63f0*/  LDG.E.64 R60, desc[UR12][R18.64] ;  /* 0x0000000c123c7981 */ /* 0x0000a4000c1e1b00 */
[----:B0-----:R-:W-:-:S04]  /*6400*/  IADD3 R18, P2, R18, R59, RZ ;  /* 0x0000003b12127210 */ /* 0x001fc80007f5e0ff */
[----:B------:R-:W-:Y:S01]  /*6410*/  IADD3.X R19, R19, R56, RZ, P2, !PT ;  /* 0x0000003813137210 */ /* 0x000fe200017fe4ff */
[----:B------:R-:W-:Y:S01]  /*6420*/  VIADD R20, R20, 0xfffffff0 ;  /* 0xfffffff014147836 */ /* 0x000fe20000000000 */
[----:B--2---:R-:W-:-:S03]  /*6430*/  DADD R60, R38, R60 ;  /* 0x00000000263c7229 */ /* 0x004fc6000000003c */
[----:B------:R-:W2:Y:S01]  /*6440*/  LDG.E.64 R38, desc[UR12][R18.64] ;  /* 0x0000000c12267981 */ /* 0x000ea2000c1e1b00 */
[----:B------:R-:W-:Y:S02]  /*6450*/  ISETP.GT.AND P2, PT, R20, 0xb, PT ;  /* 0x0000000b1400780c */ /* 0x000fe40003f44270 */
[----:B------:R-:W-:Y:S02]  /*6460*/  IADD3 R54, P3, R18, R59, RZ ;  /* 0x0000003b12367210 */ /* 0x000fe40007f7e0ff */
[----:B------:R-:W-:-:S03]  /*6470*/  IADD3 R57, R57, 0x10, RZ ;  /* 0x0000001039397810 */ /* 0x000fc60007ffe0ff */
[----:B------:R-:W-:Y:S01]  /*6480*/  IMAD.X R21, R19, 0x1, R56, P3 ;  /* 0x0000000113157824 */ /* 0x000fe200018e0638 */
[----:B--2---:R-:W-:-:S05]  /*6490*/  DADD R38, R60, R38 ;  /* 0x000000003c267229 */ /* 0x004fca0000000026 */
[----:B------:R-:W-:Y:S06]  /*64a0*/  @P2 BRA `(.L_x_1099) ;  /* 0xfffffff800e82947 */ /* 0x000fec000383ffff */
.L_x_1098:
[----:B------:R-:W-:Y:S05]  /*64b0*/  BSYNC B6 ;  /* 0x0000000000067941 */ /* 0x000fea0003800000 */
.L_x_1097:
[----:B------:R-:W-:Y:S01]  /*64c0*/  IADD3 R18, R20, 0x1, RZ ;  /* 0x0000000114127810 */ /* 0x000fe20007ffe0ff */
[----:B------:R-:W-:Y:S03]  /*64d0*/  BSSY B6, `(.L_x_1100) ;  /* 0x000002b000067945 */ /* 0x000fe60003800000 */
[----:B------:R-:W-:-:S13]  /*64e0*/  ISETP.GT.AND P2, PT, R18, 0x4, PT ;  /* 0x000000041200780c */ /* 0x000fda0003f44270 */
[----:B------:R-:W-:Y:S05]  /*64f0*/  @!P2 BRA `(.L_x_1101) ;  /* 0x0000000000a0a947 */ /* 0x000fea0003800000 */
[----:B------:R-:W-:Y:S01]  /*6500*/  ULDC.64 UR10, c[0x0][0x260] ;  /* 0x00009800000a7ab9 */ /* 0x000fe20000000a00 */
[----:B------:R-:W-:Y:S01]  /*6510*/  IMAD.MOV.U32 R18, RZ, RZ, R54 ;  /* 0x000000ffff127224 */ /* 0x000fe200078e0036 */
[----:B------:R-:W-:Y:S01]  /*6520*/  USHF.L.U32 UR6, UR10, 0x3, URZ ;  /* 0x000000030a067899 */ /* 0x000fe2000800063f */
[----:B------:R-:W-:Y:S01]  /*6530*/  MOV R19, R21 ;  /* 0x0000001500137202 */ /* 0x000fe20000000f00 */
[----:B------:R-:W-:-:S04]  /*6540*/  USHF.L.U64.HI UR11, UR10, 0x3, UR11 ;  /* 0x000000030a0b7899 */ /* 0x000fc8000801020b */
[----:B------:R-:W-:Y:S01]  /*6550*/  IADD3 R58, P0, R54, UR6, RZ ;  /* 0x00000006363a7c10 */ /* 0x000fe2000ff1e0ff */
[----:B------:R-:W2:Y:S03]  /*6560*/  LDG.E.64 R18, desc[UR12][R18.64] ;  /* 0x0000000c12127981 */ /* 0x000ea6000c1e1b00 */
[----:B------:R-:W-:-:S05]  /*6570*/  IADD3.X R59, R21, UR11, RZ, P0, !PT ;  /* 0x0000000b153b7c10 */ /* 0x000fca00087fe4ff */
[----:B------:R-:W3:Y:S01]  /*6580*/  LDG.E.64 R60, desc[UR12][R58.64] ;  /* 0x0000000c3a3c7981 */ /* 0x000ee2000c1e1b00 */
[----:B--2---:R-:W-:Y:S01]  /*6590*/  DADD R18, R38, R18 ;  /* 0x0000000026127229 */ /* 0x004fe20000000012 */
[----:B------:R-:W-:-:S04]  /*65a0*/  IADD3 R38, P0, R58, UR6, RZ ;  /* 0x000000063a267c10 */ /* 0x000fc8000ff1e0ff */
[----:B------:R-:W-:-:S03]  /*65b0*/  IADD3.X R39, R59, UR11, RZ, P0, !PT ;  /* 0x0000000b3b277c10 */ /* 0x000fc600087fe4ff */
[----:B---3--:R-:W-:Y:S01]  /*65c0*/  DADD R60, R18, R60 ;  /* 0x00000000123c7229 */ /* 0x008fe2000000003c */
[----:B------:R-:W-:Y:S01]  /*65d0*/  IADD3 R18, P0, R38, UR6, RZ ;  /* 0x0000000626127c10 */ /* 0x000fe2000ff1e0ff */
[----:B------:R-:W2:Y:S03]  /*65e0*/  LDG.E.64 R58, desc[UR12][R38.64] ;  /* 0x0000000c263a7981 */ /* 0x000ea6000c1e1b00 */
[----:B------:R-:W-:-:S05]  /*65f0*/  IADD3.X R19, R39, UR11, RZ, P0, !PT ;  /* 0x0000000b27137c10 */ /* 0x000fca00087fe4ff */
[----:B------:R-:W3:Y:S01]  /*6600*/  LDG.E.64 R38, desc[UR12][R18.64] ;  /* 0x0000000c12267981 */ /* 0x000ee2000c1e1b00 */
[----:B--2---:R-:W-:Y:S01]  /*6610*/  DADD R58, R60, R58 ;  /* 0x000000003c3a7229 */ /* 0x004fe2000000003a */
[----:B------:R-:W-:-:S04]  /*6620*/  IADD3 R60, P0, R18, UR6, RZ ;  /* 0x00000006123c7c10 */ /* 0x000fc8000ff1e0ff */
[----:B------:R-:W-:-:S03]  /*6630*/  IADD3.X R61, R19, UR11, RZ, P0, !PT ;  /* 0x0000000b133d7c10 */ /* 0x000fc600087fe4ff */
[----:B---3--:R-:W-:Y:S02]  /*6640*/  DADD R38, R58, R38 ;  /* 0x000000003a267229 */ /* 0x008fe40000000026 */
[----:B------:R-:W2:Y:S01]  /*6650*/  LDG.E.64 R18, desc[UR12][R60.64] ;  /* 0x0000000c3c127981 */ /* 0x000ea2000c1e1b00 */
[----:B------:R-:W-:-:S04]  /*6660*/  IADD3 R58, P0, R60, UR6, RZ ;  /* 0x000000063c3a7c10 */ /* 0x000fc8000ff1e0ff */
        /* <DEDUP_REMOVED lines=10> */
[----:B------:R-:W-:Y:S01]  /*6710*/  IADD3 R54, P2, R18, UR6, RZ ;  /* 0x0000000612367c10 */ /* 0x000fe2000ff5e0ff */
[----:B------:R-:W-:Y:S01]  /*6720*/  VIADD R57, R57, 0x8 ;  /* 0x0000000839397836 */ /* 0x000fe20000000000 */
[----:B------:R-:W-:Y:S02]  /*6730*/  PLOP3.LUT P0, PT, PT, PT, PT, 0x8, 0x0 ;  /* 0x000000000000781c */ /* 0x000fe40003f0e170 */
[----:B------:R-:W-:Y:S02]  /*6740*/  IADD3 R20, R20, -0x8, RZ ;  /* 0xfffffff814147810 */ /* 0x000fe40007ffe0ff */
[----:B------:R-:W-:Y:S01]  /*6750*/  IADD3.X R21, R19, UR11, RZ, P2, !PT ;  /* 0x0000000b13157c10 */ /* 0x000fe200097fe4ff */
[----:B--2---:R-:W-:-:S08]  /*6760*/  DADD R60, R60, R58 ;  /* 0x000000003c3c7229 */ /* 0x004fd0000000003a */
[----:B---3--:R-:W-:-:S11]  /*6770*/  DADD R38, R60, R38 ;  /* 0x000000003c267229 */ /* 0x008fd60000000026 */
.L_x_1101:
[----:B------:R-:W-:Y:S05]  /*6780*/  BSYNC B6 ;  /* 0x0000000000067941 */ /* 0x000fea0003800000 */
.L_x_1100:
[----:B------:R-:W-:-:S13]  /*6790*/  ISETP.NE.OR P0, PT, R20, -0x1, P0 ;  /* 0xffffffff1400780c */ /* 0x000fda0000705670 */
[----:B------:R-:W-:Y:S05]  /*67a0*/  @!P0 BREAK B5 ;  /* 0x0000000000058942 */ /* 0x000fea0003800000 */
[----:B------:R-:W-:Y:S05]  /*67b0*/  @!P0 BRA `(.L_x_1094) ;  /* 0x0000000000688947 */ /* 0x000fea0003800000 */
.L_x_1096:
[----:B------:R-:W-:Y:S05]  /*67c0*/  BSYNC B5 ;  /* 0x0000000000057941 */ /* 0x000fea0003800000 */
.L_x_1095:
[----:B------:R-:W0:Y:S02]  /*67d0*/  LDC.64 R18, c[0x0][0x260] ;  /* 0x00009800ff127b82 */ /* 0x000e240000000a00 */
[C---:B0-----:R-:W-:Y:S01]  /*67e0*/  SHF.L.U64.HI R56, R18.reuse, 0x3, R19 ;  /* 0x0000000312387819 */ /* 0x041fe20000010213 */
[----:B------:R-:W-:-:S07]  /*67f0*/  IMAD.SHL.U32 R59, R18, 0x8, RZ ;  /* 0x00000008123b7824 */ /* 0x000fce00078e00ff */
.L_x_1102:
[----:B------:R-:W-:Y:S01]  /*6800*/  MOV R18, R54 ;  /* 0x0000003600127202 */ /* 0x000fe20000000f00 */
[----:B------:R-:W-:-:S06]  /*6810*/  IMAD.MOV.U32 R19, RZ, RZ, R21 ;  /* 0x000000ffff137224 */ /* 0x000fcc00078e0015 */
        /* <DEDUP_REMOVED lines=8> */
[----:B------:R-:W2:Y:S01]  /*68a0*/  LDG.E.64 R18, desc[UR12][R38.64] ;  /* 0x0000000c26127981 */ /* 0x000ea2000c1e1b00 */
[----:B------:R-:W-:Y:S01]  /*68b0*/  VIADD R20, R20, 0xfffffffc ;  /* 0xfffffffc14147836 */ /* 0x000fe20000000000 */
[----:B--2---:R-:W-:Y:S01]  /*68c0*/  DADD R18, R60, R18 ;  /* 0x000000003c127229 */ /* 0x004fe20000000012 */
[----:B------:R-:W-:-:S04]  /*68d0*/  IADD3 R60, P0, R38, R59, RZ ;  /* 0x0000003b263c7210 */ /* 0x000fc80007f1e0ff */
[----:B------:R-:W-:-:S05]  /*68e0*/  IADD3.X R61, R39, R56, RZ, P0, !PT ;  /* 0x00000038273d7210 */ /* 0x000fca00007fe4ff */
[----:B------:R-:W2:Y:S01]  /*68f0*/  LDG.E.64 R38, desc[UR12][R60.64] ;  /* 0x0000000c3c267981 */ /* 0x000ea2000c1e1b00 */
[----:B------:R-:W-:Y:S02]  /*6900*/  ISETP.NE.AND P0, PT, R20, -0x1, PT ;  /* 0xffffffff1400780c */ /* 0x000fe40003f05270 */
[----:B------:R-:W-:Y:S02]  /*6910*/  IADD3 R54, P2, R60, R59, RZ ;  /* 0x0000003b3c367210 */ /* 0x000fe40007f5e0ff */
[----:B------:R-:W-:-:S03]  /*6920*/  IADD3 R57, R57, 0x4, RZ ;  /* 0x0000000439397810 */ /* 0x000fc60007ffe0ff */
[----:B------:R-:W-:Y:S01]  /*6930*/  IMAD.X R21, R61, 0x1, R56, P2 ;  /* 0x000000013d157824 */ /* 0x000fe200010e0638 */
[----:B--2---:R-:W-:-:S05]  /*6940*/  DADD R38, R18, R38 ;  /* 0x0000000012267229 */ /* 0x004fca0000000026 */
[----:B------:R-:W-:Y:S06]  /*6950*/  @P0 BRA `(.L_x_1102) ;  /* 0xfffffffc00a80947 */ /* 0x000fec000383ffff */
.L_x_1094:
[----:B------:R-:W-:Y:S05]  /*6960*/  BSYNC B4 ;  /* 0x0000000000047941 */ /* 0x000fea0003800000 */
.L_x_1093:
[----:B------:R-:W-:-:S13]  /*6970*/  LOP3.LUT P0, RZ, R2, 0x3, RZ, 0xc0, !PT ;  /* 0x0000000302ff7812 */ /* 0x000fda000780c0ff */
[----:B------:R-:W-:Y:S05]  /*6980*/  @!P0 BRA `(.L_x_1092) ;  /* 0x0000000000948947 */ /* 0x000fea0003800000 */
[----:B------:R-:W0:Y:S01]  /*6990*/  LDC.64 R18, c[0x0][0x260] ;  /* 0x00009800ff127b82 */ /* 0x000e220000000a00 */
[----:B------:R-:W-:Y:S01]  /*69a0*/  IADD3 R59, R57, R44, RZ ;  /* 0x0000002c393b7210 */ /* 0x000fe20007ffe0ff */
[----:B------:R-:W-:-:S03]  /*69b0*/  IMAD.MOV.U32 R54, RZ, RZ, R46 ;  /* 0x000000ffff367224 */ /* 0x000fc600078e002e */
[----:B------:R-:W-:-:S03]  /*69c0*/  SHF.R.S32.HI R47, RZ, 0x1f, R59 ;  /* 0x0000001fff2f7819 */ /* 0x000fc6000001143b */
[----:B------:R-:W1:Y:S02]  /*69d0*/  LDC.64 R20, c[0x0][0x210] ;  /* 0x00008400ff147b82 */ /* 0x000e640000000a00 */
[----:B0-----:R-:W-:-:S04]  /*69e0*/  IMAD R56, R47, R18, RZ ;  /* 0x000000122f387224 */ /* 0x001fc800078e02ff */
[C---:B------:R-:W-:Y:S02]  /*69f0*/  IMAD R47, R59.reuse, R19, R56 ;  /* 0x000000133b2f7224 */ /* 0x040fe400078e0238 */
[----:B------:R-:W-:-:S05]  /*6a00*/  IMAD.WIDE.U32 R56, R59, R18, R54 ;  /* 0x000000123b387225 */ /* 0x000fca00078e0036 */
[----:B------:R-:W-:Y:S02]  /*6a10*/  IADD3 R47, R57, R47, RZ ;  /* 0x0000002f392f7210 */ /* 0x000fe40007ffe0ff */
[----:B-1----:R-:W-:-:S04]  /*6a20*/  LEA R46, P0, R56, R20, 0x3 ;  /* 0x00000014382e7211 */ /* 0x002fc800078018ff */
[----:B------:R-:W-:-:S06]  /*6a30*/  LEA.HI.X R47, R56, R21, R47, 0x3, P0 ;  /* 0x00000015382f7211 */ /* 0x000fcc00000f1c2f */
[----:B------:R-:W2:Y:S01]  /*6a40*/  LDG.E.64 R46, desc[UR12][R46.64] ;  /* 0x0000000c2e2e7981 */ /* 0x000ea2000c1e1b00 */
[----:B------:R-:W-:-:S04]  /*6a50*/  LOP3.LUT R56, R2, 0x3, RZ, 0xc0, !PT ;  /* 0x0000000302387812 */ /* 0x000fc800078ec0ff */
[----:B------:R-:W-:Y:S01]  /*6a60*/  ISETP.NE.AND P0, PT, R56, 0x1, PT ;  /* 0x000000013800780c */ /* 0x000fe20003f05270 */
[----:B--2---:R-:W-:-:S12]  /*6a70*/  DADD R38, R38, R46 ;  /* 0x0000000026267229 */ /* 0x004fd8000000002e */
        /* <DEDUP_REMOVED lines=12> */
[----:B------:R-:W-:Y:S02]  /*6b40*/  IMAD.IADD R57, R47, 0x1, R57 ;  /* 0x000000012f397824 */ /* 0x000fe400078e0239 */
[----:B------:R-:W-:-:S03]  /*6b50*/  @P0 IMAD R59, R59, R19, R56 ;  /* 0x000000133b3b0224 */ /* 0x000fc600078e0238 */
[----:B------:R-:W-:Y:S02]  /*6b60*/  LEA.HI.X R19, R46, R21, R57, 0x3, P2 ;  /* 0x000000152e137211 */ /* 0x000fe400010f1c39 */
[C---:B------:R-:W-:Y:S02]  /*6b70*/  @P0 LEA R20, P2, R54.reuse, R20, 0x3 ;  /* 0x0000001436140211 */ /* 0x040fe400078418ff */
[----:B------:R-:W-:Y:S02]  /*6b80*/  @P0 IADD3 R46, R55, R59, RZ ;  /* 0x0000003b372e0210 */ /* 0x000fe40007ffe0ff */
[----:B------:R-:W2:Y:S02]  /*6b90*/  LDG.E.64 R18, desc[UR12][R18.64] ;  /* 0x0000000c12127981 */ /* 0x000ea4000c1e1b00 */
[----:B------:R-:W-:-:S06]  /*6ba0*/  @P0 LEA.HI.X R21, R54, R21, R46, 0x3, P2 ;  /* 0x0000001536150211 */ /* 0x000fcc00010f1c2e */
[----:B------:R-:W3:Y:S01]  /*6bb0*/  @P0 LDG.E.64 R20, desc[UR12][R20.64] ;  /* 0x0000000c14140981 */ /* 0x000ee2000c1e1b00 */
[----:B--2---:R-:W-:-:S08]  /*6bc0*/  DADD R38, R38, R18 ;  /* 0x0000000026267229 */ /* 0x004fd00000000012 */
[----:B---3--:R-:W-:-:S11]  /*6bd0*/  @P0 DADD R38, R38, R20 ;  /* 0x0000000026260229 */ /* 0x008fd60000000014 */
.L_x_1092:
[----:B------:R-:W-:Y:S05]  /*6be0*/  BSYNC B3 ;  /* 0x0000000000037941 */ /* 0x000fea0003800000 */
.L_x_1091:
[----:B------:R-:W-:-:S05]  /*6bf0*/  VIADD R52, R52, 0x1 ;  /* 0x0000000134347836 */ /* 0x000fca0000000000 */
[----:B------:R-:W-:-:S13]  /*6c00*/  ISETP.GE.AND P0, PT, R52, R23, PT ;  /* 0x000000173400720c */ /* 0x000fda0003f06270 */
[----:B------:R-:W-:Y:S05]  /*6c10*/  @!P0 BRA `(.L_x_1103) ;  /* 0xfffffff000908947 */ /* 0x000fea000383ffff */
.L_x_1090:
[----:B------:R-:W-:Y:S05]  /*6c20*/  BSYNC B2 ;  /* 0x0000000000027941 */ /* 0x000fea0003800000 */
.L_x_1089:
[----:B------:R-:W-:-:S04]  /*6c30*/  IADD3 R50, R50, 0x1, RZ ;  /* 0x0000000132327810 */ /* 0x000fc80007ffe0ff */
[----:B------:R-:W-:-:S13]  /*6c40*/  ISETP.GE.AND P0, PT, R50, R8, PT ;  /* 0x000000083200720c */ /* 0x000fda0003f06270 */
[----:B------:R-:W-:Y:S05]  /*6c50*/  @!P0 BRA `(.L_x_1104) ;  /* 0xfffffff000448947 */ /* 0x000fea000383ffff */
[----:B------:R-:W-:Y:S05]  /*6c60*/  BSYNC B1 ;  /* 0x0000000000017941 */ /* 0x000fea0003800000 */
.L_x_1088:
[----:B------:R-:W-:Y:S01]  /*6c70*/  IMAD R20, R15, R2, RZ ;  /* 0x000000020f147224 */ /* 0x000fe200078e02ff */
[----:B------:R-:W-:Y:S01]  /*6c80*/  FSETP.GEU.AND P1, PT, |R39|, 6.5827683646048100446e-37, PT ;  /* 0x036000002700780b */ /* 0x000fe20003f2e200 */
[----:B------:R-:W-:Y:S01]  /*6c90*/  IMAD.MOV.U32 R18, RZ, RZ, 0x1 ;  /* 0x00000001ff127424 */ /* 0x000fe200078e00ff */
[----:B------:R-:W-:Y:S03]  /*6ca0*/  BSSY B1, `(.L_x_1105) ;  /* 0x0000012000017945 */ /* 0x000fe60003800000 */
[----:B------:R-:W0:Y:S08]  /*6cb0*/  I2F.F64 R20, R20 ;  /* 0x0000001400147312 */ /* 0x000e300000201c00 */
        /* <DEDUP_REMOVED lines=12> */
[----:B------:R-:W-:-:S07]  /*6d80*/  MOV R2, 0x6da0 ;  /* 0x00006da000027802 */ /* 0x000fce0000000f00 */
[----:B------:R-:W-:Y:S05]  /*6d90*/  CALL.REL.NOINC `($__internal_13_$__cuda_sm20_div_rn_f64_full) ;  /* 0x0000000000387944 */ /* 0x000fea0003c00000 */
[----:B------:R-:W-:Y:S01]  /*6da0*/  MOV R18, R52 ;  /* 0x0000003400127202 */ /* 0x000fe20000000f00 */
[----:B------:R-:W-:-:S07]  /*6db0*/  IMAD.MOV.U32 R19, RZ, RZ, R53 ;  /* 0x000000ffff137224 */ /* 0x000fce00078e0035 */
.L_x_1106:
[----:B------:R-:W-:Y:S05]  /*6dc0*/  BSYNC B1 ;  /* 0x0000000000017941 */ /* 0x000fea0003800000 */
.L_x_1105:
[----:B------:R2:W-:Y:S01]  /*6dd0*/  STG.E.64 desc[UR12][R42.64], R18 ;  /* 0x000000122a007986 */ /* 0x0005e2000c101b0c */
[----:B------:R-:W-:Y:S01]  /*6de0*/  IADD3 R40, R40, UR14, RZ ;  /* 0x0000000e28287c10 */ /* 0x000fe2000fffe0ff */
[----:B------:R-:W-:-:S03]  /*6df0*/  ULDC UR6, c[0x0][0x234] ;  /* 0x00008d0000067ab9 */ /* 0x000fc60000000800 */
[----:B------:R-:W-:-:S13]  /*6e00*/  ISETP.GE.AND P0, PT, R40, UR6, PT ;  /* 0x0000000628007c0c */ /* 0x000fda000bf06270 */
[----:B--2---:R-:W-:Y:S05]  /*6e10*/  @!P0 BRA `(.L_x_1107) ;  /* 0xffffffe400908947 */ /* 0x004fea000383ffff */
.L_x_1009:
[----:B------:R-:W-:Y:S05]  /*6e20*/  BSYNC B0 ;  /* 0x0000000000007941 */ /* 0x000fea0003800000 */
.L_x_1008:
[----:B------:R-:W-:Y:S01]  /*6e30*/  VIADD R0, R0, UR7 ;  /* 0x0000000700007c36 */ /* 0x000fe20008000000 */
[----:B------:R-:W-:-:S04]  /*6e40*/  ULDC UR6, c[0x0][0x230] ;  /* 0x00008c0000067ab9 */ /* 0x000fc80000000800 */
[----:B------:R-:W-:-:S13]  /*6e50*/  ISETP.GE.AND P0, PT, R0, UR6, PT ;  /* 0x0000000600007c0c */ /* 0x000fda000bf06270 */
[----:B------:R-:W-:Y:S05]  /*6e60*/  @!P0 BRA `(.L_x_1108) ;  /* 0xffffffa4000c8947 */ /* 0x000fea000383ffff */
[----:B------:R-:W-:Y:S05]  /*6e70*/  EXIT ;  /* 0x000000000000794d */ /* 0x000fea0003800000 */
        .weak           $__internal_13_$__cuda_sm20_div_rn_f64_full
        .type           $__internal_13_$__cuda_sm20_div_rn_f64_full,@function
        .size           $__internal_13_$__cuda_sm20_div_rn_f64_full,($__internal_14_$__cuda_sm20_div_s64 - $__internal_13_$__cuda_sm20_div_rn_f64_full)
$__internal_13_$__cuda_sm20_div_rn_f64_full:
[C---:B------:R-:W-:Y:S01]  /*6e80*/  FSETP.GEU.AND P0, PT, |R21|.reuse, 1.469367938527859385e-39, PT ;  /* 0x001000001500780b */ /* 0x040fe20003f0e200 */
[----:B------:R-:W-:Y:S01]  /*6e90*/  IMAD.MOV.U32 R54, RZ, RZ, 0x1 ;  /* 0x00000001ff367424 */ /* 0x000fe200078e00ff */
[----:B------:R-:W-:Y:S01]  /*6ea0*/  LOP3.LUT R46, R21, 0x800fffff, RZ, 0xc0, !PT ;  /* 0x800fffff152e7812 */ /* 0x000fe200078ec0ff */
[----:B------:R-:W-:Y:S01]  /*6eb0*/  BSSY B2, `(.L_x_1109) ;  /* 0x0000054000027945 */ /* 0x000fe20003800000 */
[C---:B------:R-:W-:Y:S02]  /*6ec0*/  FSETP.GEU.AND P2, PT, |R39|.reuse, 1.469367938527859385e-39, PT ;  /* 0x001000002700780b */ /* 0x040fe40003f4e200 */
[----:B------:R-:W-:Y:S02]  /*6ed0*/  LOP3.LUT R47, R46, 0x3ff00000, RZ, 0xfc, !PT ;  /* 0x3ff000002e2f7812 */ /* 0x000fe400078efcff */
[----:B------:R-:W-:Y:S02]  /*6ee0*/  MOV R46, R20 ;  /* 0x00000014002e7202 */ /* 0x000fe40000000f00 */
[----:B------:R-:W-:-:S02]  /*6ef0*/  LOP3.LUT R17, R39, 0x7ff00000, RZ, 0xc0, !PT ;  /* 0x7ff0000027117812 */ /* 0x000fc400078ec0ff */
[----:B------:R-:W-:Y:S01]  /*6f00*/  MOV R48, 0x1ca00000 ;  /* 0x1ca0000000307802 */ /* 0x000fe20000000f00 */
[----:B------:R-:W-:Y:S01]  /*6f10*/  @!P0 DMUL R46, R20, 8.98846567431157953865e+307 ;  /* 0x7fe00000142e8828 */ /* 0x000fe20000000000 */
[C---:B------:R-:W-:Y:S01]  /*6f20*/  LOP3.LUT R50, R21.reuse, 0x7ff00000, RZ, 0xc0, !PT ;  /* 0x7ff0000015327812 */ /* 0x040fe200078ec0ff */
[----:B------:R-:W-:Y:S02]  /*6f30*/  IMAD.MOV.U32 R49, RZ, RZ, R17 ;  /* 0x000000ffff317224 */ /* 0x000fe400078e0011 */
[----:B------:R-:W-:Y:S02]  /*6f40*/  @!P2 LOP3.LUT R18, R21, 0x7ff00000, RZ, 0xc0, !PT ;  /* 0x7ff000001512a812 */ /* 0x000fe400078ec0ff */
[----:B------:R-:W0:Y:S01]  /*6f50*/  MUFU.RCP64H R55, R47 ;  /* 0x0000002f00377308 */ /* 0x000e220000001800 */
[C---:B------:R-:W-:Y:S02]  /*6f60*/  ISETP.GE.U32.AND P1, PT, R17.reuse, R50, PT ;  /* 0x000000321100720c */ /* 0x040fe40003f26070 */
[----:B------:R-:W-:-:S02]  /*6f70*/  @!P2 ISETP.GE.U32.AND P3, PT, R17, R18, PT ;  /* 0x000000121100a20c */ /* 0x000fc40003f66070 */
[----:B------:R-:W-:Y:S02]  /*6f80*/  @!P0 LOP3.LUT R50, R47, 0x7ff00000, RZ, 0xc0, !PT ;  /* 0x7ff000002f328812 */ /* 0x000fe400078ec0ff */
[----:B------:R-:W-:-:S04]  /*6f90*/  @!P2 SEL R19, R48, 0x63400000, !P3 ;  /* 0x634000003013a807 */ /* 0x000fc80005800000 */
[----:B------:R-:W-:-:S04]  /*6fa0*/  @!P2 LOP3.LUT R18, R19, 0x80000000, R39, 0xf8, !PT ;  /* 0x800000001312a812 */ /* 0x000fc800078ef827 */
[----:B------:R-:W-:Y:S01]  /*6fb0*/  @!P2 LOP3.LUT R19, R18, 0x100000, RZ, 0xfc, !PT ;  /* 0x001000001213a812 */ /* 0x000fe200078efcff */
[----:B0-----:R-:W-:Y:S01]  /*6fc0*/  DFMA R44, R54, -R46, 1 ;  /* 0x3ff00000362c742b */ /* 0x001fe2000000082e */
[----:B------:R-:W-:-:S07]  /*6fd0*/  @!P2 MOV R18, RZ ;  /* 0x000000ff0012a202 */ /* 0x000fce0000000f00 */
[----:B------:R-:W-:-:S08]  /*6fe0*/  DFMA R44, R44, R44, R44 ;  /* 0x0000002c2c2c722b */ /* 0x000fd0000000002c */
[----:B------:R-:W-:Y:S01]  /*6ff0*/  DFMA R54, R54, R44, R54 ;  /* 0x0000002c3636722b */ /* 0x000fe20000000036 */
[----:B------:R-:W-:Y:S01]  /*7000*/  SEL R45, R48, 0x63400000, !P1 ;  /* 0x63400000302d7807 */ /* 0x000fe20004800000 */
[----:B------:R-:W-:-:S03]  /*7010*/  IMAD.MOV.U32 R44, RZ, RZ, R38 ;  /* 0x000000ffff2c7224 */ /* 0x000fc600078e0026 */
[----:B------:R-:W-:-:S03]  /*7020*/  LOP3.LUT R45, R45, 0x800fffff, R39, 0xf8, !PT ;  /* 0x800fffff2d2d7812 */ /* 0x000fc600078ef827 */
[----:B------:R-:W-:-:S03]  /*7030*/  DFMA R52, R54, -R46, 1 ;  /* 0x3ff000003634742b */ /* 0x000fc6000000082e */
[----:B------:R-:W-:Y:S01]  /*7040*/  @!P2 DFMA R44, R44, 2, -R18 ;  /* 0x400000002c2ca82b */ /* 0x000fe20000000812 */
[----:B------:R-:W-:-:S04]  /*7050*/  VIADD R19, R50, 0xffffffff ;  /* 0xffffffff32137836 */ /* 0x000fc80000000000 */
[----:B------:R-:W-:-:S05]  /*7060*/  DFMA R54, R54, R52, R54 ;  /* 0x000000343636722b */ /* 0x000fca0000000036 */
[----:B------:R-:W-:-:S03]  /*7070*/  @!P2 LOP3.LUT R49, R45, 0x7ff00000, RZ, 0xc0, !PT ;  /* 0x7ff000002d31a812 */ /* 0x000fc600078ec0ff */
[----:B------:R-:W-:Y:S01]  /*7080*/  DMUL R52, R54, R44 ;  /* 0x0000002c36347228 */ /* 0x000fe20000000000 */
[----:B------:R-:W-:-:S04]  /*7090*/  IADD3 R18, R49, -0x1, RZ ;  /* 0xffffffff31127810 */ /* 0x000fc80007ffe0ff */
[----:B------:R-:W-:-:S03]  /*70a0*/  ISETP.GT.U32.AND P0, PT, R18, 0x7feffffe, PT ;  /* 0x7feffffe1200780c */ /* 0x000fc60003f04070 */
[----:B------:R-:W-:Y:S01]  /*70b0*/  DFMA R56, R52, -R46, R44 ;  /* 0x8000002e3438722b */ /* 0x000fe2000000002c */
[----:B------:R-:W-:-:S07]  /*70c0*/  ISETP.GT.U32.OR P0, PT, R19, 0x7feffffe, P0 ;  /* 0x7feffffe1300780c */ /* 0x000fce0000704470 */
[----:B------:R-:W-:-:S06]  /*70d0*/  DFMA R18, R54, R56, R52 ;  /* 0x000000383612722b */ /* 0x000fcc0000000034 */
[----:B------:R-:W-:Y:S05]  /*70e0*/  @P0 BRA `(.L_x_1110) ;  /* 0x00000000006c0947 */ /* 0x000fea0003800000 */
[----:B------:R-:W-:-:S04]  /*70f0*/  LOP3.LUT R38, R21, 0x7ff00000, RZ, 0xc0, !PT ;  /* 0x7ff0000015267812 */ /* 0x000fc800078ec0ff */
[CC--:B------:R-:W-:Y:S02]  /*7100*/  VIADDMNMX R39, R17.reuse, -R38.reuse, 0xb9600000, !PT ;  /* 0xb960000011277446 */ /* 0x0c0fe40007800926 */
[----:B------:R-:W-:Y:S02]  /*7110*/  ISETP.GE.U32.AND P0, PT, R17, R38, PT ;  /* 0x000000261100720c */ /* 0x000fe40003f06070 */
[----:B------:R-:W-:Y:S02]  /*7120*/  VIMNMX R39, R39, 0x46a00000, PT ;  /* 0x46a0000027277848 */ /* 0x000fe40003fe0100 */
[----:B------:R-:W-:-:S04]  /*7130*/  SEL R48, R48, 0x63400000, !P0 ;  /* 0x6340000030307807 */ /* 0x000fc80004000000 */
[----:B------:R-:W-:Y:S02]  /*7140*/  IADD3 R39, -R48, R39, RZ ;  /* 0x0000002730277210 */ /* 0x000fe40007ffe1ff */
[----:B------:R-:W-:-:S03]  /*7150*/  MOV R48, RZ ;  /* 0x000000ff00307202 */ /* 0x000fc60000000f00 */
[----:B------:R-:W-:-:S06]  /*7160*/  VIADD R49, R39, 0x7fe00000 ;  /* 0x7fe0000027317836 */ /* 0x000fcc0000000000 */
        /* <DEDUP_REMOVED lines=9> */
[C---:B------:R-:W-:Y:S01]  /*7200*/  IADD3 R45, -R39.reuse, RZ, RZ ;  /* 0x000000ff272d7210 */ /* 0x040fe20007ffe1ff */
[----:B------:R-:W-:Y:S01]  /*7210*/  IMAD.MOV.U32 R44, RZ, RZ, RZ ;  /* 0x000000ffff2c7224 */ /* 0x000fe200078e00ff */
[----:B------:R-:W-:-:S05]  /*7220*/  IADD3 R39, -R39, -0x43300000, RZ ;  /* 0xbcd0000027277810 */ /* 0x000fca0007ffe1ff */
[----:B------:R-:W-:Y:S02]  /*7230*/  DFMA R44, R52, -R44, R18 ;  /* 0x8000002c342c722b */ /* 0x000fe40000000012 */
[----:B------:R-:W-:-:S08]  /*7240*/  DMUL.RP R18, R18, R48 ;  /* 0x0000003012127228 */ /* 0x000fd00000008000 */
[----:B------:R-:W-:Y:S02]  /*7250*/  FSETP.NEU.AND P0, PT, |R45|, R39, PT ;  /* 0x000000272d00720b */ /* 0x000fe40003f0d200 */
[----:B------:R-:W-:Y:S02]  /*7260*/  LOP3.LUT R17, R19, R20, RZ, 0x3c, !PT ;  /* 0x0000001413117212 */ /* 0x000fe400078e3cff */
[----:B------:R-:W-:Y:S02]  /*7270*/  FSEL R52, R18, R52, !P0 ;  /* 0x0000003412347208 */ /* 0x000fe40004000000 */
[----:B------:R-:W-:Y:S01]  /*7280*/  FSEL R53, R17, R53, !P0 ;  /* 0x0000003511357208 */ /* 0x000fe20004000000 */
[----:B------:R-:W-:Y:S06]  /*7290*/  BRA `(.L_x_1111) ;  /* 0x0000000000547947 */ /* 0x000fec0003800000 */
.L_x_1110:
[----:B------:R-:W-:-:S14]  /*72a0*/  DSETP.NAN.AND P0, PT, R38, R38, PT ;  /* 0x000000262600722a */ /* 0x000fdc0003f08000 */
[----:B------:R-:W-:Y:S05]  /*72b0*/  @P0 BRA `(.L_x_1112) ;  /* 0x0000000000440947 */ /* 0x000fea0003800000 */
[----:B------:R-:W-:-:S14]  /*72c0*/  DSETP.NAN.AND P0, PT, R20, R20, PT ;  /* 0x000000141400722a */ /* 0x000fdc0003f08000 */
[----:B------:R-:W-:Y:S05]  /*72d0*/  @P0 BRA `(.L_x_1113) ;  /* 0x0000000000300947 */ /* 0x000fea0003800000 */
[----:B------:R-:W-:Y:S01]  /*72e0*/  ISETP.NE.AND P0, PT, R49, R50, PT ;  /* 0x000000323100720c */ /* 0x000fe20003f05270 */
[----:B------:R-:W-:Y:S01]  /*72f0*/  IMAD.MOV.U32 R53, RZ, RZ, -0x80000 ;  /* 0xfff80000ff357424 */ /* 0x000fe200078e00ff */
[----:B------:R-:W-:-:S11]  /*7300*/  MOV R52, 0x0 ;  /* 0x0000000000347802 */ /* 0x000fd60000000f00 */
[----:B------:R-:W-:Y:S05]  /*7310*/  @!P0 BRA `(.L_x_1111) ;  /* 0x0000000000348947 */ /* 0x000fea0003800000 */
[----:B------:R-:W-:Y:S02]  /*7320*/  ISETP.NE.AND P0, PT, R49, 0x7ff00000, PT ;  /* 0x7ff000003100780c */ /* 0x000fe40003f05270 */
[----:B------:R-:W-:Y:S02]  /*7330*/  LOP3.LUT R53, R39, 0x80000000, R21, 0x48, !PT ;  /* 0x8000000027357812 */ /* 0x000fe400078e4815 */
[----:B------:R-:W-:-:S13]  /*7340*/  ISETP.EQ.OR P0, PT, R50, RZ, !P0 ;  /* 0x000000ff3200720c */ /* 0x000fda0004702670 */
[----:B------:R-:W-:Y:S02]  /*7350*/  @P0 LOP3.LUT R17, R53, 0x7ff00000, RZ, 0xfc, !PT ;  /* 0x7ff0000035110812 */ /* 0x000fe400078efcff */
[----:B------:R-:W-:Y:S01]  /*7360*/  @!P0 MOV R52, RZ ;  /* 0x000000ff00348202 */ /* 0x000fe20000000f00 */
[----:B------:R-:W-:Y:S01]  /*7370*/  @P0 IMAD.MOV.U32 R52, RZ, RZ, RZ ;  /* 0x000000ffff340224 */ /* 0x000fe200078e00ff */
[----:B------:R-:W-:Y:S01]  /*7380*/  @P0 MOV R53, R17 ;  /* 0x0000001100350202 */ /* 0x000fe20000000f00 */
[----:B------:R-:W-:Y:S06]  /*7390*/  BRA `(.L_x_1111) ;  /* 0x0000000000147947 */ /* 0x000fec0003800000 */
.L_x_1113:
[----:B------:R-:W-:Y:S01]  /*73a0*/  LOP3.LUT R53, R21, 0x80000, RZ, 0xfc, !PT ;  /* 0x0008000015357812 */ /* 0x000fe200078efcff */
[----:B------:R-:W-:Y:S01]  /*73b0*/  IMAD.MOV.U32 R52, RZ, RZ, R20 ;  /* 0x000000ffff347224 */ /* 0x000fe200078e0014 */
[----:B------:R-:W-:Y:S06]  /*73c0*/  BRA `(.L_x_1111) ;  /* 0x0000000000087947 */ /* 0x000fec0003800000 */
.L_x_1112:
[----:B------:R-:W-:Y:S02]  /*73d0*/  LOP3.LUT R53, R39, 0x80000, RZ, 0xfc, !PT ;  /* 0x0008000027357812 */ /* 0x000fe400078efcff */
[----:B------:R-:W-:-:S07]  /*73e0*/  MOV R52, R38 ;  /* 0x0000002600347202 */ /* 0x000fce0000000f00 */
.L_x_1111:
[----:B------:R-:W-:Y:S05]  /*73f0*/  BSYNC B2 ;  /* 0x0000000000027941 */ /* 0x000fea0003800000 */
.L_x_1109:
[----:B------:R-:W-:Y:S01]  /*7400*/  HFMA2.MMA R19, -RZ, RZ, 0, 0 ;  /* 0x00000000ff137435 */ /* 0x000fe200000001ff */
[----:B------:R-:W-:-:S05]  /*7410*/  IMAD.MOV.U32 R18, RZ, RZ, R2 ;  /* 0x000000ffff127224 */ /* 0x000fca00078e0002 */
[----:B------:R-:W-:Y:S05]  /*7420*/  RET.REL.NODEC R18 `(_ZN2at6native60_GLOBAL__N__aad4af22_27_AdaptiveAveragePooling3d_cu_866e08f919adaptiveaveragepoolIddEEvPKT_PS3_iiiiiilllllll) ;  /* 0xffffff8812f47950 */ /* 0x000fea0003c3ffff */
        .weak           $__internal_14_$__cuda_sm20_div_s64
        .type           $__internal_14_$__cuda_sm20_div_s64,@function
        .size           $__internal_14_$__cuda_sm20_div_s64,(.L_x_1139 - $__internal_14_$__cuda_sm20_div_s64)
$__internal_14_$__cuda_sm20_div_s64:
        /* <DEDUP_REMOVED lines=83> */
[----:B------:R-:W-:Y:S06]  /*7960*/  RET.REL.NODEC R38 `(_ZN2at6native60_GLOBAL__N__aad4af22_27_AdaptiveAveragePooling3d_cu_866e08f919adaptiveaveragepoolIddEEvPKT_PS3_iiiiiilllllll) ;  /* 0xffffff8426a47950 */ /* 0x000fec0003c3ffff */
.L_x_1114:
        /* <DEDUP_REMOVED lines=9> */
.L_x_1139:


//--------------------- .nv.shared.reserved.0     --------------------------
	.section	.nv.shared.reserved.0,"aw",@nobits
	.weak		__nv_reservedSMEM_offset_0_alias
	.size		__nv_reservedSMEM_offset_0_alias, 0, 0
	.other		__nv_reservedSMEM_offset_0_alias,@"STO_CUDA_RESERVED_SHARED STV_DEFAULT"
__nv_reservedSMEM_offset_0_alias:
	.zero		0


//--------------------- .nv.global                --------------------------
	.section	.nv.global,"aw",@nobits
.nv.global:
	.type		_ZN58_INTERNAL_aad4af22_27_AdaptiveAveragePooling3d_cu_866e08f94cuda3std3__48in_placeE,@object
	.size		_ZN58_INTERNAL_aad4af22_27_AdaptiveAveragePooling3d_cu_866e08f94cuda3std3__48in_placeE,(_ZN58_INTERNAL_aad4af22_27_AdaptiveAveragePooling3d_cu_866e08f94cuda3std6ranges3__45__cpo8distanceE - _ZN58_INTERNAL_aad4af22_27_AdaptiveAveragePooling3d_cu_866e08f94cuda3std3__48in_placeE)
_ZN58_INTERNAL_aad4af22_27_AdaptiveAveragePooling3d_cu_866e08f94cuda3std3__48in_placeE:
	.zero		1
	.type		_ZN58_INTERNAL_aad4af22_27_AdaptiveAveragePooling3d_cu_866e08f94cuda3std6ranges3__45__cpo8distanceE,@object
	.size		_ZN58_INTERNAL_aad4af22_27_AdaptiveAveragePooling3d_cu_866e08f94cuda3std6ranges3__45__cpo8distanceE,(_ZN58_INTERNAL_aad4af22_27_AdaptiveAveragePooling3d_cu_866e08f94cuda3std3__45__cpo6cbeginE - _ZN58_INTERNAL_aad4af22_27_AdaptiveAveragePooling3d_cu_866e08f94cuda3std6ranges3__45__cpo8distanceE)
_ZN58_INTERNAL_aad4af22_27_AdaptiveAveragePooling3d_cu_866e08f94cuda3std6ranges3__45__cpo8distanceE:
	.zero		1
	.type		_ZN58_INTERNAL_aad4af22_27_AdaptiveAveragePooling3d_cu_866e08f94cuda3std3__45__cpo6cbeginE,@object
	.size		_ZN58_INTERNAL_aad4af22_27_AdaptiveAveragePooling3d_cu_866e08f94cuda3std3__45__cpo6cbeginE,(_ZN58_INTERNAL_aad4af22_27_AdaptiveAveragePooling3d_cu_866e08f94cuda3std6ranges3__45__cpo7advanceE - _ZN58_INTERNAL_aad4af22_27_AdaptiveAveragePooling3d_cu_866e08f94cuda3std3__45__cpo6cbeginE)
_ZN58_INTERNAL_aad4af22_27_AdaptiveAveragePooling3d_cu_866e08f94cuda3std3__45__cpo6cbeginE:
	.zero		1
	.type		_ZN58_INTERNAL_aad4af22_27_AdaptiveAveragePooling3d_cu_866e08f94cuda3std6ranges3__45__cpo7advanceE,@object
	.size		_ZN58_INTERNAL_aad4af22_27_AdaptiveAveragePooling3d_cu_866e08f94cuda3std6ranges3__45__cpo7advanceE,(_ZN58_INTERNAL_aad4af22_27_AdaptiveAveragePooling3d_cu_866e08f94cuda3std3__45__cpo7crbeginE - _ZN58_INTERNAL_aad4af22_27_AdaptiveAveragePooling3d_cu_866e08f94cuda3std6ranges3__45__cpo7advanceE)
_ZN58_INTERNAL_aad4af22_27_AdaptiveAveragePooling3d_cu_866e08f94cuda3std6ranges3__45__cpo7advanceE:
	.zero		1
	.type		_ZN58_INTERNAL_aad4af22_27_AdaptiveAveragePooling3d_cu_866e08f94cuda3std3__45__cpo7crbeginE,@object
	.size		_ZN58_INTERNAL_aad4af22_27_AdaptiveAveragePooling3d_cu_866e08f94cuda3std3__45__cpo7crbeginE,(_ZN58_INTERNAL_aad4af22_27_AdaptiveAveragePooling3d_cu_866e08f94cuda3std6ranges3__45__cpo4dataE - _ZN58_INTERNAL_aad4af22_27_AdaptiveAveragePooling3d_cu_866e08f94cuda3std3__45__cpo7crbeginE)
_ZN58_INTERNAL_aad4af22_27_AdaptiveAveragePooling3d_cu_866e08f94cuda3std3__45__cpo7crbeginE:
	.zero		1
	.type		_ZN58_INTERNAL_aad4af22_27_AdaptiveAveragePooling3d_cu_866e08f94cuda3std6ranges3__45__cpo4dataE,@object
	.size		_ZN58_INTERNAL_aad4af22_27_AdaptiveAveragePooling3d_cu_866e08f94cuda3std6ranges3__45__cpo4dataE,(_ZN58_INTERNAL_aad4af22_27_AdaptiveAveragePooling3d_cu_866e08f94cuda3std6ranges3__45__cpo5beginE - _ZN58_INTERNAL_aad4af22_27_AdaptiveAveragePooling3d_cu_866e08f94cuda3std6ranges3__45__cpo4dataE)
_ZN58_INTERNAL_aad4af22_27_AdaptiveAveragePooling3d_cu_866e08f94cuda3std6ranges3__45__cpo4dataE:
	.zero		1
	.type		_ZN58_INTERNAL_aad4af22_27_AdaptiveAveragePooling3d_cu_866e08f94cuda3std6ranges3__45__cpo5beginE,@object
	.size		_ZN58_INTERNAL_aad4af22_27_AdaptiveAveragePooling3d_cu_866e08f94cuda3std6ranges3__45__cpo5beginE,(_ZN58_INTERNAL_aad4af22_27_AdaptiveAveragePooling3d_cu_866e08f94cuda3std3__460_GLOBAL__N__aad4af22_27_AdaptiveAveragePooling3d_cu_866e08f96ignoreE - _ZN58_INTERNAL_aad4af22_27_AdaptiveAveragePooling3d_cu_866e08f94cuda3std6ranges3__45__cpo5beginE)
_ZN58_INTERNAL_aad4af22_27_AdaptiveAveragePooling3d_cu_866e08f94cuda3std6ranges3__45__cpo5beginE:
	.zero		1
	.type		_ZN58_INTERNAL_aad4af22_27_AdaptiveAveragePooling3d_cu_866e08f94cuda3std3__460_GLOBAL__N__aad4af22_27_AdaptiveAveragePooling3d_cu_866e08f96ignoreE,@object
	.size		_ZN58_INTERNAL_aad4af22_27_AdaptiveAveragePooling3d_cu_866e08f94cuda3std3__460_GLOBAL__N__aad4af22_27_AdaptiveAveragePooling3d_cu_866e08f96ignoreE,(_ZN58_INTERNAL_aad4af22_27_AdaptiveAveragePooling3d_cu_866e08f94cuda3std6ranges3__45__cpo4sizeE - _ZN58_INTERNAL_aad4af22_27_AdaptiveAveragePooling3d_cu_866e08f94cuda3std3__460_GLOBAL__N__aad4af22_27_AdaptiveAveragePooling3d_cu_866e08f96ignoreE)
_ZN58_INTERNAL_aad4af22_27_AdaptiveAveragePooling3d_cu_866e08f94cuda3std3__460_GLOBAL__N__aad4af22_27_AdaptiveAveragePooling3d_cu_866e08f96ignoreE:
	.zero		1
	.type		_ZN58_INTERNAL_aad4af22_27_AdaptiveAveragePooling3d_cu_866e08f94cuda3std6ranges3__45__cpo4sizeE,@object
	.size		_ZN58_INTERNAL_aad4af22_27_AdaptiveAveragePooling3d_cu_866e08f94cuda3std6ranges3__45__cpo4sizeE,(_ZN58_INTERNAL_aad4af22_27_AdaptiveAveragePooling3d_cu_866e08f94cuda3std3__45__cpo5beginE - _ZN58_INTERNAL_aad4af22_27_AdaptiveAveragePooling3d_cu_866e08f94cuda3std6ranges3__45__cpo4sizeE)
_ZN58_INTERNAL_aad4af22_27_AdaptiveAveragePooling3d_cu_866e08f94cuda3std6ranges3__45__cpo4sizeE:
	.zero		1
	.type		_ZN58_INTERNAL_aad4af22_27_AdaptiveAveragePooling3d_cu_866e08f94cuda3std3__45__cpo5beginE,@object
	.size		_ZN58_INTERNAL_aad4af22_27_AdaptiveAveragePooling3d_cu_866e08f94cuda3std3__45__cpo5beginE,(_ZN58_INTERNAL_aad4af22_27_AdaptiveAveragePooling3d_cu_866e08f94cuda3std6ranges3__45__cpo6cbeginE - _ZN58_INTERNAL_aad4af22_27_AdaptiveAveragePooling3d_cu_866e08f94cuda3std3__45__cpo5beginE)
_ZN58_INTERNAL_aad4af22_27_AdaptiveAveragePooling3d_cu_866e08f94cuda3std3__45__cpo5beginE:
	.zero		1
	.type		_ZN58_INTERNAL_aad4af22_27_AdaptiveAveragePooling3d_cu_866e08f94cuda3std6ranges3__45__cpo6cbeginE,@object
	.size		_ZN58_INTERNAL_aad4af22_27_AdaptiveAveragePooling3d_cu_866e08f94cuda3std6ranges3__45__cpo6cbeginE,(_ZN58_INTERNAL_aad4af22_27_AdaptiveAveragePooling3d_cu_866e08f94cuda3std3__45__cpo6rbeginE - _ZN58_INTERNAL_aad4af22_27_AdaptiveAveragePooling3d_cu_866e08f94cuda3std6ranges3__45__cpo6cbeginE)
_ZN58_INTERNAL_aad4af22_27_AdaptiveAveragePooling3d_cu_866e08f94cuda3std6ranges3__45__cpo6cbeginE:
	.zero		1
	.type		_ZN58_INTERNAL_aad4af22_27_AdaptiveAveragePooling3d_cu_866e08f94cuda3std3__45__cpo6rbeginE,@object
	.size		_ZN58_INTERNAL_aad4af22_27_AdaptiveAveragePooling3d_cu_866e08f94cuda3std3__45__cpo6rbeginE,(_ZN58_INTERNAL_aad4af22_27_AdaptiveAveragePooling3d_cu_866e08f94cuda3std6ranges3__45__cpo4nextE - _ZN58_INTERNAL_aad4af22_27_AdaptiveAveragePooling3d_cu_866e08f94cuda3std3__45__cpo6rbeginE)
_ZN58_INTERNAL_aad4af22_27_AdaptiveAveragePooling3d_cu_866e08f94cuda3std3__45__cpo6rbeginE:
	.zero		1
	.type		_ZN58_INTERNAL_aad4af22_27_AdaptiveAveragePooling3d_cu_866e08f94cuda3std6ranges3__45__cpo4nextE,@object
	.size		_ZN58_INTERNAL_aad4af22_27_AdaptiveAveragePooling3d_cu_866e08f94cuda3std6ranges3__45__cpo4nextE,(_ZN58_INTERNAL_aad4af22_27_AdaptiveAveragePooling3d_cu_866e08f94cuda3std6ranges3__45__cpo4swapE - _ZN58_INTERNAL_aad4af22_27_AdaptiveAveragePooling3d_cu_866e08f94cuda3std6ranges3__45__cpo4nextE)
_ZN58_INTERNAL_aad4af22_27_AdaptiveAveragePooling3d_cu_866e08f94cuda3std6ranges3__45__cpo4nextE:
	.zero		1
	.type		_ZN58_INTERNAL_aad4af22_27_AdaptiveAveragePooling3d_cu_866e08f94cuda3std6ranges3__45__cpo4swapE,@object
	.size		_ZN58_INTERNAL_aad4af22_27_AdaptiveAveragePooling3d_cu_866e08f94cuda3std6ranges3__45__cpo4swapE,(_ZN58_INTERNAL_aad4af22_27_AdaptiveAveragePooling3d_cu_866e08f94cuda3std3__420unreachable_sentinelE - _ZN58_INTERNAL_aad4af22_27_AdaptiveAveragePooling3d_cu_866e08f94cuda3std6ranges3__45__cpo4swapE)
_ZN58_INTERNAL_aad4af22_27_AdaptiveAveragePooling3d_cu_866e08f94cuda3std6ranges3__45__cpo4swapE:
	.zero		1
	.type		_ZN58_INTERNAL_aad4af22_27_AdaptiveAveragePooling3d_cu_866e08f94cuda3std3__420unreachable_sentinelE,@object
	.size		_ZN58_INTERNAL_aad4af22_27_AdaptiveAveragePooling3d_cu_866e08f94cuda3std3__420unreachable_sentinelE,(_ZN58_INTERNAL_aad4af22_27_AdaptiveAveragePooling3d_cu_866e08f96thrust23THRUST_300001_SM_900_NS6system6detail10sequential3seqE - _ZN58_INTERNAL_aad4af22_27_AdaptiveAveragePooling3d_cu_866e08f94cuda3std3__420unreachable_sentinelE)
_ZN58_INTERNAL_aad4af22_27_AdaptiveAveragePooling3d_cu_866e08f94cuda3std3__420unreachable_sentinelE:
	.zero		1
	.type		_ZN58_INTERNAL_aad4af22_27_AdaptiveAveragePooling3d_cu_866e08f96thrust23THRUST_300001_SM_900_NS6system6detail10sequential3seqE,@object
	.size		_ZN58_INTERNAL_aad4af22_27_AdaptiveAveragePooling3d_cu_866e08f96thrust23THRUST_300001_SM_900_NS6system6detail10sequential3seqE,(_ZN58_INTERNAL_aad4af22_27_AdaptiveAveragePooling3d_cu_866e08f94cuda3std3__45__cpo4cendE - _ZN58_INTERNAL_aad4af22_27_AdaptiveAveragePooling3d_cu_866e08f96thrust23THRUST_300001_SM_900_NS6system6detail10sequential3seqE)
_ZN58_INTERNAL_aad4af22_27_AdaptiveAveragePooling3d_cu_866e08f96thrust23THRUST_300001_SM_900_NS6system6detail10sequential3seqE:
	.zero		1
	.type		_ZN58_INTERNAL_aad4af22_27_AdaptiveAveragePooling3d_cu_866e08f94cuda3std3__45__cpo4cendE,@object
	.size		_ZN58_INTERNAL_aad4af22_27_AdaptiveAveragePooling3d_cu_866e08f94cuda3std3__45__cpo4cendE,(_ZN58_INTERNAL_aad4af22_27_AdaptiveAveragePooling3d_cu_866e08f94cuda3std6ranges3__45__cpo9iter_swapE - _ZN58_INTERNAL_aad4af22_27_AdaptiveAveragePooling3d_cu_866e08f94cuda3std3__45__cpo4cendE)
_ZN58_INTERNAL_aad4af22_27_AdaptiveAveragePooling3d_cu_866e08f94cuda3std3__45__cpo4cendE:
	.zero		1
	.type		_ZN58_INTERNAL_aad4af22_27_AdaptiveAveragePooling3d_cu_866e08f94cuda3std6ranges3__45__cpo9iter_swapE,@object
	.size		_ZN58_INTERNAL_aad4af22_27_AdaptiveAveragePooling3d_cu_866e08f94cuda3std6ranges3__45__cpo9iter_swapE,(_ZN58_INTERNAL_aad4af22_27_AdaptiveAveragePooling3d_cu_866e08f94cuda3std3__45__cpo5crendE - _ZN58_INTERNAL_aad4af22_27_AdaptiveAveragePooling3d_cu_866e08f94cuda3std6ranges3__45__cpo9iter_swapE)
_ZN58_INTERNAL_aad4af22_27_AdaptiveAveragePooling3d_cu_866e08f94cuda3std6ranges3__45__cpo9iter_swapE:
	.zero		1
	.type		_ZN58_INTERNAL_aad4af22_27_AdaptiveAveragePooling3d_cu_866e08f94cuda3std3__45__cpo5crendE,@object
	.size		_ZN58_INTERNAL_aad4af22_27_AdaptiveAveragePooling3d_cu_866e08f94cuda3std3__45__cpo5crendE,(_ZN58_INTERNAL_aad4af22_27_AdaptiveAveragePooling3d_cu_866e08f94cuda3std6ranges3__45__cpo5cdataE - _ZN58_INTERNAL_aad4af22_27_AdaptiveAveragePooling3d_cu_866e08f94cuda3std3__45__cpo5crendE)
_ZN58_INTERNAL_aad4af22_27_AdaptiveAveragePooling3d_cu_866e08f94cuda3std3__45__cpo5crendE:
	.zero		1
	.type		_ZN58_INTERNAL_aad4af22_27_AdaptiveAveragePooling3d_cu_866e08f94cuda3std6ranges3__45__cpo5cdataE,@object
	.size		_ZN58_INTERNAL_aad4af22_27_AdaptiveAveragePooling3d_cu_866e08f94cuda3std6ranges3__45__cpo5cdataE,(_ZN58_INTERNAL_aad4af22_27_AdaptiveAveragePooling3d_cu_866e08f94cuda3std6ranges3__45__cpo3endE - _ZN58_INTERNAL_aad4af22_27_AdaptiveAveragePooling3d_cu_866e08f94cuda3std6ranges3__45__cpo5cdataE)
_ZN58_INTERNAL_aad4af22_27_AdaptiveAveragePooling3d_cu_866e08f94cuda3std6ranges3__45__cpo5cdataE:
	.zero		1
	.type		_ZN58_INTERNAL_aad4af22_27_AdaptiveAveragePooling3d_cu_866e08f94cuda3std6ranges3__45__cpo3endE,@object
	.size		_ZN58_INTERNAL_aad4af22_27_AdaptiveAveragePooling3d_cu_866e08f94cuda3std6ranges3__45__cpo3endE,(_ZN58_INTERNAL_aad4af22_27_AdaptiveAveragePooling3d_cu_866e08f94cuda3std3__419piecewise_constructE - _ZN58_INTERNAL_aad4af22_27_AdaptiveAveragePooling3d_cu_866e08f94cuda3std6ranges3__45__cpo3endE)
_ZN58_INTERNAL_aad4af22_27_AdaptiveAveragePooling3d_cu_866e08f94cuda3std6ranges3__45__cpo3endE:
	.zero		1
	.type		_ZN58_INTERNAL_aad4af22_27_AdaptiveAveragePooling3d_cu_866e08f94cuda3std3__419piecewise_constructE,@object
	.size		_ZN58_INTERNAL_aad4af22_27_AdaptiveAveragePooling3d_cu_866e08f94cuda3std3__419piecewise_constructE,(_ZN58_INTERNAL_aad4af22_27_AdaptiveAveragePooling3d_cu_866e08f94cuda3std6ranges3__45__cpo5ssizeE - _ZN58_INTERNAL_aad4af22_27_AdaptiveAveragePooling3d_cu_866e08f94cuda3std3__419piecewise_constructE)
_ZN58_INTERNAL_aad4af22_27_AdaptiveAveragePooling3d_cu_866e08f94cuda3std3__419piecewise_constructE:
	.zero		1
	.type		_ZN58_INTERNAL_aad4af22_27_AdaptiveAveragePooling3d_cu_866e08f94cuda3std6ranges3__45__cpo5ssizeE,@object
	.size		_ZN58_INTERNAL_aad4af22_27_AdaptiveAveragePooling3d_cu_866e08f94cuda3std6ranges3__45__cpo5ssizeE,(_ZN58_INTERNAL_aad4af22_27_AdaptiveAveragePooling3d_cu_866e08f94cuda3std3__45__cpo3endE - _ZN58_INTERNAL_aad4af22_27_AdaptiveAveragePooling3d_cu_866e08f94cuda3std6ranges3__45__cpo5ssizeE)
_ZN58_INTERNAL_aad4af22_27_AdaptiveAveragePooling3d_cu_866e08f94cuda3std6ranges3__45__cpo5ssizeE:
	.zero		1
	.type		_ZN58_INTERNAL_aad4af22_27_AdaptiveAveragePooling3d_cu_866e08f94cuda3std3__45__cpo3endE,@object
	.size		_ZN58_INTERNAL_aad4af22_27_AdaptiveAveragePooling3d_cu_866e08f94cuda3std3__45__cpo3endE,(_ZN58_INTERNAL_aad4af22_27_AdaptiveAveragePooling3d_cu_866e08f94cuda3std6ranges3__45__cpo4cendE - _ZN58_INTERNAL_aad4af22_27_AdaptiveAveragePooling3d_cu_866e08f94cuda3std3__45__cpo3endE)
_ZN58_INTERNAL_aad4af22_27_AdaptiveAveragePooling3d_cu_866e08f94cuda3std3__45__cpo3endE:
	.zero		1
	.type		_ZN58_INTERNAL_aad4af22_27_AdaptiveAveragePooling3d_cu_866e08f94cuda3std6ranges3__45__cpo4cendE,@object
	.size		_ZN58_INTERNAL_aad4af22_27_AdaptiveAveragePooling3d_cu_866e08f94cuda3std6ranges3__45__cpo4cendE,(_ZN58_INTERNAL_aad4af22_27_AdaptiveAveragePooling3d_cu_866e08f94cuda3std3__45__cpo4rendE - _ZN58_INTERNAL_aad4af22_27_AdaptiveAveragePooling3d_cu_866e08f94cuda3std6ranges3__45__cpo4cendE)
_ZN58_INTERNAL_aad4af22_27_AdaptiveAveragePooling3d_cu_866e08f94cuda3std6ranges3__45__cpo4cendE:
	.zero		1
	.type		_ZN58_INTERNAL_aad4af22_27_AdaptiveAveragePooling3d_cu_866e08f94cuda3std3__45__cpo4rendE,@object
	.size		_ZN58_INTERNAL_aad4af22_27_AdaptiveAveragePooling3d_cu_866e08f94cuda3std3__45__cpo4rendE,(_ZN58_INTERNAL_aad4af22_27_AdaptiveAveragePooling3d_cu_866e08f94cuda3std6ranges3__45__cpo4prevE - _ZN58_INTERNAL_aad4af22_27_AdaptiveAveragePooling3d_cu_866e08f94cuda3std3__45__cpo4rendE)
_ZN58_INTERNAL_aad4af22_27_AdaptiveAveragePooling3d_cu_866e08f94cuda3std3__45__cpo4rendE:
	.zero		1
	.type		_ZN58_INTERNAL_aad4af22_27_AdaptiveAveragePooling3d_cu_866e08f94cuda3std6ranges3__45__cpo4prevE,@object
	.size		_ZN58_INTERNAL_aad4af22_27_AdaptiveAveragePooling3d_cu_866e08f94cuda3std6ranges3__45__cpo4prevE,(_ZN58_INTERNAL_aad4af22_27_AdaptiveAveragePooling3d_cu_866e08f94cuda3std6ranges3__45__cpo9iter_moveE - _ZN58_INTERNAL_aad4af22_27_AdaptiveAveragePooling3d_cu_866e08f94cuda3std6ranges3__45__cpo4prevE)
_ZN58_INTERNAL_aad4af22_27_AdaptiveAveragePooling3d_cu_866e08f94cuda3std6ranges3__45__cpo4prevE:
	.zero		1
	.type		_ZN58_INTERNAL_aad4af22_27_AdaptiveAveragePooling3d_cu_866e08f94cuda3std6ranges3__45__cpo9iter_moveE,@object
	.size		_ZN58_INTERNAL_aad4af22_27_AdaptiveAveragePooling3d_cu_866e08f94cuda3std6ranges3__45__cpo9iter_moveE,(.L_13 - _ZN58_INTERNAL_aad4af22_27_AdaptiveAveragePooling3d_cu_866e08f94cuda3std6ranges3__45__cpo9iter_moveE)
_ZN58_INTERNAL_aad4af22_27_AdaptiveAveragePooling3d_cu_866e08f94cuda3std6ranges3__45__cpo9iter_moveE:
	.zero		1
.L_13:


//--------------------- .nv.constant0._ZN2at6native60_GLOBAL__N__aad4af22_27_AdaptiveAveragePooling3d_cu_866e08f924adaptiveaveragegradinputIN3c108BFloat16EfEEvPT_PKS5_iiiiiil --------------------------
	.section	.nv.constant0._ZN2at6native60_GLOBAL__N__aad4af22_27_AdaptiveAveragePooling3d_cu_866e08f924adaptiveaveragegradinputIN3c108BFloat16EfEEvPT_PKS5_iiiiiil,"a",@progbits
	.sectionflags	@""
	.align	4
.nv.constant0._ZN2at6native60_GLOBAL__N__aad4af22_27_AdaptiveAveragePooling3d_cu_866e08f924adaptiveaveragegradinputIN3c108BFloat16EfEEvPT_PKS5_iiiiiil:
	.zero		576


//--------------------- .nv.constant0._ZN2at6native60_GLOBAL__N__aad4af22_27_AdaptiveAveragePooling3d_cu_866e08f924adaptiveaveragegradinputIN3c104HalfEfEEvPT_PKS5_iiiiiil --------------------------
	.section	.nv.constant0._ZN2at6native60_GLOBAL__N__aad4af22_27_AdaptiveAveragePooling3d_cu_866e08f924adaptiveaveragegradinputIN3c104HalfEfEEvPT_PKS5_iiiiiil,"a",@progbits
	.sectionflags	@""
	.align	4
.nv.constant0._ZN2at6native60_GLOBAL__N__aad4af22_27_AdaptiveAveragePooling3d_cu_866e08f924adaptiveaveragegradinputIN3c104HalfEfEEvPT_PKS5_iiiiiil:
	.zero		576


//--------------------- .nv.constant0._ZN2at6native60_GLOBAL__N__aad4af22_27_AdaptiveAveragePooling3d_cu_866e08f924adaptiveaveragegradinputIffEEvPT_PKS3_iiiiiil --------------------------
	.section	.nv.constant0._ZN2at6native60_GLOBAL__N__aad4af22_27_AdaptiveAveragePooling3d_cu_866e08f924adaptiveaveragegradinputIffEEvPT_PKS3_iiiiiil,"a",@progbits
	.sectionflags	@""
	.align	4
.nv.constant0._ZN2at6native60_GLOBAL__N__aad4af22_27_AdaptiveAveragePooling3d_cu_866e08f924adaptiveaveragegradinputIffEEvPT_PKS3_iiiiiil:
	.zero		576


//--------------------- .nv.constant0._ZN2at6native60_GLOBAL__N__aad4af22_27_AdaptiveAveragePooling3d_cu_866e08f924adaptiveaveragegradinputIddEEvPT_PKS3_iiiiiil --------------------------
	.section	.nv.constant0._ZN2at6native60_GLOBAL__N__aad4af22_27_AdaptiveAveragePooling3d_cu_866e08f924adaptiveaveragegradinputIddEEvPT_PKS3_iiiiiil,"a",@progbits
	.sectionflags	@""
	.align	4
.nv.constant0._ZN2at6native60_GLOBAL__N__aad4af22_27_AdaptiveAveragePooling3d_cu_866e08f924adaptiveaveragegradinputIddEEvPT_PKS3_iiiiiil:
	.zero		576


//--------------------- .nv.constant0._ZN2at6native60_GLOBAL__N__aad4af22_27_AdaptiveAveragePooling3d_cu_866e08f930atomicadaptiveaveragegradinputIN3c108BFloat16EEEvPT_PKS5_iiiiiil --------------------------
	.section	.nv.constant0._ZN2at6native60_GLOBAL__N__aad4af22_27_AdaptiveAveragePooling3d_cu_866e08f930atomicadaptiveaveragegradinputIN3c108BFloat16EEEvPT_PKS5_iiiiiil,"a",@progbits
	.sectionflags	@""
	.align	4
.nv.constant0._ZN2at6native60_GLOBAL__N__aad4af22_27_AdaptiveAveragePooling3d_cu_866e08f930atomicadaptiveaveragegradinputIN3c108BFloat16EEEvPT_PKS5_iiiiiil:
	.zero		576


//--------------------- .nv.constant0._ZN2at6native60_GLOBAL__N__aad4af22_27_AdaptiveAveragePooling3d_cu_866e08f930atomicadaptiveaveragegradinputIN3c104HalfEEEvPT_PKS5_iiiiiil --------------------------
	.section	.nv.constant0._ZN2at6native60_GLOBAL__N__aad4af22_27_AdaptiveAveragePooling3d_cu_866e08f930atomicadaptiveaveragegradinputIN3c104HalfEEEvPT_PKS5_iiiiiil,"a",@progbits
	.sectionflags	@""
	.align	4
.nv.constant0._ZN2at6native60_GLOBAL__N__aad4af22_27_AdaptiveAveragePooling3d_cu_866e08f930atomicadaptiveaveragegradinputIN3c104HalfEEEvPT_PKS5_iiiiiil:
	.zero		576


//--------------------- .nv.constant0._ZN2at6native60_GLOBAL__N__aad4af22_27_AdaptiveAveragePooling3d_cu_866e08f930atomicadaptiveaveragegradinputIfEEvPT_PKS3_iiiiiil --------------------------
	.section	.nv.constant0._ZN2at6native60_GLOBAL__N__aad4af22_27_AdaptiveAveragePooling3d_cu_866e08f930atomicadaptiveaveragegradinputIfEEvPT_PKS3_iiiiiil,"a",@progbits
	.sectionflags	@""
	.align	4
.nv.constant0._ZN2at6native60_GLOBAL__N__aad4af22_27_AdaptiveAveragePooling3d_cu_866e08f930atomicadaptiveaveragegradinputIfEEvPT_PKS3_iiiiiil:
	.zero		576


//--------------------- .nv.constant0._ZN2at6native60_GLOBAL__N__aad4af22_27_AdaptiveAveragePooling3d_cu_866e08f930atomicadaptiveaveragegradinputIdEEvPT_PKS3_iiiiiil --------------------------
	.section	.nv.constant0._ZN2at6native60_GLOBAL__N__aad4af22_27_AdaptiveAveragePooling3d_cu_866e08f930atomicadaptiveaveragegradinputIdEEvPT_PKS3_iiiiiil,"a",@progbits
	.sectionflags	@""
	.align	4
.nv.constant0._ZN2at6native60_GLOBAL__N__aad4af22_27_AdaptiveAveragePooling3d_cu_866e08f930atomicadaptiveaveragegradinputIdEEvPT_PKS3_iiiiiil:
	.zero		576


//--------------------- .nv.constant0._ZN2at6native60_GLOBAL__N__aad4af22_27_AdaptiveAveragePooling3d_cu_866e08f919adaptiveaveragepoolIN3c108BFloat16EfEEvPKT_PS5_iiiiiilllllll --------------------------
	.section	.nv.constant0._ZN2at6native60_GLOBAL__N__aad4af22_27_AdaptiveAveragePooling3d_cu_866e08f919adaptiveaveragepoolIN3c108BFloat16EfEEvPKT_PS5_iiiiiilllllll,"a",@progbits
	.sectionflags	@""
	.align	4
.nv.constant0._ZN2at6native60_GLOBAL__N__aad4af22_27_AdaptiveAveragePooling3d_cu_866e08f919adaptiveaveragepoolIN3c108BFloat16EfEEvPKT_PS5_iiiiiilllllll:
	.zero		624


//--------------------- .nv.constant0._ZN2at6native60_GLOBAL__N__aad4af22_27_AdaptiveAveragePooling3d_cu_866e08f919adaptiveaveragepoolIN3c104HalfEfEEvPKT_PS5_iiiiiilllllll --------------------------
	.section	.nv.constant0._ZN2at6native60_GLOBAL__N__aad4af22_27_AdaptiveAveragePooling3d_cu_866e08f919adaptiveaveragepoolIN3c104HalfEfEEvPKT_PS5_iiiiiilllllll,"a",@progbits
	.sectionflags	@""
	.align	4
.nv.constant0._ZN2at6native60_GLOBAL__N__aad4af22_27_AdaptiveAveragePooling3d_cu_866e08f919adaptiveaveragepoolIN3c104HalfEfEEvPKT_PS5_iiiiiilllllll:
	.zero		624


//--------------------- .nv.constant0._ZN2at6native60_GLOBAL__N__aad4af22_27_AdaptiveAveragePooling3d_cu_866e08f919adaptiveaveragepoolIffEEvPKT_PS3_iiiiiilllllll --------------------------
	.section	.nv.constant0._ZN2at6native60_GLOBAL__N__aad4af22_27_AdaptiveAveragePooling3d_cu_866e08f919adaptiveaveragepoolIffEEvPKT_PS3_iiiiiilllllll,"a",@progbits
	.sectionflags	@""
	.align	4
.nv.constant0._ZN2at6native60_GLOBAL__N__aad4af22_27_AdaptiveAveragePooling3d_cu_866e08f919adaptiveaveragepoolIffEEvPKT_PS3_iiiiiilllllll:
	.zero		624


//--------------------- .nv.constant0._ZN2at6native60_GLOBAL__N__aad4af22_27_AdaptiveAveragePooling3d_cu_866e08f919adaptiveaveragepoolIddEEvPKT_PS3_iiiiiilllllll --------------------------
	.section	.nv.constant0._ZN2at6native60_GLOBAL__N__aad4af22_27_AdaptiveAveragePooling3d_cu_866e08f919adaptiveaveragepoolIddEEvPKT_PS3_iiiiiilllllll,"a",@progbits
	.sectionflags	@""
	.align	4
.nv.constant0._ZN2at6native60_GLOBAL__N__aad4af22_27_AdaptiveAveragePooling3d_cu_866e08f919adaptiveaveragepoolIddEEvPKT_PS3_iiiiiilllllll:
	.zero		624


//--------------------- SYMBOLS --------------------------

	.type		.nv.reservedSmem.offset0,@object
	.size		.nv.reservedSmem.offset0,0x4
